// auto-generated by cutlass_sweep.fmha — config: {"arch": "sm_100", "direction": "bwd", "dtype": "fp16", "head_dim": 112, "mask": "residual", "schedule": "tma", "tile_kv": 128, "tile_q": 128}
#include "cutlass/cutlass.h"
#include "cute/tensor.hpp"
#include "cutlass/device_kernel.h"
#include "cutlass/kernel_hardware_info.h"
#include "77_blackwell_fmha/collective/fmha_common.hpp"
#include "77_blackwell_fmha/collective/fmha_fusion.hpp"
#include "77_blackwell_fmha/kernel/sm100_fmha_bwd_kernel_tma_warpspecialized.hpp"

using namespace cute;
using Element = cutlass::half_t;
using TileShape = Shape<_128, _128, _112, _112>;
// Q K D D_VO ((H_R, H_K) B) — must match the kernel's stride deconstruction.
using ProblemShape =
    cute::tuple<int, int, int, int, cute::tuple<cute::tuple<int, int>, int>>;

using Kernel = cutlass::fmha::kernel::Sm100FmhaBwdKernelTmaWarpSpecialized<
    ProblemShape, Element, float, TileShape,
    cutlass::fmha::collective::ResidualMask>;

auto* _anchor = &cutlass::device_kernel<Kernel>;


// ===== COMPILED SASS (sm_100a) =====

	.target	sm_100a

	.elftype	@"ET_EXEC"


//--------------------- .note.nv.tkinfo           --------------------------
	.section	.note.nv.tkinfo,"",@"SHT_NOTE"
	.sectionflags	@"SHF_NOTE_NV_TKINFO"
	.tkinfo
        /*0018*/ 	.word	0x00000002
        /*0030*/ 	.string	""
        /*0030*/ 	.string	"ptxas"
        /*0030*/ 	.string	"Cuda compilation tools, release 13.0, V13.0.88"
        /*0030*/ 	.string	"Build cuda_13.0.r13.0/compiler.36424714_0"
        /*0030*/ 	.string	"-arch sm_100a -m 64 "



//--------------------- .note.nv.cuinfo           --------------------------
	.section	.note.nv.cuinfo,"",@"SHT_NOTE"
	.sectionflags	@"SHF_NOTE_NV_CUINFO"
        /*0018*/ 	.short	0x0002
        /*001a*/ 	.short	0x0064
        /*001c*/ 	.short	0x0082
	.zero		2


//--------------------- .nv.info                  --------------------------
	.section	.nv.info,"",@"SHT_CUDA_INFO"
	.align	4


	//----- nvinfo : EIATTR_REGCOUNT
	.align		4
        /*0000*/ 	.byte	0x04, 0x2f
        /*0002*/ 	.short	(.L_21 - .L_20)
	.align		4
.L_20:
        /*0004*/ 	.word	index@(_ZN7cutlass13device_kernelINS_4fmha6kernel36Sm100FmhaBwdKernelTmaWarpSpecializedIN4cute5tupleIJiiiiNS5_IJNS5_IJiiEEEiEEEEEENS_6half_tEfNS5_IJNS4_1CILi128EEESB_NSA_ILi112EEESC_EEENS1_10collective12ResidualMaskEEEEEvNT_6ParamsE)
        /*0008*/ 	.word	0x00000080


	//----- nvinfo : EIATTR_FRAME_SIZE
	.align		4
.L_21:
        /*000c*/ 	.byte	0x04, 0x11
        /*000e*/ 	.short	(.L_23 - .L_22)
	.align		4
.L_22:
        /*0010*/ 	.word	index@($__internal_3_$__cuda_sm20_div_u16)
        /*0014*/ 	.word	0x00000050


	//----- nvinfo : EIATTR_FRAME_SIZE
	.align		4
.L_23:
        /*0018*/ 	.byte	0x04, 0x11
        /*001a*/ 	.short	(.L_25 - .L_24)
	.align		4
.L_24:
        /*001c*/ 	.word	index@($__internal_2_$__cuda_sm10x_tcgen05_guardrail_trap_unallocated_columns_being_dealloced)
        /*0020*/ 	.word	0x00000050


	//----- nvinfo : EIATTR_FRAME_SIZE
	.align		4
.L_25:
        /*0024*/ 	.byte	0x04, 0x11
        /*0026*/ 	.short	(.L_27 - .L_26)
	.align		4
.L_26:
        /*0028*/ 	.word	index@($__internal_1_$__cuda_sm10x_tcgen05_guardrail_trap_phase_invalid_during_alloc)
        /*002c*/ 	.word	0x00000050


	//----- nvinfo : EIATTR_FRAME_SIZE
	.align		4
.L_27:
        /*0030*/ 	.byte	0x04, 0x11
        /*0032*/ 	.short	(.L_29 - .L_28)
	.align		4
.L_28:
        /*0034*/ 	.word	index@($__internal_0_$__cuda_sm10x_tcgen05_guardrail_trap_col_being_dealloced_not_returned_by_alloc)
        /*0038*/ 	.word	0x00000050


	//----- nvinfo : EIATTR_FRAME_SIZE
	.align		4
.L_29:
        /*003c*/ 	.byte	0x04, 0x11
        /*003e*/ 	.short	(.L_31 - .L_30)
	.align		4
.L_30:
        /*0040*/ 	.word	index@(_ZN7cutlass13device_kernelINS_4fmha6kernel36Sm100FmhaBwdKernelTmaWarpSpecializedIN4cute5tupleIJiiiiNS5_IJNS5_IJiiEEEiEEEEEENS_6half_tEfNS5_IJNS4_1CILi128EEESB_NSA_ILi112EEESC_EEENS1_10collective12ResidualMaskEEEEEvNT_6ParamsE)
        /*0044*/ 	.word	0x00000050


	//----- nvinfo : EIATTR_MIN_STACK_SIZE
	.align		4
.L_31:
        /*0048*/ 	.byte	0x04, 0x12
        /*004a*/ 	.short	(.L_33 - .L_32)
	.align		4
.L_32:
        /*004c*/ 	.word	index@(_ZN7cutlass13device_kernelINS_4fmha6kernel36Sm100FmhaBwdKernelTmaWarpSpecializedIN4cute5tupleIJiiiiNS5_IJNS5_IJiiEEEiEEEEEENS_6half_tEfNS5_IJNS4_1CILi128EEESB_NSA_ILi112EEESC_EEENS1_10collective12ResidualMaskEEEEEvNT_6ParamsE)
        /*0050*/ 	.word	0x00000050
.L_33:


//--------------------- .nv.compat                --------------------------
	.section	.nv.compat,"",@"SHT_CUDA_COMPAT_INFO"
	.align	4
        /*0000*/ 	.byte	0x02, 0x09, 0x01, 0x00, 0x02, 0x02, 0x02, 0x00, 0x02, 0x05, 0x05, 0x00, 0x03, 0x07, 0x01, 0x01
        /*0010*/ 	.byte	0x02, 0x03, 0x01, 0x00, 0x02, 0x06, 0x01, 0x00, 0x04, 0x0b, 0x08, 0x00, 0x01, 0x00, 0x00, 0x00
        /*0020*/ 	.byte	0x00, 0x00, 0x00, 0x00


//--------------------- .nv.info._ZN7cutlass13device_kernelINS_4fmha6kernel36Sm100FmhaBwdKernelTmaWarpSpecializedIN4cute5tupleIJiiiiNS5_IJNS5_IJiiEEEiEEEEEENS_6half_tEfNS5_IJNS4_1CILi128EEESB_NSA_ILi112EEESC_EEENS1_10collective12ResidualMaskEEEEEvNT_6ParamsE --------------------------
	.section	.nv.info._ZN7cutlass13device_kernelINS_4fmha6kernel36Sm100FmhaBwdKernelTmaWarpSpecializedIN4cute5tupleIJiiiiNS5_IJNS5_IJiiEEEiEEEEEENS_6half_tEfNS5_IJNS4_1CILi128EEESB_NSA_ILi112EEESC_EEENS1_10collective12ResidualMaskEEEEEvNT_6ParamsE,"",@"SHT_CUDA_INFO"
	.sectionflags	@""
	.align	4


	//----- nvinfo : EIATTR_CUDA_API_VERSION
	.align		4
        /*0000*/ 	.byte	0x04, 0x37
        /*0002*/ 	.short	(.L_35 - .L_34)
.L_34:
        /*0004*/ 	.word	0x00000082


	//----- nvinfo : EIATTR_KPARAM_INFO
	.align		4
.L_35:
        /*0008*/ 	.byte	0x04, 0x17
        /*000a*/ 	.short	(.L_37 - .L_36)
.L_36:
        /*000c*/ 	.word	0x00000000
        /*0010*/ 	.short	0x0000
        /*0012*/ 	.short	0x0000
        /*0014*/ 	.byte	0x00, 0xf0, 0x01, 0x1a


	//----- nvinfo : EIATTR_AT_ENTRY_FRAGMENTS
	.align		4
.L_37:
        /*0018*/ 	.byte	0x04, 0x4f
        /*001a*/ 	.short	(.L_39 - .L_38)


	//   ....[0]....
.L_38:
        /*001c*/ 	.word	0x00000006


	//----- nvinfo : EIATTR_RESERVED_SMEM_USED
	.align		4
.L_39:
        /*0020*/ 	.byte	0x01, 0x41
	.zero		2


	//----- nvinfo : EIATTR_SPARSE_MMA_MASK
	.align		4
        /*0024*/ 	.byte	0x03, 0x50
        /*0026*/ 	.short	0x0000


	//----- nvinfo : EIATTR_TCGEN05_1CTA_USED
	.align		4
        /*0028*/ 	.byte	0x01, 0x51
	.zero		2


	//----- nvinfo : EIATTR_MAXREG_COUNT
	.align		4
        /*002c*/ 	.byte	0x03, 0x1b
        /*002e*/ 	.short	0x0080


	//----- nvinfo : EIATTR_NUM_BARRIERS
	.align		4
        /*0030*/ 	.byte	0x02, 0x4c
        /*0032*/ 	.byte	0x04
	.zero		1


	//----- nvinfo : EIATTR_EXTERNS
	.align		4
        /*0034*/ 	.byte	0x04, 0x0f
        /*0036*/ 	.short	(.L_41 - .L_40)


	//   ....[0]....
	.align		4
.L_40:
        /*0038*/ 	.word	index@(__assertfail)


	//----- nvinfo : EIATTR_ANNOTATIONS
	.align		4
.L_41:
        /*003c*/ 	.byte	0x04, 0x55
        /*003e*/ 	.short	(.L_43 - .L_42)


	//   ....[0]....
.L_42:
        /*0040*/ 	.word	0x00000001
        /*0044*/ 	.byte	0xf0, 0x00, 0x00, 0x00, 0x01, 0x00, 0x00, 0x00, 0x10, 0x12, 0x00, 0x00, 0x01, 0x00, 0x00, 0x00
        /* <DEDUP_REMOVED lines=30> */
        /*0234*/ 	.byte	0x50, 0xff, 0x00, 0x00


	//----- nvinfo : EIATTR_MERCURY_ISA_VERSION
	.align		4
.L_43:
        /*0238*/ 	.byte	0x03, 0x5f
        /*023a*/ 	.short	0x0101


	//----- nvinfo : EIATTR_INT_WARP_WIDE_INSTR_OFFSETS
	.align		4
        /*023c*/ 	.byte	0x04, 0x31
        /*023e*/ 	.short	(.L_45 - .L_44)


	//   ....[0]....
.L_44:
        /*0240*/ 	.word	0x000101b0


	//   ....[1]....
        /*0244*/ 	.word	0x000101d0


	//   ....[2]....
        /*0248*/ 	.word	0x00010200


	//----- nvinfo : EIATTR_COOP_GROUP_MASK_REGIDS
	.align		4
.L_45:
        /*024c*/ 	.byte	0x04, 0x29
        /*024e*/ 	.short	(.L_47 - .L_46)


	//   ....[0]....
.L_46:
        /*0250*/ 	.word	0xffffffff


	//   ....[1]....
        /*0254*/ 	.word	0xffffffff


	//   ....[2]....
        /*0258*/ 	.word	0xffffffff


	//   ....[3]....
        /*025c*/ 	.word	0xffffffff


	//   ....[4]....
        /*0260*/ 	.word	0xffffffff


	//   ....[5]....
        /*0264*/ 	.word	0xffffffff


	//   ....[6]....
        /*0268*/ 	.word	0xffffffff


	//   ....[7]....
        /*026c*/ 	.word	0xffffffff


	//   ....[8]....
        /*0270*/ 	.word	0xffffffff


	//   ....[9]....
        /*0274*/ 	.word	0xffffffff


	//   ....[10]....
        /*0278*/ 	.word	0xffffffff


	//   ....[11]....
        /*027c*/ 	.word	0xffffffff


	//   ....[12]....
        /*0280*/ 	.word	0xffffffff


	//   ....[13]....
        /*0284*/ 	.word	0xffffffff


	//   ....[14]....
        /*0288*/ 	.word	0xffffffff


	//   ....[15]....
        /*028c*/ 	.word	0xffffffff


	//----- nvinfo : EIATTR_COOP_GROUP_INSTR_OFFSETS
	.align		4
.L_47:
        /*0290*/ 	.byte	0x04, 0x28
        /*0292*/ 	.short	(.L_49 - .L_48)


	//   ....[0]....
.L_48:
        /*0294*/ 	.word	0x00000080


	//   ....[1]....
        /*0298*/ 	.word	0x00000380


	//   ....[2]....
        /*029c*/ 	.word	0x000005c0


	//   ....[3]....
        /*02a0*/ 	.word	0x000006b0


	//   ....[4]....
        /*02a4*/ 	.word	0x000007f0


	//   ....[5]....
        /*02a8*/ 	.word	0x00000930


	//   ....[6]....
        /*02ac*/ 	.word	0x00000a70


	//   ....[7]....
        /*02b0*/ 	.word	0x00000bb0


	//   ....[8]....
        /*02b4*/ 	.word	0x00000cf0


	//   ....[9]....
        /*02b8*/ 	.word	0x00000e30


	//   ....[10]....
        /*02bc*/ 	.word	0x00000f70


	//   ....[11]....
        /*02c0*/ 	.word	0x00004630


	//   ....[12]....
        /*02c4*/ 	.word	0x00004830


	//   ....[13]....
        /*02c8*/ 	.word	0x00004850


	//   ....[14]....
        /*02cc*/ 	.word	0x000100a0


	//   ....[15]....
        /*02d0*/ 	.word	0x000102d0


	//----- nvinfo : EIATTR_REG_RECONFIG
	.align		4
.L_49:
        /*02d4*/ 	.byte	0x01, 0x54
	.zero		2


	//----- nvinfo : EIATTR_VRC_CTA_INIT_COUNT
	.align		4
        /*02d8*/ 	.byte	0x02, 0x4a
        /*02da*/ 	.byte	0x80
	.zero		1


	//----- nvinfo : EIATTR_SYSCALL_OFFSETS
	.align		4
        /*02dc*/ 	.byte	0x04, 0x46
        /*02de*/ 	.short	(.L_51 - .L_50)


	//   ....[0]....
.L_50:
        /*02e0*/ 	.word	0x000096a0


	//   ....[1]....
        /*02e4*/ 	.word	0x00009810


	//   ....[2]....
        /*02e8*/ 	.word	0x00009990


	//   ....[3]....
        /*02ec*/ 	.word	0x0000b190


	//   ....[4]....
        /*02f0*/ 	.word	0x0000b300


	//   ....[5]....
        /*02f4*/ 	.word	0x0000b470


	//   ....[6]....
        /*02f8*/ 	.word	0x0000b5e0


	//   ....[7]....
        /*02fc*/ 	.word	0x0000ba70


	//   ....[8]....
        /*0300*/ 	.word	0x0000bc20


	//   ....[9]....
        /*0304*/ 	.word	0x0000bd90


	//   ....[10]....
        /*0308*/ 	.word	0x0000bf00


	//   ....[11]....
        /*030c*/ 	.word	0x0000ccc0


	//   ....[12]....
        /*0310*/ 	.word	0x0000dcd0


	//   ....[13]....
        /*0314*/ 	.word	0x0000de40


	//   ....[14]....
        /*0318*/ 	.word	0x0000dfb0


	//   ....[15]....
        /*031c*/ 	.word	0x0000ed40


	//   ....[16]....
        /*0320*/ 	.word	0x0000eeb0


	//   ....[17]....
        /*0324*/ 	.word	0x0000f020


	//----- nvinfo : EIATTR_MBARRIER_INSTR_OFFSETS
	.align		4
.L_51:
        /*0328*/ 	.byte	0x04, 0x39
        /*032a*/ 	.short	(.L_53 - .L_52)


	//   ....[0]....
.L_52:
        /*032c*/ 	.word	0x00000460
        /*0330*/ 	.word	0x000000ff
        /*0334*/ 	.word	0x00033800
        /*0338*/ 	.short	0x0100
        /*033a*/ 	.byte	0x04
	.zero		1


	//   ....[1]....
        /*033c*/ 	.word	0x00000470
        /*0340*/ 	.word	0x000000ff
        /*0344*/ 	.word	0x00033810
        /*0348*/ 	.short	0x0100
        /*034a*/ 	.byte	0x04
	.zero		1


	//   ....[2]....
        /*034c*/ 	.word	0x00000480
        /*0350*/ 	.word	0x000000ff
        /*0354*/ 	.word	0x00033808
        /*0358*/ 	.short	0x0100
        /*035a*/ 	.byte	0x04
	.zero		1


	//   ....[3]....
        /*035c*/ 	.word	0x00000490
        /*0360*/ 	.word	0x000000ff
        /*0364*/ 	.word	0x00033818
        /*0368*/ 	.short	0x0100
        /*036a*/ 	.byte	0x04
	.zero		1


	//   ....[4]....
        /*036c*/ 	.word	0x00000680
        /*0370*/ 	.word	0x000000ff
        /*0374*/ 	.word	0x00033820
        /*0378*/ 	.short	0x0100
        /*037a*/ 	.byte	0x06
	.zero		1


	//   ....[5]....
        /*037c*/ 	.word	0x00000690
        /*0380*/ 	.word	0x000000ff
        /*0384*/ 	.word	0x00033828
        /*0388*/ 	.short	0x0100
        /*038a*/ 	.byte	0x06
	.zero		1


	//   ....[6]....
        /*038c*/ 	.word	0x000007c0
        /*0390*/ 	.word	0x000000ff
        /*0394*/ 	.word	0x00033830
        /*0398*/ 	.short	0x0100
        /*039a*/ 	.byte	0x04
	.zero		1


	//   ....[7]....
        /*039c*/ 	.word	0x000007d0
        /*03a0*/ 	.word	0x000000ff
        /*03a4*/ 	.word	0x00033838
        /*03a8*/ 	.short	0x0100
        /*03aa*/ 	.byte	0x04
	.zero		1


	//   ....[8]....
        /*03ac*/ 	.word	0x00000900
        /*03b0*/ 	.word	0x000000ff
        /*03b4*/ 	.word	0x00033840
        /*03b8*/ 	.short	0x0100
        /*03ba*/ 	.byte	0x04
	.zero		1


	//   ....[9]....
        /*03bc*/ 	.word	0x00000910
        /*03c0*/ 	.word	0x000000ff
        /*03c4*/ 	.word	0x00033848
        /*03c8*/ 	.short	0x0100
        /*03ca*/ 	.byte	0x04
	.zero		1


	//   ....[10]....
        /*03cc*/ 	.word	0x00000a40
        /*03d0*/ 	.word	0x000000ff
        /*03d4*/ 	.word	0x00033850
        /*03d8*/ 	.short	0x0100
        /*03da*/ 	.byte	0x04
	.zero		1


	//   ....[11]....
        /*03dc*/ 	.word	0x00000a50
        /*03e0*/ 	.word	0x000000ff
        /*03e4*/ 	.word	0x00033858
        /*03e8*/ 	.short	0x0100
        /*03ea*/ 	.byte	0x04
	.zero		1


	//   ....[12]....
        /*03ec*/ 	.word	0x00000b80
        /*03f0*/ 	.word	0x000000ff
        /*03f4*/ 	.word	0x00033860
        /*03f8*/ 	.short	0x0100
        /*03fa*/ 	.byte	0x04
	.zero		1


	//   ....[13]....
        /*03fc*/ 	.word	0x00000b90
        /*0400*/ 	.word	0x000000ff
        /*0404*/ 	.word	0x00033868
        /*0408*/ 	.short	0x0100
        /*040a*/ 	.byte	0x04
	.zero		1


	//   ....[14]....
        /*040c*/ 	.word	0x00000cc0
        /*0410*/ 	.word	0x000000ff
        /*0414*/ 	.word	0x00033870
        /*0418*/ 	.short	0x0100
        /*041a*/ 	.byte	0x04
	.zero		1


	//   ....[15]....
        /*041c*/ 	.word	0x00000cd0
        /*0420*/ 	.word	0x000000ff
        /*0424*/ 	.word	0x00033878
        /*0428*/ 	.short	0x0100
        /*042a*/ 	.byte	0x04
	.zero		1


	//   ....[16]....
        /*042c*/ 	.word	0x00000e00
        /*0430*/ 	.word	0x000000ff
        /*0434*/ 	.word	0x00033880
        /*0438*/ 	.short	0x0100
        /*043a*/ 	.byte	0x04
	.zero		1


	//   ....[17]....
        /*043c*/ 	.word	0x00000e10
        /*0440*/ 	.word	0x000000ff
        /*0444*/ 	.word	0x00033888
        /*0448*/ 	.short	0x0100
        /*044a*/ 	.byte	0x04
	.zero		1


	//   ....[18]....
        /*044c*/ 	.word	0x00000f40
        /*0450*/ 	.word	0x000000ff
        /*0454*/ 	.word	0x00033890
        /*0458*/ 	.short	0x0100
        /*045a*/ 	.byte	0x04
	.zero		1


	//   ....[19]....
        /*045c*/ 	.word	0x00000f50
        /*0460*/ 	.word	0x000000ff
        /*0464*/ 	.word	0x00033898
        /*0468*/ 	.short	0x0100
        /*046a*/ 	.byte	0x04
	.zero		1


	//   ....[20]....
        /*046c*/ 	.word	0x00001080
        /*0470*/ 	.word	0x000000ff
        /*0474*/ 	.word	0x000338a0
        /*0478*/ 	.short	0x0100
        /*047a*/ 	.byte	0x04
	.zero		1


	//   ....[21]....
        /*047c*/ 	.word	0x00001090
        /*0480*/ 	.word	0x000000ff
        /*0484*/ 	.word	0x000338b0
        /*0488*/ 	.short	0x0100
        /*048a*/ 	.byte	0x04
	.zero		1


	//   ....[22]....
        /*048c*/ 	.word	0x000010a0
        /*0490*/ 	.word	0x000000ff
        /*0494*/ 	.word	0x000338a8
        /*0498*/ 	.short	0x0100
        /*049a*/ 	.byte	0x04
	.zero		1


	//   ....[23]....
        /*049c*/ 	.word	0x000010b0
        /*04a0*/ 	.word	0x000000ff
        /*04a4*/ 	.word	0x000338b8
        /*04a8*/ 	.short	0x0100
        /*04aa*/ 	.byte	0x04
	.zero		1


	//   ....[24]....
        /*04ac*/ 	.word	0x00002350
        /*04b0*/ 	.word	0x000000ff
        /*04b4*/ 	.word	0x00033810
        /*04b8*/ 	.short	0x010a
        /*04ba*/ 	.byte	0x38
	.zero		1


	//   ....[25]....
        /*04bc*/ 	.word	0x000024c0
        /*04c0*/ 	.word	0x000000ff
        /*04c4*/ 	.word	0x00033800
        /*04c8*/ 	.short	0x010b
        /*04ca*/ 	.byte	0x38
	.zero		1


	//   ....[26]....
        /*04cc*/ 	.word	0x00002ad0
        /*04d0*/ 	.word	0x000000ff
        /*04d4*/ 	.word	0x00033838
        /*04d8*/ 	.short	0x010a
        /*04da*/ 	.byte	0x38
	.zero		1


	//   ....[27]....
        /*04dc*/ 	.word	0x00002cc0
        /*04e0*/ 	.word	0x000000ff
        /*04e4*/ 	.word	0x00033830
        /*04e8*/ 	.short	0x0107
        /*04ea*/ 	.byte	0x38
	.zero		1


	//   ....[28]....
        /*04ec*/ 	.word	0x00002d20
        /*04f0*/ 	.word	0x000000ff
        /*04f4*/ 	.word	0x00033830
        /*04f8*/ 	.short	0x0101
        /*04fa*/ 	.byte	0x38
	.zero		1


	//   ....[29]....
        /*04fc*/ 	.word	0x00002d70
        /*0500*/ 	.word	0x000000ff
        /*0504*/ 	.word	0x00033828
        /*0508*/ 	.short	0x010a
        /*050a*/ 	.byte	0x38
	.zero		1


	//   ....[30]....
        /*050c*/ 	.word	0x00002e90
        /*0510*/ 	.word	0x000000ff
        /*0514*/ 	.word	0x00033820
        /*0518*/ 	.short	0x010b
        /*051a*/ 	.byte	0x38
	.zero		1


	//   ....[31]....
        /*051c*/ 	.word	0x00003490
        /*0520*/ 	.word	0x000000ff
        /*0524*/ 	.word	0x00033848
        /*0528*/ 	.short	0x010a
        /*052a*/ 	.byte	0x38
	.zero		1


	//   ....[32]....
        /*052c*/ 	.word	0x000035f0
        /*0530*/ 	.word	0x000000ff
        /*0534*/ 	.word	0x00033840
        /*0538*/ 	.short	0x0107
        /*053a*/ 	.byte	0x38
	.zero		1


	//   ....[33]....
        /*053c*/ 	.word	0x00003660
        /*0540*/ 	.word	0x000000ff
        /*0544*/ 	.word	0x00033840
        /*0548*/ 	.short	0x0101
        /*054a*/ 	.byte	0x38
	.zero		1


	//   ....[34]....
        /*054c*/ 	.word	0x00003830
        /*0550*/ 	.word	0x000000ff
        /*0554*/ 	.word	0x00033810
        /*0558*/ 	.short	0x010a
        /*055a*/ 	.byte	0x31
	.zero		1


	//   ....[35]....
        /*055c*/ 	.word	0x00003d00
        /*0560*/ 	.word	0x000000ff
        /*0564*/ 	.word	0x00033838
        /*0568*/ 	.short	0x010a
        /*056a*/ 	.byte	0x38
	.zero		1


	//   ....[36]....
        /*056c*/ 	.word	0x00003ef0
        /*0570*/ 	.word	0x000000ff
        /*0574*/ 	.word	0x00033830
        /*0578*/ 	.short	0x0107
        /*057a*/ 	.byte	0x38
	.zero		1


	//   ....[37]....
        /*057c*/ 	.word	0x00003f50
        /*0580*/ 	.word	0x000000ff
        /*0584*/ 	.word	0x00033830
        /*0588*/ 	.short	0x0101
        /*058a*/ 	.byte	0x38
	.zero		1


	//   ....[38]....
        /*058c*/ 	.word	0x00003fb0
        /*0590*/ 	.word	0x000000ff
        /*0594*/ 	.word	0x00033828
        /*0598*/ 	.short	0x010a
        /*059a*/ 	.byte	0x38
	.zero		1


	//   ....[39]....
        /*059c*/ 	.word	0x00004350
        /*05a0*/ 	.word	0x000000ff
        /*05a4*/ 	.word	0x00033848
        /*05a8*/ 	.short	0x010a
        /*05aa*/ 	.byte	0x38
	.zero		1


	//   ....[40]....
        /*05ac*/ 	.word	0x000044b0
        /*05b0*/ 	.word	0x000000ff
        /*05b4*/ 	.word	0x00033840
        /*05b8*/ 	.short	0x0107
        /*05ba*/ 	.byte	0x38
	.zero		1


	//   ....[41]....
        /*05bc*/ 	.word	0x00004520
        /*05c0*/ 	.word	0x000000ff
        /*05c4*/ 	.word	0x00033840
        /*05c8*/ 	.short	0x0101
        /*05ca*/ 	.byte	0x38
	.zero		1


	//   ....[42]....
        /*05cc*/ 	.word	0x00004a80
        /*05d0*/ 	.word	0x000000ff
        /*05d4*/ 	.word	0x00033800
        /*05d8*/ 	.short	0x010a
        /*05da*/ 	.byte	0x18
	.zero		1


	//   ....[43]....
        /*05dc*/ 	.word	0x00004ab0
        /*05e0*/ 	.word	0x000000ff
        /*05e4*/ 	.word	0x00033858
        /*05e8*/ 	.short	0x010a
        /*05ea*/ 	.byte	0x18
	.zero		1


	//   ....[44]....
        /*05ec*/ 	.word	0x00004f20
        /*05f0*/ 	.word	0x000000ff
        /*05f4*/ 	.word	0x00033820
        /*05f8*/ 	.short	0x010a
        /*05fa*/ 	.byte	0x18
	.zero		1


	//   ....[45]....
        /*05fc*/ 	.word	0x00004f60
        /*0600*/ 	.word	0x000000ff
        /*0604*/ 	.word	0x00033868
        /*0608*/ 	.short	0x010a
        /*060a*/ 	.byte	0x18
	.zero		1


	//   ....[46]....
        /*060c*/ 	.word	0x00004fa0
        /*0610*/ 	.word	0x000000ff
        /*0614*/ 	.word	0x00033878
        /*0618*/ 	.short	0x010a
        /*061a*/ 	.byte	0x18
	.zero		1


	//   ....[47]....
        /*061c*/ 	.word	0x000053b0
        /*0620*/ 	.word	0x000000ff
        /*0624*/ 	.word	0x00033880
        /*0628*/ 	.short	0x010a
        /*062a*/ 	.byte	0x18
	.zero		1


	//   ....[48]....
        /*062c*/ 	.word	0x00005d60
        /*0630*/ 	.word	0x000000ff
        /*0634*/ 	.word	0x00033800
        /*0638*/ 	.short	0x010a
        /*063a*/ 	.byte	0x06
	.zero		1


	//   ....[49]....
        /*063c*/ 	.word	0x00005e00
        /*0640*/ 	.word	0x000000ff
        /*0644*/ 	.word	0x00033858
        /*0648*/ 	.short	0x010a
        /*064a*/ 	.byte	0x18
	.zero		1


	//   ....[50]....
        /*064c*/ 	.word	0x000061d0
        /*0650*/ 	.word	0x000000ff
        /*0654*/ 	.word	0x00033890
        /*0658*/ 	.short	0x010a
        /*065a*/ 	.byte	0x18
	.zero		1


	//   ....[51]....
        /*065c*/ 	.word	0x00006220
        /*0660*/ 	.word	0x000000ff
        /*0664*/ 	.word	0x00033868
        /*0668*/ 	.short	0x010a
        /*066a*/ 	.byte	0x18
	.zero		1


	//   ....[52]....
        /*066c*/ 	.word	0x000069f0
        /*0670*/ 	.word	0x000000ff
        /*0674*/ 	.word	0x00033878
        /*0678*/ 	.short	0x010a
        /*067a*/ 	.byte	0x18
	.zero		1


	//   ....[53]....
        /*067c*/ 	.word	0x00006a60
        /*0680*/ 	.word	0x000000ff
        /*0684*/ 	.word	0x00033820
        /*0688*/ 	.short	0x010a
        /*068a*/ 	.byte	0x18
	.zero		1


	//   ....[54]....
        /*068c*/ 	.word	0x00006e40
        /*0690*/ 	.word	0x000000ff
        /*0694*/ 	.word	0x00033880
        /*0698*/ 	.short	0x010a
        /*069a*/ 	.byte	0x18
	.zero		1


	//   ....[55]....
        /*069c*/ 	.word	0x000073e0
        /*06a0*/ 	.word	0x000000ff
        /*06a4*/ 	.word	0x000338b0
        /*06a8*/ 	.short	0x010a
        /*06aa*/ 	.byte	0x18
	.zero		1


	//   ....[56]....
        /*06ac*/ 	.word	0x00007460
        /*06b0*/ 	.word	0x000000ff
        /*06b4*/ 	.word	0x000338b8
        /*06b8*/ 	.short	0x010a
        /*06ba*/ 	.byte	0x18
	.zero		1


	//   ....[57]....
        /*06bc*/ 	.word	0x000074d0
        /*06c0*/ 	.word	0x000000ff
        /*06c4*/ 	.word	0x00033890
        /*06c8*/ 	.short	0x010a
        /*06ca*/ 	.byte	0x18
	.zero		1


	//   ....[58]....
        /*06cc*/ 	.word	0x00008270
        /*06d0*/ 	.word	0x000000ff
        /*06d4*/ 	.word	0x00033870
        /*06d8*/ 	.short	0x010a
        /*06da*/ 	.byte	0x0e
	.zero		1


	//   ....[59]....
        /*06dc*/ 	.word	0x00008410
        /*06e0*/ 	.word	0x000000ff
        /*06e4*/ 	.word	0x00000000
        /*06e8*/ 	.short	0x0101
        /*06ea*/ 	.byte	0x04
	.zero		1


	//   ....[60]....
        /*06ec*/ 	.word	0x000093d0
        /*06f0*/ 	.word	0x00000002
        /*06f4*/ 	.word	0x00033850
        /*06f8*/ 	.short	0x010a
        /*06fa*/ 	.byte	0xff
	.zero		1


	//   ....[61]....
        /*06fc*/ 	.word	0x00009450
        /*0700*/ 	.word	0x00000002
        /*0704*/ 	.word	0x00033888
        /*0708*/ 	.short	0x010a
        /*070a*/ 	.byte	0xff
	.zero		1


	//   ....[62]....
        /*070c*/ 	.word	0x000094c0
        /*0710*/ 	.word	0x00000002
        /*0714*/ 	.word	0x00033830
        /*0718*/ 	.short	0x010a
        /*071a*/ 	.byte	0xff
	.zero		1


	//   ....[63]....
        /*071c*/ 	.word	0x0000b6c0
        /*0720*/ 	.word	0x00000002
        /*0724*/ 	.word	0x00033880
        /*0728*/ 	.short	0x0101
        /*072a*/ 	.byte	0xff
	.zero		1


	//   ....[64]....
        /*072c*/ 	.word	0x0000b720
        /*0730*/ 	.word	0x00000000
        /*0734*/ 	.word	0x00000000
        /*0738*/ 	.short	0x0101
        /*073a*/ 	.byte	0xff
	.zero		1


	//   ....[65]....
        /*073c*/ 	.word	0x0000b770
        /*0740*/ 	.word	0x00000000
        /*0744*/ 	.word	0x00000000
        /*0748*/ 	.short	0x0101
        /*074a*/ 	.byte	0xff
	.zero		1


	//   ....[66]....
        /*074c*/ 	.word	0x0000b7d0
        /*0750*/ 	.word	0x00000002
        /*0754*/ 	.word	0x00033840
        /*0758*/ 	.short	0x010a
        /*075a*/ 	.byte	0xff
	.zero		1


	//   ....[67]....
        /*075c*/ 	.word	0x0000b850
        /*0760*/ 	.word	0x00000002
        /*0764*/ 	.word	0x00033860
        /*0768*/ 	.short	0x010a
        /*076a*/ 	.byte	0xff
	.zero		1


	//   ....[68]....
        /*076c*/ 	.word	0x0000b910
        /*0770*/ 	.word	0x00000002
        /*0774*/ 	.word	0x00033898
        /*0778*/ 	.short	0x010a
        /*077a*/ 	.byte	0xff
	.zero		1


	//   ....[69]....
        /*077c*/ 	.word	0x0000cb90
        /*0780*/ 	.word	0x000000ff
        /*0784*/ 	.word	0x00000000
        /*0788*/ 	.short	0x0101
        /*078a*/ 	.byte	0x04
	.zero		1


	//   ....[70]....
        /*078c*/ 	.word	0x0000d7e0
        /*0790*/ 	.word	0x000000ff
        /*0794*/ 	.word	0x00033890
        /*0798*/ 	.short	0x0101
        /*079a*/ 	.byte	0x24
	.zero		1


	//   ....[71]....
        /*079c*/ 	.word	0x0000d880
        /*07a0*/ 	.word	0x000000ff
        /*07a4*/ 	.word	0x00000000
        /*07a8*/ 	.short	0x0101
        /*07aa*/ 	.byte	0x04
	.zero		1


	//   ....[72]....
        /*07ac*/ 	.word	0x0000db80
        /*07b0*/ 	.word	0x000000ff
        /*07b4*/ 	.word	0x000338a0
        /*07b8*/ 	.short	0x010a
        /*07ba*/ 	.byte	0x24
	.zero		1


	//   ....[73]....
        /*07bc*/ 	.word	0x0000ebc0
        /*07c0*/ 	.word	0x000000ff
        /*07c4*/ 	.word	0x00000000
        /*07c8*/ 	.short	0x0101
        /*07ca*/ 	.byte	0x04
	.zero		1


	//   ....[74]....
        /*07cc*/ 	.word	0x0000ec10
        /*07d0*/ 	.word	0x000000ff
        /*07d4*/ 	.word	0x000338a8
        /*07d8*/ 	.short	0x010a
        /*07da*/ 	.byte	0x24
	.zero		1


	//   ....[75]....
        /*07dc*/ 	.word	0x0000fff0
        /*07e0*/ 	.word	0x000000ff
        /*07e4*/ 	.word	0x00000000
        /*07e8*/ 	.short	0x0101
        /*07ea*/ 	.byte	0x04
	.zero		1


	//   ....[76]....
        /*07ec*/ 	.word	0x00010300
        /*07f0*/ 	.word	0x00000004
        /*07f4*/ 	.word	0x00033810
        /*07f8*/ 	.short	0x010a
        /*07fa*/ 	.byte	0xff
	.zero		1


	//   ....[77]....
        /*07fc*/ 	.word	0x00010360
        /*0800*/ 	.word	0x00000002
        /*0804*/ 	.word	0x00033838
        /*0808*/ 	.short	0x010a
        /*080a*/ 	.byte	0xff
	.zero		1


	//   ....[78]....
        /*080c*/ 	.word	0x000103c0
        /*0810*/ 	.word	0x00000002
        /*0814*/ 	.word	0x00033828
        /*0818*/ 	.short	0x010a
        /*081a*/ 	.byte	0xff
	.zero		1


	//   ....[79]....
        /*081c*/ 	.word	0x00010420
        /*0820*/ 	.word	0x00000002
        /*0824*/ 	.word	0x00033848
        /*0828*/ 	.short	0x010a
        /*082a*/ 	.byte	0xff
	.zero		1


	//   ....[80]....
        /*082c*/ 	.word	0x00010480
        /*0830*/ 	.word	0x00000002
        /*0834*/ 	.word	0x00033810
        /*0838*/ 	.short	0x010a
        /*083a*/ 	.byte	0xff
	.zero		1


	//   ....[81]....
        /*083c*/ 	.word	0x000104e0
        /*0840*/ 	.word	0x00000002
        /*0844*/ 	.word	0x00033838
        /*0848*/ 	.short	0x010a
        /*084a*/ 	.byte	0xff
	.zero		1


	//   ....[82]....
        /*084c*/ 	.word	0x00010540
        /*0850*/ 	.word	0x00000006
        /*0854*/ 	.word	0x00033828
        /*0858*/ 	.short	0x010a
        /*085a*/ 	.byte	0xff
	.zero		1


	//   ....[83]....
        /*085c*/ 	.word	0x000105a0
        /*0860*/ 	.word	0x00000006
        /*0864*/ 	.word	0x00033848
        /*0868*/ 	.short	0x010a
        /*086a*/ 	.byte	0xff
	.zero		1


	//   ....[84]....
        /*086c*/ 	.word	0x00010600
        /*0870*/ 	.word	0x00000000
        /*0874*/ 	.word	0x00033800
        /*0878*/ 	.short	0x010a
        /*087a*/ 	.byte	0xff
	.zero		1


	//   ....[85]....
        /*087c*/ 	.word	0x00010660
        /*0880*/ 	.word	0x00000004
        /*0884*/ 	.word	0x00033858
        /*0888*/ 	.short	0x010a
        /*088a*/ 	.byte	0xff
	.zero		1


	//   ....[86]....
        /*088c*/ 	.word	0x000106c0
        /*0890*/ 	.word	0x00000000
        /*0894*/ 	.word	0x00033820
        /*0898*/ 	.short	0x010a
        /*089a*/ 	.byte	0xff
	.zero		1


	//   ....[87]....
        /*089c*/ 	.word	0x00010720
        /*08a0*/ 	.word	0x00000000
        /*08a4*/ 	.word	0x00033868
        /*08a8*/ 	.short	0x010a
        /*08aa*/ 	.byte	0xff
	.zero		1


	//   ....[88]....
        /*08ac*/ 	.word	0x00010780
        /*08b0*/ 	.word	0x00000003
        /*08b4*/ 	.word	0x00033878
        /*08b8*/ 	.short	0x010a
        /*08ba*/ 	.byte	0xff
	.zero		1


	//   ....[89]....
        /*08bc*/ 	.word	0x000107e0
        /*08c0*/ 	.word	0x00000003
        /*08c4*/ 	.word	0x00033880
        /*08c8*/ 	.short	0x010a
        /*08ca*/ 	.byte	0xff
	.zero		1


	//   ....[90]....
        /*08cc*/ 	.word	0x00010840
        /*08d0*/ 	.word	0x00000000
        /*08d4*/ 	.word	0x00033800
        /*08d8*/ 	.short	0x010a
        /*08da*/ 	.byte	0xff
	.zero		1


	//   ....[91]....
        /*08dc*/ 	.word	0x000108a0
        /*08e0*/ 	.word	0x00000003
        /*08e4*/ 	.word	0x00033858
        /*08e8*/ 	.short	0x010a
        /*08ea*/ 	.byte	0xff
	.zero		1


	//   ....[92]....
        /*08ec*/ 	.word	0x00010900
        /*08f0*/ 	.word	0x00000000
        /*08f4*/ 	.word	0x00033890
        /*08f8*/ 	.short	0x010a
        /*08fa*/ 	.byte	0xff
	.zero		1


	//   ....[93]....
        /*08fc*/ 	.word	0x00010960
        /*0900*/ 	.word	0x00000000
        /*0904*/ 	.word	0x00033868
        /*0908*/ 	.short	0x010a
        /*090a*/ 	.byte	0xff
	.zero		1


	//   ....[94]....
        /*090c*/ 	.word	0x000109c0
        /*0910*/ 	.word	0x00000000
        /*0914*/ 	.word	0x00033878
        /*0918*/ 	.short	0x010a
        /*091a*/ 	.byte	0xff
	.zero		1


	//   ....[95]....
        /*091c*/ 	.word	0x00010a20
        /*0920*/ 	.word	0x00000003
        /*0924*/ 	.word	0x00033820
        /*0928*/ 	.short	0x010a
        /*092a*/ 	.byte	0xff
	.zero		1


	//   ....[96]....
        /*092c*/ 	.word	0x00010a80
        /*0930*/ 	.word	0x00000004
        /*0934*/ 	.word	0x00033880
        /*0938*/ 	.short	0x010a
        /*093a*/ 	.byte	0xff
	.zero		1


	//   ....[97]....
        /*093c*/ 	.word	0x00010ae0
        /*0940*/ 	.word	0x00000000
        /*0944*/ 	.word	0x000338b0
        /*0948*/ 	.short	0x010a
        /*094a*/ 	.byte	0xff
	.zero		1


	//   ....[98]....
        /*094c*/ 	.word	0x00010b40
        /*0950*/ 	.word	0x00000000
        /*0954*/ 	.word	0x000338b8
        /*0958*/ 	.short	0x010a
        /*095a*/ 	.byte	0xff
	.zero		1


	//   ....[99]....
        /*095c*/ 	.word	0x00010ba0
        /*0960*/ 	.word	0x00000000
        /*0964*/ 	.word	0x00033890
        /*0968*/ 	.short	0x010a
        /*096a*/ 	.byte	0xff
	.zero		1


	//   ....[100]....
        /*096c*/ 	.word	0x00010c00
        /*0970*/ 	.word	0x00000002
        /*0974*/ 	.word	0x00033870
        /*0978*/ 	.short	0x010a
        /*097a*/ 	.byte	0xff
	.zero		1


	//   ....[101]....
        /*097c*/ 	.word	0x00010c50
        /*0980*/ 	.word	0x00000002
        /*0984*/ 	.word	0x00033850
        /*0988*/ 	.short	0x010a
        /*098a*/ 	.byte	0xff
	.zero		1


	//   ....[102]....
        /*098c*/ 	.word	0x00010ca0
        /*0990*/ 	.word	0x00000002
        /*0994*/ 	.word	0x00033888
        /*0998*/ 	.short	0x010a
        /*099a*/ 	.byte	0xff
	.zero		1


	//   ....[103]....
        /*099c*/ 	.word	0x00010cf0
        /*09a0*/ 	.word	0x00000002
        /*09a4*/ 	.word	0x00033830
        /*09a8*/ 	.short	0x010a
        /*09aa*/ 	.byte	0xff
	.zero		1


	//   ....[104]....
        /*09ac*/ 	.word	0x00010d40
        /*09b0*/ 	.word	0x00000002
        /*09b4*/ 	.word	0x00033840
        /*09b8*/ 	.short	0x010a
        /*09ba*/ 	.byte	0xff
	.zero		1


	//   ....[105]....
        /*09bc*/ 	.word	0x00010d90
        /*09c0*/ 	.word	0x00000002
        /*09c4*/ 	.word	0x00033860
        /*09c8*/ 	.short	0x010a
        /*09ca*/ 	.byte	0xff
	.zero		1


	//   ....[106]....
        /*09cc*/ 	.word	0x00010de0
        /*09d0*/ 	.word	0x00000002
        /*09d4*/ 	.word	0x00033898
        /*09d8*/ 	.short	0x010a
        /*09da*/ 	.byte	0xff
	.zero		1


	//   ....[107]....
        /*09dc*/ 	.word	0x00010e40
        /*09e0*/ 	.word	0x00000003
        /*09e4*/ 	.word	0x000338a0
        /*09e8*/ 	.short	0x010a
        /*09ea*/ 	.byte	0xff
	.zero		1


	//   ....[108]....
        /*09ec*/ 	.word	0x00010ea0
        /*09f0*/ 	.word	0x00000000
        /*09f4*/ 	.word	0x000338a8
        /*09f8*/ 	.short	0x010a
        /*09fa*/ 	.byte	0xff
	.zero		1


	//----- nvinfo : EIATTR_NUM_MBARRIERS
	.align		4
.L_53:
        /*09fc*/ 	.byte	0x03, 0x38
        /*09fe*/ 	.short	0x0018


	//----- nvinfo : EIATTR_EXIT_INSTR_OFFSETS
	.align		4
        /*0a00*/ 	.byte	0x04, 0x1c
        /*0a02*/ 	.short	(.L_55 - .L_54)


	//   ....[0]....
.L_54:
        /*0a04*/ 	.word	0x000011b0


	//   ....[1]....
        /*0a08*/ 	.word	0x000021a0


	//   ....[2]....
        /*0a0c*/ 	.word	0x00003680


	//   ....[3]....
        /*0a10*/ 	.word	0x000045e0


	//   ....[4]....
        /*0a14*/ 	.word	0x00008080


	//   ....[5]....
        /*0a18*/ 	.word	0x000080c0


	//   ....[6]....
        /*0a1c*/ 	.word	0x000091f0


	//   ....[7]....
        /*0a20*/ 	.word	0x00009220


	//   ....[8]....
        /*0a24*/ 	.word	0x00010020


	//   ....[9]....
        /*0a28*/ 	.word	0x000102e0


	//----- nvinfo : EIATTR_INDIRECT_BRANCH_TARGETS
	.align		4
.L_55:
        /*0a2c*/ 	.byte	0x04, 0x34
        /*0a2e*/ 	.short	(.L_57 - .L_56)


	//   ....[0]....
.L_56:
        /*0a30*/ 	.word	.L_x_312@srel
        /*0a34*/ 	.short	0x0
        /*0a36*/ 	.short	0x0
        /*0a38*/ 	.word	0x3
        /*0a3c*/ 	.word	.L_x_313@srel
        /*0a40*/ 	.word	.L_x_314@srel
        /*0a44*/ 	.word	.L_x_315@srel


	//   ....[1]....
        /*0a48*/ 	.word	.L_x_316@srel
        /*0a4c*/ 	.short	0x0
        /*0a4e*/ 	.short	0x0
        /*0a50*/ 	.word	0x3
        /*0a54*/ 	.word	.L_x_175@srel
        /*0a58*/ 	.word	.L_x_154@srel
        /*0a5c*/ 	.word	.L_x_315@srel


	//----- nvinfo : EIATTR_MAX_THREADS
	.align		4
.L_57:
        /*0a60*/ 	.byte	0x04, 0x05
        /*0a62*/ 	.short	(.L_59 - .L_58)
.L_58:
        /*0a64*/ 	.word	0x00000200
        /*0a68*/ 	.word	0x00000001
        /*0a6c*/ 	.word	0x00000001


	//----- nvinfo : EIATTR_CRS_STACK_SIZE
	.align		4
.L_59:
        /*0a70*/ 	.byte	0x04, 0x1e
        /*0a72*/ 	.short	(.L_61 - .L_60)
.L_60:
        /*0a74*/ 	.word	0x00000000


	//----- nvinfo : EIATTR_CBANK_PARAM_SIZE
	.align		4
.L_61:
        /*0a78*/ 	.byte	0x03, 0x19
        /*0a7a*/ 	.short	0x0680


	//----- nvinfo : EIATTR_PARAM_CBANK
	.align		4
        /*0a7c*/ 	.byte	0x04, 0x0a
        /*0a7e*/ 	.short	(.L_63 - .L_62)
	.align		4
.L_62:
        /*0a80*/ 	.word	index@(.nv.constant0._ZN7cutlass13device_kernelINS_4fmha6kernel36Sm100FmhaBwdKernelTmaWarpSpecializedIN4cute5tupleIJiiiiNS5_IJNS5_IJiiEEEiEEEEEENS_6half_tEfNS5_IJNS4_1CILi128EEESB_NSA_ILi112EEESC_EEENS1_10collective12ResidualMaskEEEEEvNT_6ParamsE)
        /*0a84*/ 	.short	0x0380
        /*0a86*/ 	.short	0x0680


	//----- nvinfo : EIATTR_SW_WAR
	.align		4
.L_63:
        /*0a88*/ 	.byte	0x04, 0x36
        /*0a8a*/ 	.short	(.L_65 - .L_64)
.L_64:
        /*0a8c*/ 	.word	0x00000008
.L_65:


//--------------------- .nv.callgraph             --------------------------
	.section	.nv.callgraph,"",@"SHT_CUDA_CALLGRAPH"
	.align	4
	.sectionentsize	8
	.align		4
        /*0000*/ 	.word	0x00000000
	.align		4
        /*0004*/ 	.word	0xffffffff
	.align		4
        /*0008*/ 	.word	index@(_ZN7cutlass13device_kernelINS_4fmha6kernel36Sm100FmhaBwdKernelTmaWarpSpecializedIN4cute5tupleIJiiiiNS5_IJNS5_IJiiEEEiEEEEEENS_6half_tEfNS5_IJNS4_1CILi128EEESB_NSA_ILi112EEESC_EEENS1_10collective12ResidualMaskEEEEEvNT_6ParamsE)
	.align		4
        /*000c*/ 	.word	index@(__assertfail)
	.align		4
        /*0010*/ 	.word	0x00000000
	.align		4
        /*0014*/ 	.word	0xfffffffe
	.align		4
        /*0018*/ 	.word	0x00000000
	.align		4
        /*001c*/ 	.word	0xfffffffd
	.align		4
        /*0020*/ 	.word	0x00000000
	.align		4
        /*0024*/ 	.word	0xfffffffc


//--------------------- .nv.constant4             --------------------------
	.section	.nv.constant4,"a",@progbits
	.align	8
	.align		8
.nv.constant4:
        /*0000*/ 	.dword	__assertfail
	.align		8
        /*0008*/ 	.dword	__unnamed_1
	.align		8
        /*0010*/ 	.dword	__unnamed_2
	.align		8
        /*0018*/ 	.dword	__unnamed_3
	.align		8
        /*0020*/ 	.dword	__unnamed_4
	.align		8
        /*0028*/ 	.dword	_ZN39_INTERNAL_3a8d8b7c_4_k_cu_a2feee26_34894cuda3std3__45__cpo5beginE
	.align		8
        /*0030*/ 	.dword	_ZN39_INTERNAL_3a8d8b7c_4_k_cu_a2feee26_34894cuda3std3__45__cpo3endE
	.align		8
        /*0038*/ 	.dword	_ZN39_INTERNAL_3a8d8b7c_4_k_cu_a2feee26_34894cuda3std3__45__cpo6cbeginE
	.align		8
        /*0040*/ 	.dword	_ZN39_INTERNAL_3a8d8b7c_4_k_cu_a2feee26_34894cuda3std3__45__cpo4cendE
	.align		8
        /*0048*/ 	.dword	_ZN39_INTERNAL_3a8d8b7c_4_k_cu_a2feee26_34894cuda3std3__441_GLOBAL__N__3a8d8b7c_4_k_cu_a2feee26_34896ignoreE
	.align		8
        /*0050*/ 	.dword	_ZN39_INTERNAL_3a8d8b7c_4_k_cu_a2feee26_34894cuda3std3__419piecewise_constructE
	.align		8
        /*0058*/ 	.dword	_ZN39_INTERNAL_3a8d8b7c_4_k_cu_a2feee26_34894cuda3std3__48in_placeE
	.align		8
        /*0060*/ 	.dword	_ZN39_INTERNAL_3a8d8b7c_4_k_cu_a2feee26_34894cuda3std6ranges3__45__cpo4swapE
	.align		8
        /*0068*/ 	.dword	_ZN39_INTERNAL_3a8d8b7c_4_k_cu_a2feee26_34894cuda3std6ranges3__45__cpo9iter_moveE
	.align		8
        /*0070*/ 	.dword	_ZN39_INTERNAL_3a8d8b7c_4_k_cu_a2feee26_34894cute7productE
	.align		8
        /*0078*/ 	.dword	_ZN39_INTERNAL_3a8d8b7c_4_k_cu_a2feee26_34894cute1_E
	.align		8
        /*0080*/ 	.dword	$str$23
	.align		8
        /*0088*/ 	.dword	$str$24
	.align		8
        /*0090*/ 	.dword	$str$25
	.align		8
        /*0098*/ 	.dword	$str$26


//--------------------- .nv.constant2._ZN7cutlass13device_kernelINS_4fmha6kernel36Sm100FmhaBwdKernelTmaWarpSpecializedIN4cute5tupleIJiiiiNS5_IJNS5_IJiiEEEiEEEEEENS_6half_tEfNS5_IJNS4_1CILi128EEESB_NSA_ILi112EEESC_EEENS1_10collective12ResidualMaskEEEEEvNT_6ParamsE --------------------------
	.section	.nv.constant2._ZN7cutlass13device_kernelINS_4fmha6kernel36Sm100FmhaBwdKernelTmaWarpSpecializedIN4cute5tupleIJiiiiNS5_IJNS5_IJiiEEEiEEEEEENS_6half_tEfNS5_IJNS4_1CILi128EEESB_NSA_ILi112EEESC_EEENS1_10collective12ResidualMaskEEEEEvNT_6ParamsE,"a",@progbits
	.sectionflags	@""
	.align	4
.nv.constant2._ZN7cutlass13device_kernelINS_4fmha6kernel36Sm100FmhaBwdKernelTmaWarpSpecializedIN4cute5tupleIJiiiiNS5_IJNS5_IJiiEEEiEEEEEENS_6half_tEfNS5_IJNS4_1CILi128EEESB_NSA_ILi112EEESC_EEENS1_10collective12ResidualMaskEEEEEvNT_6ParamsE:
        /*0000*/ 	.byte	0x70, 0x22, 0x00, 0x00, 0xf0, 0x45, 0x00, 0x00, 0x00, 0x92, 0x00, 0x00, 0x30, 0x92, 0x00, 0x00
        /*0010*/ 	.byte	0x60, 0x81, 0x00, 0x00, 0x00, 0x92, 0x00, 0x00


//--------------------- .text._ZN7cutlass13device_kernelINS_4fmha6kernel36Sm100FmhaBwdKernelTmaWarpSpecializedIN4cute5tupleIJiiiiNS5_IJNS5_IJiiEEEiEEEEEENS_6half_tEfNS5_IJNS4_1CILi128EEESB_NSA_ILi112EEESC_EEENS1_10collective12ResidualMaskEEEEEvNT_6ParamsE --------------------------
	.section	.text._ZN7cutlass13device_kernelINS_4fmha6kernel36Sm100FmhaBwdKernelTmaWarpSpecializedIN4cute5tupleIJiiiiNS5_IJNS5_IJiiEEEiEEEEEENS_6half_tEfNS5_IJNS4_1CILi128EEESB_NSA_ILi112EEESC_EEENS1_10collective12ResidualMaskEEEEEvNT_6ParamsE,"ax",@progbits
	.align	128
.text._ZN7cutlass13device_kernelINS_4fmha6kernel36Sm100FmhaBwdKernelTmaWarpSpecializedIN4cute5tupleIJiiiiNS5_IJNS5_IJiiEEEiEEEEEENS_6half_tEfNS5_IJNS4_1CILi128EEESB_NSA_ILi112EEESC_EEENS1_10collective12ResidualMaskEEEEEvNT_6ParamsE:
        .type           _ZN7cutlass13device_kernelINS_4fmha6kernel36Sm100FmhaBwdKernelTmaWarpSpecializedIN4cute5tupleIJiiiiNS5_IJNS5_IJiiEEEiEEEEEENS_6half_tEfNS5_IJNS4_1CILi128EEESB_NSA_ILi112EEESC_EEENS1_10collective12ResidualMaskEEEEEvNT_6ParamsE,@function
        .size           _ZN7cutlass13device_kernelINS_4fmha6kernel36Sm100FmhaBwdKernelTmaWarpSpecializedIN4cute5tupleIJiiiiNS5_IJNS5_IJiiEEEiEEEEEENS_6half_tEfNS5_IJNS4_1CILi128EEESB_NSA_ILi112EEESC_EEENS1_10collective12ResidualMaskEEEEEvNT_6ParamsE,(.L_x_320 - _ZN7cutlass13device_kernelINS_4fmha6kernel36Sm100FmhaBwdKernelTmaWarpSpecializedIN4cute5tupleIJiiiiNS5_IJNS5_IJiiEEEiEEEEEENS_6half_tEfNS5_IJNS4_1CILi128EEESB_NSA_ILi112EEESC_EEENS1_10collective12ResidualMaskEEEEEvNT_6ParamsE)
        .other          _ZN7cutlass13device_kernelINS_4fmha6kernel36Sm100FmhaBwdKernelTmaWarpSpecializedIN4cute5tupleIJiiiiNS5_IJNS5_IJiiEEEiEEEEEENS_6half_tEfNS5_IJNS4_1CILi128EEESB_NSA_ILi112EEESC_EEENS1_10collective12ResidualMaskEEEEEvNT_6ParamsE,@"STO_CUDA_ENTRY STV_DEFAULT"
_ZN7cutlass13device_kernelINS_4fmha6kernel36Sm100FmhaBwdKernelTmaWarpSpecializedIN4cute5tupleIJiiiiNS5_IJNS5_IJiiEEEiEEEEEENS_6half_tEfNS5_IJNS4_1CILi128EEESB_NSA_ILi112EEESC_EEENS1_10collective12ResidualMaskEEEEEvNT_6ParamsE:
[----:B------:R-:W1:Y:S02]  /*0000*/  LDC R1, c[0x0][0x37c] ;  /* 0x0000df00ff017b82 */ /* 0x000e640000000800 */
[----:B-1----:R-:W-:Y:S01]  /*0010*/  IADD3 R1, PT, PT, R1, -0x50, RZ ;  /* 0xffffffb001017810 */ /* 0x002fe20007ffe0ff */
[----:B------:R-:W1:Y:S01]  /*0020*/  S2R R13, SR_TID.X ;  /* 0x00000000000d7919 */ /* 0x000e620000002100 */
[----:B------:R-:W-:Y:S01]  /*0030*/  UMOV UR5, 0x33334444 ;  /* 0x3333444400057882 */ /* 0x000fe20000000000 */
[----:B------:R-:W-:Y:S01]  /*0040*/  ELECT P0, URZ, PT ;  /* 0x0000000000ff782f */ /* 0x000fe20003800000 */
[----:B------:R-:W-:Y:S01]  /*0050*/  BSSY.RECONVERGENT B0, `(.L_x_0) ;  /* 0x0000032000007945 */ /* 0x000fe20003800200 */
[--C-:B-1----:R-:W-:Y:S01]  /*0060*/  SHF.R.U32.HI R5, RZ, 0x5, R13.reuse ;  /* 0x00000005ff057819 */ /* 0x102fe2000001160d */
[----:B------:R-:W-:-:S04]  /*0070*/  IMAD.MOV.U32 R2, RZ, RZ, R13 ;  /* 0x000000ffff027224 */ /* 0x000fc800078e000d */
[----:B------:R-:W1:Y:S02]  /*0080*/  SHFL.IDX PT, R0, R5, RZ, 0x1f ;  /* 0x00001fff05007589 */ /* 0x000e6400000e0000 */
[----:B-1----:R-:W-:-:S13]  /*0090*/  R2UR UR38, R0 ;  /* 0x00000000002672ca */ /* 0x002fda00000e0000 */
[----:B------:R-:W-:-:S04]  /*00a0*/  USHF.L.U32 UR4, UR38, 0x2, URZ ;  /* 0x0000000226047899 */ /* 0x000fc800080006ff */
[----:B------:R-:W-:-:S04]  /*00b0*/  USHF.R.U64 UR4, UR5, UR4, 0x123333 ;  /* 0x0012333305047499 */ /* 0x000fc80008001204 */
[----:B------:R-:W-:-:S06]  /*00c0*/  ULOP3.LUT UR6, UR4, 0x7, URZ, 0xc0, !UPT ;  /* 0x0000000704067892 */ /* 0x000fcc000f8ec0ff */
[----:B------:R-:W-:Y:S02]  /*00d0*/  IMAD.U32 R6, RZ, RZ, UR6 ;  /* 0x00000006ff067e24 */ /* 0x000fe4000f8e00ff */
[----:B------:R-:W-:-:S03]  /*00e0*/  IMAD.U32 R0, RZ, RZ, UR6 ;  /* 0x00000006ff007e24 */ /* 0x000fc6000f8e00ff */
[----:B------:R1:W-:Y:S02]  /*00f0*/  STL [R1], R6 ;  /* 0x0000000601007387 */ /* 0x0003e40000100800 */
[----:B------:R-:W-:-:S04]  /*0100*/  ISETP.NE.OR P1, PT, R0, 0x1, !P0 ;  /* 0x000000010000780c */ /* 0x000fc80004725670 */
[----:B------:R-:W-:-:S09]  /*0110*/  P2R R3, PR, RZ, 0x2 ;  /* 0x00000002ff037803 */ /* 0x000fd20000000000 */
[----:B------:R-:W-:Y:S05]  /*0120*/  @P1 BRA `(.L_x_1) ;  /* 0x0000000000381947 */ /* 0x000fea0003800000 */
[----:B------:R-:W2:Y:S02]  /*0130*/  LDCU.64 UR4, c[0x0][0x348] ;  /* 0x00006900ff0477ac */ /* 0x000ea40008000a00 */
[----:B--2---:R-:W-:Y:S02]  /*0140*/  UIADD3 UR10, UP3, UPT, UR4, 0x300, URZ ;  /* 0x00000300040a7890 */ /* 0x004fe4000ff7e0ff */
[----:B------:R-:W-:Y:S02]  /*0150*/  UIADD3 UR8, UP2, UPT, UR4, 0x100, URZ ;  /* 0x0000010004087890 */ /* 0x000fe4000ff5e0ff */
[----:B------:R-:W-:Y:S02]  /*0160*/  UIADD3 UR6, UP1, UPT, UR4, 0x200, URZ ;  /* 0x0000020004067890 */ /* 0x000fe4000ff3e0ff */
[----:B------:R-:W-:Y:S02]  /*0170*/  UIADD3 UR4, UP0, UPT, UR4, 0x400, URZ ;  /* 0x0000040004047890 */ /* 0x000fe4000ff1e0ff */
[----:B------:R-:W-:-:S02]  /*0180*/  UIADD3.X UR11, UPT, UPT, URZ, UR5, URZ, UP3, !UPT ;  /* 0x00000005ff0b7290 */ /* 0x000fc40009ffe4ff */
[----:B------:R-:W-:Y:S02]  /*0190*/  UIADD3.X UR9, UPT, UPT, URZ, UR5, URZ, UP2, !UPT ;  /* 0x00000005ff097290 */ /* 0x000fe400097fe4ff */
[----:B------:R-:W-:Y:S02]  /*01a0*/  UIADD3.X UR7, UPT, UPT, URZ, UR5, URZ, UP1, !UPT ;  /* 0x00000005ff077290 */ /* 0x000fe40008ffe4ff */
[----:B------:R-:W-:-:S03]  /*01b0*/  UIADD3.X UR5, UPT, UPT, URZ, UR5, URZ, UP0, !UPT ;  /* 0x00000005ff057290 */ /* 0x000fc600087fe4ff */
[----:B------:R2:W-:Y:S02]  /*01c0*/  UTMACCTL.PF [UR10] ;  /* 0x000000000a0079b9 */ /* 0x0005e40008040000 */
[----:B------:R2:W-:Y:S02]  /*01d0*/  UTMACCTL.PF [UR8] ;  /* 0x00000000080079b9 */ /* 0x0005e40008040000 */
[----:B------:R2:W-:Y:S02]  /*01e0*/  UTMACCTL.PF [UR6] ;  /* 0x00000000060079b9 */ /* 0x0005e40008040000 */
[----:B------:R2:W-:Y:S02]  /*01f0*/  UTMACCTL.PF [UR4] ;  /* 0x00000000040079b9 */ /* 0x0005e40008040000 */
[----:B--2---:R-:W-:Y:S05]  /*0200*/  BRA `(.L_x_2) ;  /* 0x00000000002c7947 */ /* 0x004fea0003800000 */
.L_x_1:
[----:B------:R-:W-:-:S13]  /*0210*/  R2UR UR4, R6 ;  /* 0x00000000060472ca */ /* 0x000fda00000e0000 */
[----:B------:R-:W-:-:S09]  /*0220*/  UISETP.NE.AND UP0, UPT, UR4, 0x2, UPT ;  /* 0x000000020400788c */ /* 0x000fd2000bf05270 */
[----:B------:R-:W-:Y:S05]  /*0230*/  BRA.U !UP0, `(.L_x_3) ;  /* 0x0000000108387547 */ /* 0x000fea000b800000 */
[----:B------:R-:W-:Y:S02]  /*0240*/  R2UR UR4, R6 ;  /* 0x00000000060472ca */ /* 0x000fe400000e0000 */
[----:B------:R-:W-:Y:S02]  /*0250*/  PLOP3.LUT P0, PT, PT, PT, PT, 0x80, 0x8 ;  /* 0x000000000008781c */ /* 0x000fe40003f0f070 */
[----:B------:R-:W-:Y:S02]  /*0260*/  PLOP3.LUT P2, PT, PT, PT, PT, 0x80, 0x8 ;  /* 0x000000000008781c */ /* 0x000fe40003f4f070 */
[----:B------:R-:W-:Y:S02]  /*0270*/  PLOP3.LUT P1, PT, PT, PT, PT, 0x8, 0x80 ;  /* 0x000000000080781c */ /* 0x000fe40003f2e170 */
[----:B------:R-:W-:Y:S02]  /*0280*/  PLOP3.LUT P4, PT, PT, PT, PT, 0x80, 0x8 ;  /* 0x000000000008781c */ /* 0x000fe40003f8f070 */
[----:B------:R-:W-:-:S03]  /*0290*/  P2R R0, PR, RZ, 0x1 ;  /* 0x00000001ff007803 */ /* 0x000fc60000000000 */
[----:B------:R-:W-:-:S09]  /*02a0*/  UISETP.NE.AND UP0, UPT, UR4, 0x1, UPT ;  /* 0x000000010400788c */ /* 0x000fd2000bf05270 */
[----:B------:R-:W-:Y:S05]  /*02b0*/  BRA.U UP0, `(.L_x_4) ;  /* 0x00000001002c7547 */ /* 0x000fea000b800000 */
.L_x_2:
[----:B------:R-:W-:Y:S02]  /*02c0*/  PLOP3.LUT P0, PT, PT, PT, PT, 0x8, 0x80 ;  /* 0x000000000080781c */ /* 0x000fe40003f0e170 */
[----:B------:R-:W-:Y:S02]  /*02d0*/  PLOP3.LUT P2, PT, PT, PT, PT, 0x80, 0x8 ;  /* 0x000000000008781c */ /* 0x000fe40003f4f070 */
[----:B------:R-:W-:Y:S02]  /*02e0*/  PLOP3.LUT P1, PT, PT, PT, PT, 0x8, 0x80 ;  /* 0x000000000080781c */ /* 0x000fe40003f2e170 */
[----:B------:R-:W-:Y:S02]  /*02f0*/  PLOP3.LUT P4, PT, PT, PT, PT, 0x8, 0x80 ;  /* 0x000000000080781c */ /* 0x000fe40003f8e170 */
[----:B------:R-:W-:Y:S01]  /*0300*/  P2R R0, PR, RZ, 0x1 ;  /* 0x00000001ff007803 */ /* 0x000fe20000000000 */
[----:B------:R-:W-:Y:S05]  /*0310*/  BRA `(.L_x_4) ;  /* 0x0000000000147947 */ /* 0x000fea0003800000 */
.L_x_3:
[----:B------:R-:W-:Y:S02]  /*0320*/  PLOP3.LUT P0, PT, PT, PT, PT, 0x80, 0x8 ;  /* 0x000000000008781c */ /* 0x000fe40003f0f070 */
[----:B------:R-:W-:Y:S02]  /*0330*/  PLOP3.LUT P2, PT, PT, PT, PT, 0x8, 0x80 ;  /* 0x000000000080781c */ /* 0x000fe40003f4e170 */
[----:B------:R-:W-:Y:S02]  /*0340*/  PLOP3.LUT P1, PT, PT, PT, PT, 0x80, 0x8 ;  /* 0x000000000008781c */ /* 0x000fe40003f2f070 */
[----:B------:R-:W-:Y:S02]  /*0350*/  PLOP3.LUT P4, PT, PT, PT, PT, 0x8, 0x80 ;  /* 0x000000000080781c */ /* 0x000fe40003f8e170 */
[----:B------:R-:W-:-:S11]  /*0360*/  P2R R0, PR, RZ, 0x1 ;  /* 0x00000001ff007803 */ /* 0x000fd60000000000 */
.L_x_4:
[----:B------:R-:W-:Y:S05]  /*0370*/  BSYNC.RECONVERGENT B0 ;  /* 0x0000000000007941 */ /* 0x000fea0003800200 */
.L_x_0:
[----:B------:R-:W2:Y:S01]  /*0380*/  SHFL.IDX PT, R4, R5, RZ, 0x1f ;  /* 0x00001fff05047589 */ /* 0x000ea200000e0000 */
[----:B------:R-:W-:-:S13]  /*0390*/  R2UR UR4, R6 ;  /* 0x00000000060472ca */ /* 0x000fda00000e0000 */
[----:B------:R-:W-:Y:S01]  /*03a0*/  UISETP.NE.AND UP0, UPT, UR4, 0x2, UPT ;  /* 0x000000020400788c */ /* 0x000fe2000bf05270 */
[----:B--2---:R-:W-:-:S13]  /*03b0*/  ISETP.NE.AND P0, PT, R4, RZ, PT ;  /* 0x000000ff0400720c */ /* 0x004fda0003f05270 */
[----:B------:R-:W-:Y:S05]  /*03c0*/  @P0 BRA `(.L_x_5) ;  /* 0x0000000000380947 */ /* 0x000fea0003800000 */
[----:B------:R-:W2:Y:S01]  /*03d0*/  S2UR UR4, SR_CgaCtaId ;  /* 0x00000000000479c3 */ /* 0x000ea20000008800 */
[----:B------:R-:W-:Y:S01]  /*03e0*/  UMOV UR5, 0x400 ;  /* 0x0000040000057882 */ /* 0x000fe20000000000 */
[----:B------:R-:W-:Y:S01]  /*03f0*/  UMOV UR6, 0x1 ;  /* 0x0000000100067882 */ /* 0x000fe20000000000 */
[----:B------:R-:W-:Y:S01]  /*0400*/  ELECT P0, URZ, PT ;  /* 0x0000000000ff782f */ /* 0x000fe20003800000 */
[----:B------:R-:W-:-:S04]  /*0410*/  UIADD3 UR6, UPT, UPT, -UR6, 0x100000, URZ ;  /* 0x0010000006067890 */ /* 0x000fc8000fffe1ff */
[----:B------:R-:W-:Y:S02]  /*0420*/  USHF.L.U32 UR7, UR6, 0xb, URZ ;  /* 0x0000000b06077899 */ /* 0x000fe400080006ff */
[----:B------:R-:W-:Y:S02]  /*0430*/  USHF.L.U32 UR6, UR6, 0x1, URZ ;  /* 0x0000000106067899 */ /* 0x000fe400080006ff */
[----:B--2---:R-:W-:Y:S01]  /*0440*/  ULEA UR4, UR4, UR5, 0x18 ;  /* 0x0000000504047291 */ /* 0x004fe2000f8ec0ff */
[----:B------:R-:W2:Y:S11]  /*0450*/  FENCE.VIEW.ASYNC.S ;  /* 0x00000000000073c6 */ /* 0x000eb60000000000 */
[----:B--2---:R2:W3:Y:S01]  /*0460*/  SYNCS.EXCH.64 URZ, [UR4+0x33800], UR6 ;  /* 0x0338000604ff75b2 */ /* 0x0044e20008000100 */
[----:B------:R2:W4:Y:S01]  /*0470*/  SYNCS.EXCH.64 URZ, [UR4+0x33810], UR6 ;  /* 0x0338100604ff75b2 */ /* 0x0005220008000100 */
[----:B------:R2:W1:Y:S01]  /*0480*/  SYNCS.EXCH.64 URZ, [UR4+0x33808], UR6 ;  /* 0x0338080604ff75b2 */ /* 0x0004620008000100 */
[----:B------:R2:W1:Y:S01]  /*0490*/  SYNCS.EXCH.64 URZ, [UR4+0x33818], UR6 ;  /* 0x0338180604ff75b2 */ /* 0x0004620008000100 */
[----:B------:R-:W-:Y:S01]  /*04a0*/  NOP ;  /* 0x0000000000007918 */ /* 0x000fe20000000000 */
.L_x_5:
[----:B------:R-:W-:Y:S01]  /*04b0*/  NOP ;  /* 0x0000000000007918 */ /* 0x000fe20000000000 */
[----:B------:R-:W-:Y:S05]  /*04c0*/  BRA.U !UP0, `(.L_x_6) ;  /* 0x00000001082c7547 */ /* 0x000fea000b800000 */
[----:B--2---:R-:W-:Y:S01]  /*04d0*/  R2UR UR4, R6 ;  /* 0x00000000060472ca */ /* 0x004fe200000e0000 */
[----:B------:R-:W-:Y:S02]  /*04e0*/  UPLOP3.LUT UP1, UPT, UPT, UPT, UPT, 0x80, 0x8 ;  /* 0x000000000008789c */ /* 0x000fe40003f2f070 */
[----:B------:R-:W-:Y:S02]  /*04f0*/  UPLOP3.LUT UP4, UPT, UPT, UPT, UPT, 0x40, 0x4 ;  /* 0x000000000004789c */ /* 0x000fe40003f8e870 */
[----:B------:R-:W-:Y:S02]  /*0500*/  UPLOP3.LUT UP3, UPT, UPT, UPT, UPT, 0x80, 0x8 ;  /* 0x000000000008789c */ /* 0x000fe40003f6f070 */
[----:B------:R-:W-:-:S06]  /*0510*/  UPLOP3.LUT UP2, UPT, UPT, UPT, UPT, 0x80, 0x8 ;  /* 0x000000000008789c */ /* 0x000fcc0003f4f070 */
[----:B------:R-:W-:-:S09]  /*0520*/  UISETP.NE.AND UP0, UPT, UR4, 0x1, UPT ;  /* 0x000000010400788c */ /* 0x000fd2000bf05270 */
[----:B------:R-:W-:Y:S05]  /*0530*/  BRA.U UP0, `(.L_x_7) ;  /* 0x0000000100207547 */ /* 0x000fea000b800000 */
[----:B------:R-:W-:Y:S02]  /*0540*/  UPLOP3.LUT UP4, UPT, UPT, UPT, UPT, 0x40, 0x4 ;  /* 0x000000000004789c */ /* 0x000fe40003f8e870 */
[----:B------:R-:W-:Y:S02]  /*0550*/  UPLOP3.LUT UP3, UPT, UPT, UPT, UPT, 0x40, 0x4 ;  /* 0x000000000004789c */ /* 0x000fe40003f6e870 */
[----:B------:R-:W-:Y:S01]  /*0560*/  UPLOP3.LUT UP2, UPT, UPT, UPT, UPT, 0x40, 0x4 ;  /* 0x000000000004789c */ /* 0x000fe20003f4e870 */
[----:B------:R-:W-:Y:S05]  /*0570*/  BRA `(.L_x_7) ;  /* 0x0000000000107947 */ /* 0x000fea0003800000 */
.L_x_6:
[----:B------:R-:W-:Y:S02]  /*0580*/  UPLOP3.LUT UP1, UPT, UPT, UPT, UPT, 0x40, 0x4 ;  /* 0x000000000004789c */ /* 0x000fe40003f2e870 */
[----:B------:R-:W-:Y:S02]  /*0590*/  UPLOP3.LUT UP4, UPT, UPT, UPT, UPT, 0x80, 0x8 ;  /* 0x000000000008789c */ /* 0x000fe40003f8f070 */
[----:B------:R-:W-:Y:S02]  /*05a0*/  UPLOP3.LUT UP3, UPT, UPT, UPT, UPT, 0x40, 0x4 ;  /* 0x000000000004789c */ /* 0x000fe40003f6e870 */
[----:B------:R-:W-:Y:S02]  /*05b0*/  UPLOP3.LUT UP2, UPT, UPT, UPT, UPT, 0x80, 0x8 ;  /* 0x000000000008789c */ /* 0x000fe40003f4f070 */
.L_x_7:
[----:B------:R-:W5:Y:S02]  /*05c0*/  SHFL.IDX PT, R4, R5, RZ, 0x1f ;  /* 0x00001fff05047589 */ /* 0x000f6400000e0000 */
[----:B-----5:R-:W-:-:S13]  /*05d0*/  ISETP.NE.AND P0, PT, R4, 0x1, PT ;  /* 0x000000010400780c */ /* 0x020fda0003f05270 */
[----:B------:R-:W-:Y:S05]  /*05e0*/  @P0 BRA `(.L_x_8) ;  /* 0x0000000000300947 */ /* 0x000fea0003800000 */
[----:B--2---:R-:W2:Y:S01]  /*05f0*/  S2UR UR4, SR_CgaCtaId ;  /* 0x00000000000479c3 */ /* 0x004ea20000008800 */
[----:B------:R-:W-:Y:S01]  /*0600*/  UMOV UR6, 0x400 ;  /* 0x0000040000067882 */ /* 0x000fe20000000000 */
[----:B------:R-:W-:Y:S01]  /*0610*/  UMOV UR5, 0x1 ;  /* 0x0000000100057882 */ /* 0x000fe20000000000 */
[----:B------:R-:W-:Y:S01]  /*0620*/  ELECT P0, URZ, PT ;  /* 0x0000000000ff782f */ /* 0x000fe20003800000 */
[----:B--2---:R-:W-:Y:S02]  /*0630*/  ULEA UR6, UR4, UR6, 0x18 ;  /* 0x0000000604067291 */ /* 0x004fe4000f8ec0ff */
[----:B------:R-:W-:-:S04]  /*0640*/  UIADD3 UR4, UPT, UPT, -UR5, 0x100000, URZ ;  /* 0x0010000005047890 */ /* 0x000fc8000fffe1ff */
[----:B------:R-:W-:Y:S02]  /*0650*/  USHF.L.U32 UR5, UR4, 0xb, URZ ;  /* 0x0000000b04057899 */ /* 0x000fe400080006ff */
[----:B------:R-:W-:Y:S01]  /*0660*/  USHF.L.U32 UR4, UR4, 0x1, URZ ;  /* 0x0000000104047899 */ /* 0x000fe200080006ff */
[----:B------:R-:W2:Y:S11]  /*0670*/  FENCE.VIEW.ASYNC.S ;  /* 0x00000000000073c6 */ /* 0x000eb60000000000 */
[----:B--2---:R2:W1:Y:S01]  /*0680*/  SYNCS.EXCH.64 URZ, [UR6+0x33820], UR4 ;  /* 0x0338200406ff75b2 */ /* 0x0044620008000100 */
[----:B------:R2:W1:Y:S01]  /*0690*/  SYNCS.EXCH.64 URZ, [UR6+0x33828], UR4 ;  /* 0x0338280406ff75b2 */ /* 0x0004620008000100 */
[----:B------:R-:W-:Y:S01]  /*06a0*/  NOP ;  /* 0x0000000000007918 */ /* 0x000fe20000000000 */
.L_x_8:
[----:B------:R-:W5:Y:S01]  /*06b0*/  SHFL.IDX PT, R4, R5, RZ, 0x1f ;  /* 0x00001fff05047589 */ /* 0x000f6200000e0000 */
[----:B------:R-:W-:Y:S01]  /*06c0*/  NOP ;  /* 0x0000000000007918 */ /* 0x000fe20000000000 */
[----:B-----5:R-:W-:-:S13]  /*06d0*/  ISETP.NE.AND P0, PT, R4, 0x2, PT ;  /* 0x000000020400780c */ /* 0x020fda0003f05270 */
[----:B------:R-:W-:Y:S05]  /*06e0*/  @P0 BRA `(.L_x_9) ;  /* 0x0000000000400947 */ /* 0x000fea0003800000 */
[----:B--2---:R-:W2:Y:S01]  /*06f0*/  S2UR UR4, SR_CgaCtaId ;  /* 0x00000000000479c3 */ /* 0x004ea20000008800 */
[----:B------:R-:W-:Y:S01]  /*0700*/  UMOV UR5, 0x400 ;  /* 0x0000040000057882 */ /* 0x000fe20000000000 */
[----:B------:R-:W-:Y:S01]  /*0710*/  UMOV UR8, 0x20 ;  /* 0x0000002000087882 */ /* 0x000fe20000000000 */
[----:B------:R-:W-:Y:S01]  /*0720*/  UMOV UR6, 0x100 ;  /* 0x0000010000067882 */ /* 0x000fe20000000000 */
[----:B------:R-:W-:-:S04]  /*0730*/  UIADD3 UR8, UPT, UPT, -UR8, 0x100000, URZ ;  /* 0x0010000008087890 */ /* 0x000fc8000fffe1ff */
[----:B------:R-:W-:Y:S02]  /*0740*/  USHF.L.U32 UR9, UR8, 0xb, URZ ;  /* 0x0000000b08097899 */ /* 0x000fe400080006ff */
[----:B------:R-:W-:Y:S02]  /*0750*/  USHF.L.U32 UR8, UR8, 0x1, URZ ;  /* 0x0000000108087899 */ /* 0x000fe400080006ff */
[----:B------:R-:W-:-:S04]  /*0760*/  UIADD3 UR6, UPT, UPT, -UR6, 0x100000, URZ ;  /* 0x0010000006067890 */ /* 0x000fc8000fffe1ff */
[----:B------:R-:W-:Y:S02]  /*0770*/  USHF.L.U32 UR7, UR6, 0xb, URZ ;  /* 0x0000000b06077899 */ /* 0x000fe400080006ff */
[----:B------:R-:W-:Y:S01]  /*0780*/  USHF.L.U32 UR6, UR6, 0x1, URZ ;  /* 0x0000000106067899 */ /* 0x000fe200080006ff */
[----:B------:R-:W-:Y:S01]  /*0790*/  ELECT P0, URZ, PT ;  /* 0x0000000000ff782f */ /* 0x000fe20003800000 */
[----:B--2---:R-:W-:Y:S01]  /*07a0*/  ULEA UR4, UR4, UR5, 0x18 ;  /* 0x0000000504047291 */ /* 0x004fe2000f8ec0ff */
[----:B------:R-:W2:Y:S11]  /*07b0*/  FENCE.VIEW.ASYNC.S ;  /* 0x00000000000073c6 */ /* 0x000eb60000000000 */
[----:B--2---:R2:W1:Y:S01]  /*07c0*/  SYNCS.EXCH.64 URZ, [UR4+0x33830], UR8 ;  /* 0x0338300804ff75b2 */ /* 0x0044620008000100 */
[----:B------:R2:W1:Y:S01]  /*07d0*/  SYNCS.EXCH.64 URZ, [UR4+0x33838], UR6 ;  /* 0x0338380604ff75b2 */ /* 0x0004620008000100 */
[----:B------:R-:W-:Y:S01]  /*07e0*/  NOP ;  /* 0x0000000000007918 */ /* 0x000fe20000000000 */
.L_x_9:
        /* <DEDUP_REMOVED lines=20> */
.L_x_10:
        /* <DEDUP_REMOVED lines=20> */
.L_x_11:
        /* <DEDUP_REMOVED lines=20> */
.L_x_12:
        /* <DEDUP_REMOVED lines=20> */
.L_x_13:
        /* <DEDUP_REMOVED lines=20> */
.L_x_14:
        /* <DEDUP_REMOVED lines=20> */
.L_x_15:
        /* <DEDUP_REMOVED lines=19> */
[----:B------:R2:W1:Y:S01]  /*10a0*/  SYNCS.EXCH.64 URZ, [UR4+0x338a8], UR8 ;  /* 0x0338a80804ff75b2 */ /* 0x0004620008000100 */
[----:B------:R2:W1:Y:S01]  /*10b0*/  SYNCS.EXCH.64 URZ, [UR4+0x338b8], UR6 ;  /* 0x0338b80604ff75b2 */ /* 0x0004620008000100 */
[----:B------:R-:W-:Y:S01]  /*10c0*/  NOP ;  /* 0x0000000000007918 */ /* 0x000fe20000000000 */
.L_x_16:
[----:B------:R-:W-:Y:S01]  /*10d0*/  NOP ;  /* 0x0000000000007918 */ /* 0x000fe20000000000 */
[----:B--2---:R-:W2:Y:S01]  /*10e0*/  LDCU.64 UR6, c[0x0][0x380] ;  /* 0x00007000ff0677ac */ /* 0x004ea20008000a00 */
[----:B------:R-:W5:Y:S08]  /*10f0*/  S2UR UR59, SR_CTAID.X ;  /* 0x00000000003b79c3 */ /* 0x000f700000002500 */
[----:B------:R-:W1:Y:S08]  /*1100*/  S2UR UR53, SR_CTAID.Y ;  /* 0x00000000003579c3 */ /* 0x000e700000002600 */
[----:B------:R-:W1:Y:S01]  /*1110*/  S2UR UR54, SR_CTAID.Z ;  /* 0x00000000003679c3 */ /* 0x000e620000002700 */
[----:B--2---:R-:W-:-:S04]  /*1120*/  UIADD3 UR4, UPT, UPT, UR6, 0x7f, URZ ;  /* 0x0000007f06047890 */ /* 0x004fc8000fffe0ff */
[----:B------:R-:W-:Y:S02]  /*1130*/  USHF.R.S32.HI UR5, URZ, 0x1f, UR4 ;  /* 0x0000001fff057899 */ /* 0x000fe40008011404 */
[----:B-----5:R-:W-:Y:S02]  /*1140*/  USHF.L.U32 UR59, UR59, 0x7, URZ ;  /* 0x000000073b3b7899 */ /* 0x020fe400080006ff */
[----:B------:R-:W-:Y:S02]  /*1150*/  ULEA.HI UR4, UR5, UR4, URZ, 0x7 ;  /* 0x0000000405047291 */ /* 0x000fe4000f8f38ff */
[----:B------:R-:W-:Y:S02]  /*1160*/  UISETP.GE.U32.AND UP0, UPT, UR59, UR7, UPT ;  /* 0x000000073b00728c */ /* 0x000fe4000bf06070 */
[----:B------:R-:W-:Y:S01]  /*1170*/  USHF.R.S32.HI UR47, URZ, 0x7, UR4 ;  /* 0x00000007ff2f7899 */ /* 0x000fe20008011404 */
[----:B-1-34-:R-:W-:Y:S08]  /*1180*/  BAR.SYNC.DEFER_BLOCKING 0x0 ;  /* 0x0000000000007b1d */ /* 0x01aff00000010000 */
[----:B------:R-:W-:Y:S01]  /*1190*/  BAR.SYNC.DEFER_BLOCKING 0x0 ;  /* 0x0000000000007b1d */ /* 0x000fe20000010000 */
[----:B------:R-:W-:-:S13]  /*11a0*/  PLOP3.LUT P0, PT, PT, PT, UP0, 0x80, 0x8 ;  /* 0x000000000008781c */ /* 0x000fda0003f0f008 */
[----:B------:R-:W-:Y:S05]  /*11b0*/  @P0 EXIT ;  /* 0x000000000000094d */ /* 0x000fea0003800000 */
[----:B------:R-:W1:Y:S01]  /*11c0*/  LDCU UR4, c[0x0][0x390] ;  /* 0x00007200ff0477ac */ /* 0x000e620008000800 */
[----:B------:R-:W2:Y:S01]  /*11d0*/  LDCU.64 UR62, c[0x0][0x358] ;  /* 0x00006b00ff3e77ac */ /* 0x000ea20008000a00 */
[----:B-1----:R-:W-:-:S04]  /*11e0*/  UIMAD UR4, UR47, UR4, URZ ;  /* 0x000000042f0472a4 */ /* 0x002fc8000f8e02ff */
[----:B------:R-:W-:Y:S02]  /*11f0*/  UISETP.GT.AND UP0, UPT, UR4, URZ, UPT ;  /* 0x000000ff0400728c */ /* 0x000fe4000bf04270 */
[----:B------:R-:W-:-:S05]  /*1200*/  MOV R4, UR4 ;  /* 0x0000000400047c02 */ /* 0x000fca0008000f00 */
[----:B------:R1:W-:Y:S02]  /*1210*/  STL [R1+0x4], R4 ;  /* 0x0000040401007387 */ /* 0x0003e40000100800 */
[----:B--2---:R-:W-:Y:S05]  /*1220*/  BRA.U UP0, `(.L_x_17) ;  /* 0x0000000d00e07547 */ /* 0x004fea000b800000 */
[----:B------:R-:W2:Y:S01]  /*1230*/  LDC R14, c[0x0][0x360] ;  /* 0x0000d800ff0e7b82 */ /* 0x000ea20000000800 */
[----:B------:R-:W3:Y:S01]  /*1240*/  LDCU.64 UR4, c[0x0][0x988] ;  /* 0x00013100ff0477ac */ /* 0x000ee20008000a00 */
[----:B-1----:R-:W-:Y:S01]  /*1250*/  MOV R4, 0x1360 ;  /* 0x0000136000047802 */ /* 0x002fe20000000f00 */
[----:B------:R-:W1:Y:S01]  /*1260*/  LDCU.64 UR6, c[0x0][0x9a0] ;  /* 0x00013400ff0677ac */ /* 0x000e620008000a00 */
[----:B------:R-:W4:Y:S01]  /*1270*/  LDCU UR8, c[0x0][0x990] ;  /* 0x00013200ff0877ac */ /* 0x000f220008000800 */
[----:B------:R-:W5:Y:S01]  /*1280*/  LDCU UR9, c[0x0][0x9a8] ;  /* 0x00013500ff0977ac */ /* 0x000f620008000800 */
[----:B---3--:R-:W-:Y:S02]  /*1290*/  UIMAD UR5, UR53, UR5, URZ ;  /* 0x00000005350572a4 */ /* 0x008fe4000f8e02ff */
[----:B-1----:R-:W-:Y:S01]  /*12a0*/  UIMAD UR53, UR53, UR7, URZ ;  /* 0x00000007353572a4 */ /* 0x002fe2000f8e02ff */
[----:B--2---:R-:W-:Y:S01]  /*12b0*/  IMAD.IADD R0, R2, 0x1, R14 ;  /* 0x0000000102007824 */ /* 0x004fe200078e020e */
[----:B------:R-:W-:Y:S01]  /*12c0*/  UIMAD UR5, UR59, UR4, UR5 ;  /* 0x000000043b0572a4 */ /* 0x000fe2000f8e0205 */
[----:B------:R-:W-:Y:S01]  /*12d0*/  LOP3.LUT R6, R14, 0xffff, RZ, 0xc0, !PT ;  /* 0x0000ffff0e067812 */ /* 0x000fe200078ec0ff */
[----:B------:R-:W-:Y:S01]  /*12e0*/  UIMAD UR53, UR59, UR6, UR53 ;  /* 0x000000063b3572a4 */ /* 0x000fe2000f8e0235 */
[----:B------:R-:W-:Y:S01]  /*12f0*/  IMAD.MOV R0, RZ, RZ, -R0 ;  /* 0x000000ffff007224 */ /* 0x000fe200078e0a00 */
[----:B----4-:R-:W-:-:S02]  /*1300*/  UIMAD UR5, UR54, UR8, UR5 ;  /* 0x00000008360572a4 */ /* 0x010fc4000f8e0205 */
[----:B-----5:R-:W-:Y:S02]  /*1310*/  UIMAD UR54, UR54, UR9, UR53 ;  /* 0x00000009363672a4 */ /* 0x020fe4000f8e0235 */
[----:B------:R-:W-:-:S05]  /*1320*/  PRMT R0, R0, 0x7710, RZ ;  /* 0x0000771000007816 */ /* 0x000fca00000000ff */
[----:B------:R-:W-:-:S05]  /*1330*/  VIADD R0, R0, 0x37ff ;  /* 0x000037ff00007836 */ /* 0x000fca0000000000 */
[----:B------:R-:W-:Y:S02]  /*1340*/  LOP3.LUT R0, R0, 0xffff, RZ, 0xc0, !PT ;  /* 0x0000ffff00007812 */ /* 0x000fe400078ec0ff */
[----:B------:R-:W-:Y:S05]  /*1350*/  CALL.REL.NOINC `($__internal_3_$__cuda_sm20_div_u16) ;  /* 0x000000fc00087944 */ /* 0x000fea0003c00000 */
[----:B------:R-:W-:Y:S01]  /*1360*/  LOP3.LUT R16, R16, 0x3, RZ, 0xc0, !PT ;  /* 0x0000000310107812 */ /* 0x000fe200078ec0ff */
[----:B------:R-:W1:Y:S01]  /*1370*/  LDCU UR4, c[0x0][0x388] ;  /* 0x00007100ff0477ac */ /* 0x000e620008000800 */
[----:B------:R-:W-:Y:S01]  /*1380*/  BSSY.RECONVERGENT B1, `(.L_x_18) ;  /* 0x000001d000017945 */ /* 0x000fe20003800200 */
[----:B------:R-:W-:Y:S01]  /*1390*/  IMAD.MOV.U32 R6, RZ, RZ, R2 ;  /* 0x000000ffff067224 */ /* 0x000fe200078e0002 */
[----:B------:R-:W-:-:S13]  /*13a0*/  ISETP.NE.AND P0, PT, R16, 0x2, PT ;  /* 0x000000021000780c */ /* 0x000fda0003f05270 */
[----:B------:R-:W-:Y:S05]  /*13b0*/  @!P0 BRA `(.L_x_19) ;  /* 0x0000000000648947 */ /* 0x000fea0003800000 */
[----:B------:R-:W2:Y:S01]  /*13c0*/  LDC R5, c[0x0][0x384] ;  /* 0x0000e100ff057b82 */ /* 0x000ea20000000800 */
[----:B------:R-:W-:Y:S01]  /*13d0*/  HFMA2 R7, -RZ, RZ, 0, 0 ;  /* 0x00000000ff077431 */ /* 0x000fe200000001ff */
[----:B------:R-:W-:-:S07]  /*13e0*/  MOV R6, R2 ;  /* 0x0000000200067202 */ /* 0x000fce0000000f00 */
.L_x_22:
[----:B------:R-:W-:Y:S01]  /*13f0*/  LOP3.LUT R3, R6, 0x7f, RZ, 0xc0, !PT ;  /* 0x0000007f06037812 */ /* 0x000fe200078ec0ff */
[----:B------:R-:W-:Y:S01]  /*1400*/  VIADD R7, R7, 0x1 ;  /* 0x0000000107077836 */ /* 0x000fe20000000000 */
[----:B------:R-:W-:Y:S03]  /*1410*/  BSSY.RECONVERGENT B0, `(.L_x_20) ;  /* 0x0000011000007945 */ /* 0x000fe60003800200 */
[----:B------:R-:W-:Y:S01]  /*1420*/  VIADD R4, R3, UR59 ;  /* 0x0000003b03047c36 */ /* 0x000fe20008000000 */
[----:B------:R-:W-:Y:S04]  /*1430*/  LOP3.LUT R0, R7, R16, RZ, 0x3c, !PT ;  /* 0x0000001007007212 */ /* 0x000fe800078e3cff */
[----:B--2---:R-:W-:Y:S02]  /*1440*/  ISETP.GE.U32.AND P0, PT, R4, R5, PT ;  /* 0x000000050400720c */ /* 0x004fe40003f06070 */
[----:B------:R-:W-:Y:S11]  /*1450*/  ISETP.NE.AND P2, PT, R0, 0x2, PT ;  /* 0x000000020000780c */ /* 0x000ff60003f45270 */
[----:B------:R-:W-:Y:S05]  /*1460*/  @P0 BRA `(.L_x_21) ;  /* 0x00000000002c0947 */ /* 0x000fea0003800000 */
[----:B------:R-:W-:Y:S04]  /*1470*/  SHF.R.U32.HI R0, RZ, 0x7, R6 ;  /* 0x00000007ff007819 */ /* 0x000fe80000011606 */
[----:B-1----:R-:W-:Y:S11]  /*1480*/  ISETP.GE.AND P0, PT, R0, UR4, PT ;  /* 0x0000000400007c0c */ /* 0x002ff6000bf06270 */
[----:B------:R-:W-:Y:S02]  /*1490*/  @!UPT UIADD3 URZ, UPT, UPT, URZ, URZ, URZ ;  /* 0x000000fffffff290 */ /* 0x000fe4000fffe0ff */
[----:B------:R-:W1:Y:S08]  /*14a0*/  @!P0 LDC R4, c[0x0][0x988] ;  /* 0x00026200ff048b82 */ /* 0x000e700000000800 */
[----:B------:R-:W2:Y:S01]  /*14b0*/  @!P0 LDC.64 R8, c[0x0][0x980] ;  /* 0x00026000ff088b82 */ /* 0x000ea20000000a00 */
[----:B-1----:R-:W-:Y:S05]  /*14c0*/  @!P0 IMAD R0, R3, R4, R0 ;  /* 0x0000000403008224 */ /* 0x002fea00078e0200 */
[C---:B------:R-:W-:Y:S04]  /*14d0*/  @!P0 IADD3 R3, P1, PT, R0.reuse, UR5, RZ ;  /* 0x0000000500038c10 */ /* 0x040fe8000ff3e0ff */
[----:B------:R-:W-:Y:S02]  /*14e0*/  @!P0 LEA.HI.X.SX32 R0, R0, RZ, 0x1, P1 ;  /* 0x000000ff00008211 */ /* 0x000fe400008f0eff */
[C---:B--2---:R-:W-:Y:S04]  /*14f0*/  @!P0 LEA R8, P1, R3.reuse, R8, 0x1 ;  /* 0x0000000803088211 */ /* 0x044fe800078208ff */
[----:B------:R-:W-:Y:S05]  /*1500*/  @!P0 LEA.HI.X R9, R3, R9, R0, 0x1, P1 ;  /* 0x0000000903098211 */ /* 0x000fea00008f0c00 */
[----:B------:R2:W-:Y:S04]  /*1510*/  @!P0 STG.E.U16 desc[UR62][R8.64], RZ ;  /* 0x000000ff08008986 */ /* 0x0005e8000c10153e */
.L_x_21:
[----:B-1----:R-:W-:Y:S05]  /*1520*/  BSYNC.RECONVERGENT B0 ;  /* 0x0000000000007941 */ /* 0x002fea0003800200 */
.L_x_20:
[----:B------:R-:W-:Y:S01]  /*1530*/  IADD3 R6, PT, PT, R14, R6, RZ ;  /* 0x000000060e067210 */ /* 0x000fe20007ffe0ff */
[----:B------:R-:W-:Y:S06]  /*1540*/  @P2 BRA `(.L_x_22) ;  /* 0xfffffffc00a82947 */ /* 0x000fec000383ffff */
.L_x_19:
[----:B-1----:R-:W-:Y:S05]  /*1550*/  BSYNC.RECONVERGENT B1 ;  /* 0x0000000000017941 */ /* 0x002fea0003800200 */
.L_x_18:
[----:B------:R-:W1:Y:S01]  /*1560*/  LDC R17, c[0x0][0x384] ;  /* 0x0000e100ff117b82 */ /* 0x000e620000000800 */
[----:B------:R-:W-:Y:S01]  /*1570*/  BSSY.RECONVERGENT B1, `(.L_x_23) ;  /* 0x0000052000017945 */ /* 0x000fe20003800200 */
[C---:B------:R-:W-:Y:S01]  /*1580*/  LEA R5, R14.reuse, R6, 0x1 ;  /* 0x000000060e057211 */ /* 0x040fe200078e08ff */
[C---:B------:R-:W-:Y:S01]  /*1590*/  IMAD R4, R14.reuse, 0x3, R6 ;  /* 0x000000030e047824 */ /* 0x040fe200078e0206 */
[----:B------:R-:W-:Y:S01]  /*15a0*/  SHF.L.U32 R15, R14, 0x2, RZ ;  /* 0x000000020e0f7819 */ /* 0x000fe200000006ff */
[----:B------:R-:W3:Y:S01]  /*15b0*/  LDCU UR4, c[0x0][0x388] ;  /* 0x00007100ff0477ac */ /* 0x000ee20008000800 */
[----:B------:R-:W-:-:S07]  /*15c0*/  IADD3 R3, PT, PT, R6, R14, RZ ;  /* 0x0000000e06037210 */ /* 0x000fce0007ffe0ff */
.L_x_32:
[----:B------:R-:W-:Y:S01]  /*15d0*/  LOP3.LUT R7, R6, 0x7f, RZ, 0xc0, !PT ;  /* 0x0000007f06077812 */ /* 0x000fe200078ec0ff */
[----:B------:R-:W-:Y:S01]  /*15e0*/  BSSY.RECONVERGENT B0, `(.L_x_24) ;  /* 0x0000018000007945 */ /* 0x000fe20003800200 */
[----:B--234-:R-:W-:Y:S02]  /*15f0*/  LOP3.LUT R9, R3, 0x7f, RZ, 0xc0, !PT ;  /* 0x0000007f03097812 */ /* 0x01cfe400078ec0ff */
[----:B------:R-:W-:Y:S01]  /*1600*/  LOP3.LUT R10, R5, 0x7f, RZ, 0xc0, !PT ;  /* 0x0000007f050a7812 */ /* 0x000fe200078ec0ff */
[----:B-1----:R-:W-:Y:S01]  /*1610*/  VIADD R13, R7, UR59 ;  /* 0x0000003b070d7c36 */ /* 0x002fe20008000000 */
[----:B------:R-:W-:Y:S01]  /*1620*/  LOP3.LUT R11, R4, 0x7f, RZ, 0xc0, !PT ;  /* 0x0000007f040b7812 */ /* 0x000fe200078ec0ff */
[----:B------:R-:W-:Y:S02]  /*1630*/  VIADD R12, R9, UR59 ;  /* 0x0000003b090c7c36 */ /* 0x000fe40008000000 */
[----:B------:R-:W-:Y:S01]  /*1640*/  VIADD R8, R10, UR59 ;  /* 0x0000003b0a087c36 */ /* 0x000fe20008000000 */
[-C--:B-1----:R-:W-:Y:S01]  /*1650*/  ISETP.GE.U32.AND P0, PT, R13, R17.reuse, PT ;  /* 0x000000110d00720c */ /* 0x082fe20003f06070 */
[----:B------:R-:W-:Y:S01]  /*1660*/  VIADD R0, R11, UR59 ;  /* 0x0000003b0b007c36 */ /* 0x000fe20008000000 */
[-C--:B------:R-:W-:Y:S02]  /*1670*/  ISETP.GE.U32.AND P4, PT, R12, R17.reuse, PT ;  /* 0x000000110c00720c */ /* 0x080fe40003f86070 */
[-C--:B------:R-:W-:Y:S02]  /*1680*/  ISETP.GE.U32.AND P2, PT, R8, R17.reuse, PT ;  /* 0x000000110800720c */ /* 0x080fe40003f46070 */
[----:B------:R-:W-:Y:S07]  /*1690*/  ISETP.GE.U32.AND P1, PT, R0, R17, PT ;  /* 0x000000110000720c */ /* 0x000fee0003f26070 */
[----:B------:R-:W-:Y:S06]  /*16a0*/  @P0 BRA `(.L_x_25) ;  /* 0x00000000002c0947 */ /* 0x000fec0003800000 */
[----:B------:R-:W-:Y:S04]  /*16b0*/  SHF.R.U32.HI R0, RZ, 0x7, R6 ;  /* 0x00000007ff007819 */ /* 0x000fe80000011606 */
[----:B---3--:R-:W-:Y:S11]  /*16c0*/  ISETP.GE.AND P0, PT, R0, UR4, PT ;  /* 0x0000000400007c0c */ /* 0x008ff6000bf06270 */
        /* <DEDUP_REMOVED lines=9> */
.L_x_25:
[----:B---3--:R-:W-:Y:S05]  /*1760*/  BSYNC.RECONVERGENT B0 ;  /* 0x0000000000007941 */ /* 0x008fea0003800200 */
.L_x_24:
[----:B------:R-:W-:Y:S04]  /*1770*/  BSSY.RECONVERGENT B0, `(.L_x_26) ;  /* 0x000000d000007945 */ /* 0x000fe80003800200 */
[----:B------:R-:W-:Y:S05]  /*1780*/  @P4 BRA `(.L_x_27) ;  /* 0x00000000002c4947 */ /* 0x000fea0003800000 */
[----:B------:R-:W-:Y:S04]  /*1790*/  SHF.R.U32.HI R0, RZ, 0x7, R3 ;  /* 0x00000007ff007819 */ /* 0x000fe80000011603 */
[----:B------:R-:W-:Y:S11]  /*17a0*/  ISETP.GE.AND P0, PT, R0, UR4, PT ;  /* 0x0000000400007c0c */ /* 0x000ff6000bf06270 */
[----:B------:R-:W-:Y:S02]  /*17b0*/  @!UPT UIADD3 URZ, UPT, UPT, URZ, URZ, URZ ;  /* 0x000000fffffff290 */ /* 0x000fe4000fffe0ff */
[----:B------:R-:W2:Y:S08]  /*17c0*/  @!P0 LDC R7, c[0x0][0x988] ;  /* 0x00026200ff078b82 */ /* 0x000eb00000000800 */
[----:B-1----:R-:W1:Y:S01]  /*17d0*/  @!P0 LDC.64 R12, c[0x0][0x980] ;  /* 0x00026000ff0c8b82 */ /* 0x002e620000000a00 */
[----:B--2---:R-:W-:Y:S05]  /*17e0*/  @!P0 IMAD R0, R9, R7, R0 ;  /* 0x0000000709008224 */ /* 0x004fea00078e0200 */
[C---:B------:R-:W-:Y:S04]  /*17f0*/  @!P0 IADD3 R7, P3, PT, R0.reuse, UR5, RZ ;  /* 0x0000000500078c10 */ /* 0x040fe8000ff7e0ff */
[----:B------:R-:W-:Y:S02]  /*1800*/  @!P0 LEA.HI.X.SX32 R0, R0, RZ, 0x1, P3 ;  /* 0x000000ff00008211 */ /* 0x000fe400018f0eff */
[C---:B-1----:R-:W-:Y:S04]  /*1810*/  @!P0 LEA R12, P3, R7.reuse, R12, 0x1 ;  /* 0x0000000c070c8211 */ /* 0x042fe800078608ff */
[----:B------:R-:W-:Y:S05]  /*1820*/  @!P0 LEA.HI.X R13, R7, R13, R0, 0x1, P3 ;  /* 0x0000000d070d8211 */ /* 0x000fea00018f0c00 */
[----:B------:R2:W-:Y:S04]  /*1830*/  @!P0 STG.E.U16 desc[UR62][R12.64], RZ ;  /* 0x000000ff0c008986 */ /* 0x0005e8000c10153e */
.L_x_27:
[----:B------:R-:W-:Y:S05]  /*1840*/  BSYNC.RECONVERGENT B0 ;  /* 0x0000000000007941 */ /* 0x000fea0003800200 */
.L_x_26:
[----:B------:R-:W-:Y:S04]  /*1850*/  BSSY.RECONVERGENT B0, `(.L_x_28) ;  /* 0x000000d000007945 */ /* 0x000fe80003800200 */
[----:B------:R-:W-:Y:S05]  /*1860*/  @P2 BRA `(.L_x_29) ;  /* 0x00000000002c2947 */ /* 0x000fea0003800000 */
[----:B------:R-:W-:Y:S04]  /*1870*/  SHF.R.U32.HI R0, RZ, 0x7, R5 ;  /* 0x00000007ff007819 */ /* 0x000fe80000011605 */
[----:B------:R-:W-:Y:S11]  /*1880*/  ISETP.GE.AND P0, PT, R0, UR4, PT ;  /* 0x0000000400007c0c */ /* 0x000ff6000bf06270 */
[----:B------:R-:W-:Y:S02]  /*1890*/  @!UPT UIADD3 URZ, UPT, UPT, URZ, URZ, URZ ;  /* 0x000000fffffff290 */ /* 0x000fe4000fffe0ff */
[----:B------:R-:W3:Y:S08]  /*18a0*/  @!P0 LDC R7, c[0x0][0x988] ;  /* 0x00026200ff078b82 */ /* 0x000ef00000000800 */
[----:B------:R-:W4:Y:S01]  /*18b0*/  @!P0 LDC.64 R8, c[0x0][0x980] ;  /* 0x00026000ff088b82 */ /* 0x000f220000000a00 */
[----:B---3--:R-:W-:Y:S05]  /*18c0*/  @!P0 IMAD R0, R10, R7, R0 ;  /* 0x000000070a008224 */ /* 0x008fea00078e0200 */
[C---:B------:R-:W-:Y:S04]  /*18d0*/  @!P0 IADD3 R7, P2, PT, R0.reuse, UR5, RZ ;  /* 0x0000000500078c10 */ /* 0x040fe8000ff5e0ff */
[----:B------:R-:W-:Y:S02]  /*18e0*/  @!P0 LEA.HI.X.SX32 R0, R0, RZ, 0x1, P2 ;  /* 0x000000ff00008211 */ /* 0x000fe400010f0eff */
[C---:B----4-:R-:W-:Y:S04]  /*18f0*/  @!P0 LEA R8, P2, R7.reuse, R8, 0x1 ;  /* 0x0000000807088211 */ /* 0x050fe800078408ff */
[----:B------:R-:W-:Y:S05]  /*1900*/  @!P0 LEA.HI.X R9, R7, R9, R0, 0x1, P2 ;  /* 0x0000000907098211 */ /* 0x000fea00010f0c00 */
[----:B------:R3:W-:Y:S04]  /*1910*/  @!P0 STG.E.U16 desc[UR62][R8.64], RZ ;  /* 0x000000ff08008986 */ /* 0x0007e8000c10153e */
.L_x_29:
[----:B------:R-:W-:Y:S05]  /*1920*/  BSYNC.RECONVERGENT B0 ;  /* 0x0000000000007941 */ /* 0x000fea0003800200 */
.L_x_28:
[----:B------:R-:W-:Y:S01]  /*1930*/  IADD3 R7, PT, PT, R14, R6, R14 ;  /* 0x000000060e077210 */ /* 0x000fe20007ffe00e */
[----:B------:R-:W-:Y:S04]  /*1940*/  BSSY.RECONVERGENT B0, `(.L_x_30) ;  /* 0x000000d000007945 */ /* 0x000fe80003800200 */
[----:B------:R-:W-:Y:S05]  /*1950*/  @P1 BRA `(.L_x_31) ;  /* 0x00000000002c1947 */ /* 0x000fea0003800000 */
[----:B------:R-:W-:Y:S04]  /*1960*/  SHF.R.U32.HI R0, RZ, 0x7, R4 ;  /* 0x00000007ff007819 */ /* 0x000fe80000011604 */
[----:B------:R-:W-:Y:S11]  /*1970*/  ISETP.GE.AND P0, PT, R0, UR4, PT ;  /* 0x0000000400007c0c */ /* 0x000ff6000bf06270 */
[----:B------:R-:W-:Y:S02]  /*1980*/  @!UPT UIADD3 URZ, UPT, UPT, URZ, URZ, URZ ;  /* 0x000000fffffff290 */ /* 0x000fe4000fffe0ff */
[----:B------:R-:W4:Y:S08]  /*1990*/  @!P0 LDC R6, c[0x0][0x988] ;  /* 0x00026200ff068b82 */ /* 0x000f300000000800 */
[----:B---3--:R-:W3:Y:S01]  /*19a0*/  @!P0 LDC.64 R8, c[0x0][0x980] ;  /* 0x00026000ff088b82 */ /* 0x008ee20000000a00 */
[----:B----4-:R-:W-:Y:S05]  /*19b0*/  @!P0 IMAD R0, R11, R6, R0 ;  /* 0x000000060b008224 */ /* 0x010fea00078e0200 */
[C---:B------:R-:W-:Y:S04]  /*19c0*/  @!P0 IADD3 R6, P1, PT, R0.reuse, UR5, RZ ;  /* 0x0000000500068c10 */ /* 0x040fe8000ff3e0ff */
[----:B------:R-:W-:Y:S02]  /*19d0*/  @!P0 LEA.HI.X.SX32 R0, R0, RZ, 0x1, P1 ;  /* 0x000000ff00008211 */ /* 0x000fe400008f0eff */
[C---:B---3--:R-:W-:Y:S04]  /*19e0*/  @!P0 LEA R8, P1, R6.reuse, R8, 0x1 ;  /* 0x0000000806088211 */ /* 0x048fe800078208ff */
[----:B------:R-:W-:Y:S05]  /*19f0*/  @!P0 LEA.HI.X R9, R6, R9, R0, 0x1, P1 ;  /* 0x0000000906098211 */ /* 0x000fea00008f0c00 */
[----:B------:R4:W-:Y:S04]  /*1a00*/  @!P0 STG.E.U16 desc[UR62][R8.64], RZ ;  /* 0x000000ff08008986 */ /* 0x0009e8000c10153e */
.L_x_31:
[----:B------:R-:W-:Y:S05]  /*1a10*/  BSYNC.RECONVERGENT B0 ;  /* 0x0000000000007941 */ /* 0x000fea0003800200 */
.L_x_30:
[----:B------:R-:W-:Y:S01]  /*1a20*/  IADD3 R6, PT, PT, R14, R7, R14 ;  /* 0x000000070e067210 */ /* 0x000fe20007ffe00e */
[C---:B------:R-:W-:Y:S01]  /*1a30*/  IMAD.IADD R5, R15.reuse, 0x1, R5 ;  /* 0x000000010f057824 */ /* 0x040fe200078e0205 */
[C---:B------:R-:W-:Y:S01]  /*1a40*/  IADD3 R4, PT, PT, R15.reuse, R4, RZ ;  /* 0x000000040f047210 */ /* 0x040fe20007ffe0ff */
[----:B------:R-:W-:Y:S01]  /*1a50*/  IMAD.IADD R3, R15, 0x1, R3 ;  /* 0x000000010f037824 */ /* 0x000fe200078e0203 */
[----:B------:R-:W-:Y:S11]  /*1a60*/  ISETP.GE.U32.AND P0, PT, R6, 0x3800, PT ;  /* 0x000038000600780c */ /* 0x000ff60003f06070 */
[----:B------:R-:W-:Y:S02]  /*1a70*/  @!UPT UIADD3 URZ, UPT, UPT, URZ, URZ, URZ ;  /* 0x000000fffffff290 */ /* 0x000fe4000fffe0ff */
[----:B------:R-:W-:Y:S05]  /*1a80*/  @!P0 BRA `(.L_x_32) ;  /* 0xfffffff800d08947 */ /* 0x000fea000383ffff */
[----:B------:R-:W-:Y:S05]  /*1a90*/  BSYNC.RECONVERGENT B1 ;  /* 0x0000000000017941 */ /* 0x000fea0003800200 */
.L_x_23:
[----:B------:R-:W-:Y:S01]  /*1aa0*/  ISETP.NE.AND P0, PT, R16, 0x2, PT ;  /* 0x000000021000780c */ /* 0x000fe20003f05270 */
[----:B------:R-:W1:Y:S01]  /*1ab0*/  LDCU UR4, c[0x0][0x38c] ;  /* 0x00007180ff0477ac */ /* 0x000e620008000800 */
[----:B------:R-:W-:Y:S11]  /*1ac0*/  BSSY.RECONVERGENT B1, `(.L_x_33) ;  /* 0x000001a000017945 */ /* 0x000ff60003800200 */
[----:B------:R-:W-:Y:S05]  /*1ad0*/  @!P0 BRA `(.L_x_34) ;  /* 0x0000000000608947 */ /* 0x000fea0003800000 */
[----:B------:R-:W1:Y:S01]  /*1ae0*/  LDC R5, c[0x0][0x384] ;  /* 0x0000e100ff057b82 */ /* 0x000e620000000800 */
[----:B---34-:R-:W-:-:S07]  /*1af0*/  HFMA2 R8, -RZ, RZ, 0, 0 ;  /* 0x00000000ff087431 */ /* 0x018fce00000001ff */
.L_x_37:
[----:B------:R-:W-:Y:S01]  /*1b00*/  LOP3.LUT R3, R2, 0x7f, RZ, 0xc0, !PT ;  /* 0x0000007f02037812 */ /* 0x000fe200078ec0ff */
[----:B------:R-:W-:Y:S01]  /*1b10*/  VIADD R8, R8, 0x1 ;  /* 0x0000000108087836 */ /* 0x000fe20000000000 */
[----:B------:R-:W-:Y:S03]  /*1b20*/  BSSY.RECONVERGENT B0, `(.L_x_35) ;  /* 0x0000011000007945 */ /* 0x000fe60003800200 */
[----:B------:R-:W-:Y:S01]  /*1b30*/  VIADD R4, R3, UR59 ;  /* 0x0000003b03047c36 */ /* 0x000fe20008000000 */
[----:B------:R-:W-:Y:S04]  /*1b40*/  LOP3.LUT R0, R8, R16, RZ, 0x3c, !PT ;  /* 0x0000001008007212 */ /* 0x000fe800078e3cff */
[----:B-1----:R-:W-:Y:S02]  /*1b50*/  ISETP.GE.U32.AND P0, PT, R4, R5, PT ;  /* 0x000000050400720c */ /* 0x002fe40003f06070 */
[----:B------:R-:W-:Y:S11]  /*1b60*/  ISETP.NE.AND P2, PT, R0, 0x2, PT ;  /* 0x000000020000780c */ /* 0x000ff60003f45270 */
[----:B------:R-:W-:Y:S05]  /*1b70*/  @P0 BRA `(.L_x_36) ;  /* 0x00000000002c0947 */ /* 0x000fea0003800000 */
[----:B------:R-:W-:Y:S04]  /*1b80*/  SHF.R.U32.HI R0, RZ, 0x7, R2 ;  /* 0x00000007ff007819 */ /* 0x000fe80000011602 */
[----:B------:R-:W-:Y:S11]  /*1b90*/  ISETP.GE.AND P0, PT, R0, UR4, PT ;  /* 0x0000000400007c0c */ /* 0x000ff6000bf06270 */
[----:B------:R-:W-:Y:S02]  /*1ba0*/  @!UPT UIADD3 URZ, UPT, UPT, URZ, URZ, URZ ;  /* 0x000000fffffff290 */ /* 0x000fe4000fffe0ff */
[----:B------:R-:W1:Y:S08]  /*1bb0*/  @!P0 LDC R4, c[0x0][0x9a0] ;  /* 0x00026800ff048b82 */ /* 0x000e700000000800 */
[----:B------:R-:W3:Y:S01]  /*1bc0*/  @!P0 LDC.64 R6, c[0x0][0x998] ;  /* 0x00026600ff068b82 */ /* 0x000ee20000000a00 */
[----:B-1----:R-:W-:Y:S05]  /*1bd0*/  @!P0 IMAD R0, R3, R4, R0 ;  /* 0x0000000403008224 */ /* 0x002fea00078e0200 */
[C---:B------:R-:W-:Y:S04]  /*1be0*/  @!P0 IADD3 R3, P1, PT, R0.reuse, UR54, RZ ;  /* 0x0000003600038c10 */ /* 0x040fe8000ff3e0ff */
[----:B------:R-:W-:Y:S02]  /*1bf0*/  @!P0 LEA.HI.X.SX32 R0, R0, RZ, 0x1, P1 ;  /* 0x000000ff00008211 */ /* 0x000fe400008f0eff */
[C---:B---3--:R-:W-:Y:S04]  /*1c00*/  @!P0 LEA R6, P1, R3.reuse, R6, 0x1 ;  /* 0x0000000603068211 */ /* 0x048fe800078208ff */
[----:B------:R-:W-:Y:S05]  /*1c10*/  @!P0 LEA.HI.X R7, R3, R7, R0, 0x1, P1 ;  /* 0x0000000703078211 */ /* 0x000fea00008f0c00 */
[----:B------:R1:W-:Y:S04]  /*1c20*/  @!P0 STG.E.U16 desc[UR62][R6.64], RZ ;  /* 0x000000ff06008986 */ /* 0x0003e8000c10153e */
.L_x_36:
[----:B------:R-:W-:Y:S05]  /*1c30*/  BSYNC.RECONVERGENT B0 ;  /* 0x0000000000007941 */ /* 0x000fea0003800200 */
.L_x_35:
[----:B------:R-:W-:Y:S01]  /*1c40*/  IADD3 R2, PT, PT, R14, R2, RZ ;  /* 0x000000020e027210 */ /* 0x000fe20007ffe0ff */
[----:B------:R-:W-:Y:S06]  /*1c50*/  @P2 BRA `(.L_x_37) ;  /* 0xfffffffc00a82947 */ /* 0x000fec000383ffff */
.L_x_34:
[----:B-1----:R-:W-:Y:S05]  /*1c60*/  BSYNC.RECONVERGENT B1 ;  /* 0x0000000000017941 */ /* 0x002fea0003800200 */
.L_x_33:
[----:B------:R-:W1:Y:S01]  /*1c70*/  LDC R11, c[0x0][0x384] ;  /* 0x0000e100ff0b7b82 */ /* 0x000e620000000800 */
[----:B------:R-:W-:Y:S01]  /*1c80*/  BSSY.RECONVERGENT B1, `(.L_x_38) ;  /* 0x0000051000017945 */ /* 0x000fe20003800200 */
[C---:B------:R-:W-:Y:S01]  /*1c90*/  LEA R5, R14.reuse, R2, 0x1 ;  /* 0x000000020e057211 */ /* 0x040fe200078e08ff */
[----:B------:R-:W-:Y:S01]  /*1ca0*/  IMAD R4, R14, 0x3, R2 ;  /* 0x000000030e047824 */ /* 0x000fe200078e0202 */
[----:B------:R-:W-:Y:S01]  /*1cb0*/  IADD3 R3, PT, PT, R2, R14, RZ ;  /* 0x0000000e02037210 */ /* 0x000fe20007ffe0ff */
[----:B------:R-:W1:Y:S06]  /*1cc0*/  LDCU UR4, c[0x0][0x38c] ;  /* 0x00007180ff0477ac */ /* 0x000e6c0008000800 */
.L_x_47:
[----:B----4-:R-:W-:Y:S01]  /*1cd0*/  LOP3.LUT R6, R2, 0x7f, RZ, 0xc0, !PT ;  /* 0x0000007f02067812 */ /* 0x010fe200078ec0ff */
[----:B------:R-:W-:Y:S01]  /*1ce0*/  BSSY.RECONVERGENT B0, `(.L_x_39) ;  /* 0x0000018000007945 */ /* 0x000fe20003800200 */
[----:B---34-:R-:W-:Y:S02]  /*1cf0*/  LOP3.LUT R8, R3, 0x7f, RZ, 0xc0, !PT ;  /* 0x0000007f03087812 */ /* 0x018fe400078ec0ff */
[----:B------:R-:W-:Y:S01]  /*1d00*/  LOP3.LUT R9, R5, 0x7f, RZ, 0xc0, !PT ;  /* 0x0000007f05097812 */ /* 0x000fe200078ec0ff */
[----:B-12---:R-:W-:Y:S01]  /*1d10*/  VIADD R13, R6, UR59 ;  /* 0x0000003b060d7c36 */ /* 0x006fe20008000000 */
        /* <DEDUP_REMOVED lines=10> */
[----:B------:R-:W-:Y:S11]  /*1dc0*/  ISETP.GE.AND P0, PT, R0, UR4, PT ;  /* 0x0000000400007c0c */ /* 0x000ff6000bf06270 */
        /* <DEDUP_REMOVED lines=9> */
.L_x_40:
[----:B------:R-:W-:Y:S05]  /*1e60*/  BSYNC.RECONVERGENT B0 ;  /* 0x0000000000007941 */ /* 0x000fea0003800200 */
.L_x_39:
        /* <DEDUP_REMOVED lines=13> */
.L_x_42:
[----:B------:R-:W-:Y:S05]  /*1f40*/  BSYNC.RECONVERGENT B0 ;  /* 0x0000000000007941 */ /* 0x000fea0003800200 */
.L_x_41:
[----:B------:R-:W-:Y:S04]  /*1f50*/  BSSY.RECONVERGENT B0, `(.L_x_43) ;  /* 0x000000d000007945 */ /* 0x000fe80003800200 */
[----:B------:R-:W-:Y:S05]  /*1f60*/  @P2 BRA `(.L_x_44) ;  /* 0x00000000002c2947 */ /* 0x000fea0003800000 */
[----:B------:R-:W-:Y:S04]  /*1f70*/  SHF.R.U32.HI R0, RZ, 0x7, R5 ;  /* 0x00000007ff007819 */ /* 0x000fe80000011605 */
[----:B------:R-:W-:Y:S11]  /*1f80*/  ISETP.GE.AND P0, PT, R0, UR4, PT ;  /* 0x0000000400007c0c */ /* 0x000ff6000bf06270 */
[----:B------:R-:W-:Y:S02]  /*1f90*/  @!UPT UIADD3 URZ, UPT, UPT, URZ, URZ, URZ ;  /* 0x000000fffffff290 */ /* 0x000fe4000fffe0ff */
[----:B------:R-:W3:Y:S08]  /*1fa0*/  @!P0 LDC R6, c[0x0][0x9a0] ;  /* 0x00026800ff068b82 */ /* 0x000ef00000000800 */
[----:B-12---:R-:W1:Y:S01]  /*1fb0*/  @!P0 LDC.64 R12, c[0x0][0x998] ;  /* 0x00026600ff0c8b82 */ /* 0x006e620000000a00 */
[----:B---3--:R-:W-:Y:S05]  /*1fc0*/  @!P0 IMAD R0, R9, R6, R0 ;  /* 0x0000000609008224 */ /* 0x008fea00078e0200 */
[C---:B------:R-:W-:Y:S04]  /*1fd0*/  @!P0 IADD3 R6, P2, PT, R0.reuse, UR54, RZ ;  /* 0x0000003600068c10 */ /* 0x040fe8000ff5e0ff */
[----:B------:R-:W-:Y:S02]  /*1fe0*/  @!P0 LEA.HI.X.SX32 R0, R0, RZ, 0x1, P2 ;  /* 0x000000ff00008211 */ /* 0x000fe400010f0eff */
[C---:B-1----:R-:W-:Y:S04]  /*1ff0*/  @!P0 LEA R12, P2, R6.reuse, R12, 0x1 ;  /* 0x0000000c060c8211 */ /* 0x042fe800078408ff */
[----:B------:R-:W-:Y:S05]  /*2000*/  @!P0 LEA.HI.X R13, R6, R13, R0, 0x1, P2 ;  /* 0x0000000d060d8211 */ /* 0x000fea00010f0c00 */
[----:B------:R3:W-:Y:S04]  /*2010*/  @!P0 STG.E.U16 desc[UR62][R12.64], RZ ;  /* 0x000000ff0c008986 */ /* 0x0007e8000c10153e */
.L_x_44:
[----:B------:R-:W-:Y:S05]  /*2020*/  BSYNC.RECONVERGENT B0 ;  /* 0x0000000000007941 */ /* 0x000fea0003800200 */
.L_x_43:
[----:B------:R-:W-:Y:S01]  /*2030*/  IADD3 R8, PT, PT, R14, R2, R14 ;  /* 0x000000020e087210 */ /* 0x000fe20007ffe00e */
[----:B------:R-:W-:Y:S04]  /*2040*/  BSSY.RECONVERGENT B0, `(.L_x_45) ;  /* 0x000000d000007945 */ /* 0x000fe80003800200 */
[----:B------:R-:W-:Y:S05]  /*2050*/  @P1 BRA `(.L_x_46) ;  /* 0x00000000002c1947 */ /* 0x000fea0003800000 */
[----:B------:R-:W-:Y:S04]  /*2060*/  SHF.R.U32.HI R0, RZ, 0x7, R4 ;  /* 0x00000007ff007819 */ /* 0x000fe80000011604 */
[----:B------:R-:W-:Y:S11]  /*2070*/  ISETP.GE.AND P0, PT, R0, UR4, PT ;  /* 0x0000000400007c0c */ /* 0x000ff6000bf06270 */
[----:B------:R-:W-:Y:S02]  /*2080*/  @!UPT UIADD3 URZ, UPT, UPT, URZ, URZ, URZ ;  /* 0x000000fffffff290 */ /* 0x000fe4000fffe0ff */
[----:B------:R-:W4:Y:S08]  /*2090*/  @!P0 LDC R2, c[0x0][0x9a0] ;  /* 0x00026800ff028b82 */ /* 0x000f300000000800 */
[----:B------:R-:W5:Y:S01]  /*20a0*/  @!P0 LDC.64 R6, c[0x0][0x998] ;  /* 0x00026600ff068b82 */ /* 0x000f620000000a00 */
[----:B----4-:R-:W-:Y:S05]  /*20b0*/  @!P0 IMAD R0, R10, R2, R0 ;  /* 0x000000020a008224 */ /* 0x010fea00078e0200 */
[C---:B------:R-:W-:Y:S04]  /*20c0*/  @!P0 IADD3 R2, P1, PT, R0.reuse, UR54, RZ ;  /* 0x0000003600028c10 */ /* 0x040fe8000ff3e0ff */
[----:B------:R-:W-:Y:S02]  /*20d0*/  @!P0 LEA.HI.X.SX32 R0, R0, RZ, 0x1, P1 ;  /* 0x000000ff00008211 */ /* 0x000fe400008f0eff */
[C---:B-----5:R-:W-:Y:S04]  /*20e0*/  @!P0 LEA R6, P1, R2.reuse, R6, 0x1 ;  /* 0x0000000602068211 */ /* 0x060fe800078208ff */
[----:B------:R-:W-:Y:S05]  /*20f0*/  @!P0 LEA.HI.X R7, R2, R7, R0, 0x1, P1 ;  /* 0x0000000702078211 */ /* 0x000fea00008f0c00 */
[----:B------:R4:W-:Y:S04]  /*2100*/  @!P0 STG.E.U16 desc[UR62][R6.64], RZ ;  /* 0x000000ff06008986 */ /* 0x0009e8000c10153e */
.L_x_46:
[----:B------:R-:W-:Y:S05]  /*2110*/  BSYNC.RECONVERGENT B0 ;  /* 0x0000000000007941 */ /* 0x000fea0003800200 */
.L_x_45:
        /* <DEDUP_REMOVED lines=8> */
.L_x_38:
[----:B------:R-:W-:Y:S05]  /*21a0*/  EXIT ;  /* 0x000000000000794d */ /* 0x000fea0003800000 */
.L_x_17:
[----:B-1----:R-:W2:Y:S02]  /*21b0*/  LDL R4, [R1] ;  /* 0x0000000001047983 */ /* 0x002ea40000100800 */
[----:B--2---:R-:W-:-:S13]  /*21c0*/  R2UR UR4, R4 ;  /* 0x00000000040472ca */ /* 0x004fda00000e0000 */
[----:B------:R-:W-:-:S09]  /*21d0*/  UISETP.GT.AND UP0, UPT, UR4, 0x2, UPT ;  /* 0x000000020400788c */ /* 0x000fd2000bf04270 */
[----:B------:R-:W-:Y:S05]  /*21e0*/  BRA.U UP0, `(.L_x_48) ;  /* 0x0000005d00b87547 */ /* 0x000fea000b800000 */
[----:B------:R-:W-:Y:S01]  /*21f0*/  R2UR UR4, R4 ;  /* 0x00000000040472ca */ /* 0x000fe200000e0000 */
[----:B------:R-:W-:-:S12]  /*2200*/  IMAD.MOV.U32 R4, RZ, RZ, -0x1 ;  /* 0xffffffffff047424 */ /* 0x000fd800078e00ff */
[----:B------:R-:W-:-:S05]  /*2210*/  IMAD.U32 R5, RZ, RZ, UR4 ;  /* 0x00000004ff057e24 */ /* 0x000fca000f8e00ff */
[----:B------:R-:W-:-:S05]  /*2220*/  VIADDMNMX.U32 R5, R4, R5, 0x2, PT ;  /* 0x0000000204057446 */ /* 0x000fca0003800005 */
[----:B------:R-:W-:-:S06]  /*2230*/  IMAD.SHL.U32 R6, R5, 0x4, RZ ;  /* 0x0000000405067824 */ /* 0x000fcc00078e00ff */
[----:B------:R-:W1:Y:S02]  /*2240*/  LDC R6, c[0x2][R6] ;  /* 0x0080000006067b82 */ /* 0x000e640000000800 */
[----:B-1----:R-:W-:-:S04]  /*2250*/  SHF.R.S32.HI R7, RZ, 0x1f, R6 ;  /* 0x0000001fff077819 */ /* 0x002fc80000011406 */
.L_x_312:
[----:B------:R-:W-:Y:S05]  /*2260*/  BRX R6 -0x2270                                                                                                                                                                                                                                          (*"BRANCH_TARGETS .L_x_313,.L_x_314,.L_x_315"*) ;  /* 0xffffffdc06647949 */ /* 0x000fea000383ffff */
.L_x_313:
[----:B------:R-:W-:-:S08]  /*2270*/  NOP ;  /* 0x0000000000007918 */ /* 0x000fd00000000000 */
[----:B------:R-:W1:-:S00]  /*2280*/  USETMAXREG.DEALLOC.CTAPOOL 0x60 ;  /* 0x00000060000079c8 */ /* 0x000e4000080e0500 */
[----:B-1----:R-:W-:Y:S01]  /*2290*/  ISETP.NE.AND P0, PT, R0, RZ, PT ;  /* 0x000000ff0000720c */ /* 0x002fe20003f05270 */
[----:B------:R-:W-:-:S12]  /*22a0*/  BSSY.RECONVERGENT B0, `(.L_x_49) ;  /* 0x0000003000007945 */ /* 0x000fd80003800200 */
[----:B------:R-:W-:Y:S05]  /*22b0*/  @!P0 BRA `(.L_x_50) ;  /* 0x0000000000048947 */ /* 0x000fea0003800000 */
[----:B------:R-:W-:Y:S05]  /*22c0*/  BPT.TRAP 0x1 ;  /* 0x000000040000795c */ /* 0x000fea0000300000 */
.L_x_50:
[----:B------:R-:W-:Y:S05]  /*22d0*/  BSYNC.RECONVERGENT B0 ;  /* 0x0000000000007941 */ /* 0x000fea0003800200 */
.L_x_49:
[----:B------:R-:W1:Y:S01]  /*22e0*/  S2UR UR56, SR_CgaCtaId ;  /* 0x00000000003879c3 */ /* 0x000e620000008800 */
[----:B------:R-:W-:Y:S01]  /*22f0*/  UMOV UR4, 0x400 ;  /* 0x0000040000047882 */ /* 0x000fe20000000000 */
[----:B------:R-:W-:Y:S01]  /*2300*/  IMAD.MOV.U32 R6, RZ, RZ, 0x1 ;  /* 0x00000001ff067424 */ /* 0x000fe200078e00ff */
[----:B------:R-:W-:-:S04]  /*2310*/  ISETP.NE.AND P2, PT, R3, RZ, PT ;  /* 0x000000ff0300720c */ /* 0x000fc80003f45270 */
[----:B------:R-:W-:-:S09]  /*2320*/  SHF.L.U32 R6, R6, 0x1f, RZ ;  /* 0x0000001f06067819 */ /* 0x000fd200000006ff */
[----:B------:R-:W-:Y:S01]  /*2330*/  @!P2 IMAD.MOV.U32 R5, RZ, RZ, 0x7000 ;  /* 0x00007000ff05a424 */ /* 0x000fe200078e00ff */
[----:B-1----:R-:W-:-:S09]  /*2340*/  ULEA UR56, UR56, UR4, 0x18 ;  /* 0x0000000438387291 */ /* 0x002fd2000f8ec0ff */
[----:B------:R-:W1:Y:S02]  /*2350*/  SYNCS.PHASECHK.TRANS64.TRYWAIT P0, [UR56+0x33810], R6 ;  /* 0x03381006ff0075a7 */ /* 0x000e640008001138 */
[----:B-1----:R-:W-:Y:S05]  /*2360*/  @!P0 BRA `(.L_x_51) ;  /* 0x000000dc00e08947 */ /* 0x002fea0003800000 */
.L_x_253:
[----:B------:R-:W-:Y:S01]  /*2370*/  ISETP.NE.AND P2, PT, R3, RZ, PT ;  /* 0x000000ff0300720c */ /* 0x000fe20003f45270 */
[----:B------:R-:W-:Y:S01]  /*2380*/  BSSY.RECONVERGENT B0, `(.L_x_52) ;  /* 0x0000005000007945 */ /* 0x000fe20003800200 */
[----:B------:R-:W-:-:S11]  /*2390*/  PLOP3.LUT P4, PT, P1, P4, PT, 0xf8, 0x8f ;  /* 0x00000000008f781c */ /* 0x000fd60000f89f70 */
[----:B------:R2:W-:Y:S02]  /*23a0*/  @!P2 SYNCS.ARRIVE.TRANS64 RZ, [UR56+0x33800], R5 ;  /* 0x03380005ffffa9a7 */ /* 0x0005e40008000038 */
[----:B------:R-:W-:Y:S05]  /*23b0*/  @!P4 BRA `(.L_x_53) ;  /* 0x000000000004c947 */ /* 0x000fea0003800000 */
[----:B------:R-:W-:Y:S05]  /*23c0*/  BPT.TRAP 0x1 ;  /* 0x000000040000795c */ /* 0x000fea0000300000 */
.L_x_53:
[----:B------:R-:W-:Y:S05]  /*23d0*/  BSYNC.RECONVERGENT B0 ;  /* 0x0000000000007941 */ /* 0x000fea0003800200 */
.L_x_52:
[----:B-1----:R-:W-:Y:S01]  /*23e0*/  LOP3.LUT P0, R4, R2, 0x1f, RZ, 0xc0, !PT ;  /* 0x0000001f02047812 */ /* 0x002fe2000780c0ff */
[----:B------:R-:W-:Y:S03]  /*23f0*/  BSSY.RECONVERGENT B0, `(.L_x_54) ;  /* 0x0000004000007945 */ /* 0x000fe60003800200 */
[----:B------:R-:W-:-:S13]  /*2400*/  PLOP3.LUT P0, PT, P0, P2, PT, 0x8f, 0xf8 ;  /* 0x0000000000f8781c */ /* 0x000fda0000705177 */
[----:B------:R-:W-:Y:S05]  /*2410*/  @P0 BRA `(.L_x_55) ;  /* 0x0000000000040947 */ /* 0x000fea0003800000 */
[----:B------:R-:W-:Y:S05]  /*2420*/  BPT.TRAP 0x1 ;  /* 0x000000040000795c */ /* 0x000fea0000300000 */
.L_x_55:
[----:B------:R-:W-:Y:S05]  /*2430*/  BSYNC.RECONVERGENT B0 ;  /* 0x0000000000007941 */ /* 0x000fea0003800200 */
.L_x_54:
[----:B------:R-:W-:Y:S01]  /*2440*/  ISETP.NE.AND P0, PT, R0, RZ, PT ;  /* 0x000000ff0000720c */ /* 0x000fe20003f05270 */
[----:B------:R-:W-:-:S12]  /*2450*/  BSSY.RECONVERGENT B0, `(.L_x_56) ;  /* 0x0000003000007945 */ /* 0x000fd80003800200 */
[----:B------:R-:W-:Y:S05]  /*2460*/  @!P0 BRA `(.L_x_57) ;  /* 0x0000000000048947 */ /* 0x000fea0003800000 */
[----:B------:R-:W-:Y:S05]  /*2470*/  BPT.TRAP 0x1 ;  /* 0x000000040000795c */ /* 0x000fea0000300000 */
.L_x_57:
[----:B------:R-:W-:Y:S05]  /*2480*/  BSYNC.RECONVERGENT B0 ;  /* 0x0000000000007941 */ /* 0x000fea0003800200 */
.L_x_56:
[----:B------:R-:W-:Y:S02]  /*2490*/  ELECT P0, URZ, PT ;  /* 0x0000000000ff782f */ /* 0x000fe40003800000 */
[----:B------:R-:W-:Y:S01]  /*24a0*/  @!P2 MOV R2, 0x7000 ;  /* 0x000070000002a802 */ /* 0x000fe20000000f00 */
[----:B------:R-:W-:Y:S03]  /*24b0*/  BSSY.RECONVERGENT B0, `(.L_x_58) ;  /* 0x0000030000007945 */ /* 0x000fe60003800200 */
[----:B------:R1:W-:Y:S07]  /*24c0*/  @!P2 SYNCS.ARRIVE.TRANS64.RED.A0TR RZ, [UR56+0x33800], R2 ;  /* 0x03380002ffffa9a7 */ /* 0x0003ee0008300438 */
[----:B------:R-:W-:Y:S05]  /*24d0*/  @!P0 BRA `(.L_x_59) ;  /* 0x0000000000b48947 */ /* 0x000fea0003800000 */
[----:B------:R-:W3:Y:S01]  /*24e0*/  LDCU.64 UR4, c[0x0][0x348] ;  /* 0x00006900ff0477ac */ /* 0x000ee20008000a00 */
[----:B------:R-:W-:Y:S02]  /*24f0*/  UIADD3 UR57, UPT, UPT, UR56, 0x33800, URZ ;  /* 0x0003380038397890 */ /* 0x000fe4000fffe0ff */
[----:B------:R-:W-:Y:S02]  /*2500*/  UIADD3 UR16, UPT, UPT, UR56, 0x1000, URZ ;  /* 0x0000100038107890 */ /* 0x000fe4000fffe0ff */
[----:B------:R-:W-:Y:S01]  /*2510*/  UIADD3 UR8, UPT, UPT, UR56, 0x2000, URZ ;  /* 0x0000200038087890 */ /* 0x000fe2000fffe0ff */
[----:B------:R-:W-:Y:S01]  /*2520*/  UMOV UR14, 0x0 ;  /* 0x00000000000e7882 */ /* 0x000fe20000000000 */
[----:B------:R-:W-:Y:S01]  /*2530*/  UMOV UR15, 0x10000000 ;  /* 0x10000000000f7882 */ /* 0x000fe20000000000 */
[----:B------:R-:W-:Y:S01]  /*2540*/  UMOV UR58, URZ ;  /* 0x000000ff003a7c82 */ /* 0x000fe20008000000 */
[----:B------:R-:W-:Y:S01]  /*2550*/  UMOV UR60, UR53 ;  /* 0x00000035003c7c82 */ /* 0x000fe20008000000 */
[----:B------:R-:W-:Y:S01]  /*2560*/  UMOV UR61, UR54 ;  /* 0x00000036003d7c82 */ /* 0x000fe20008000000 */
[----:B------:R-:W-:Y:S01]  /*2570*/  UMOV UR18, 0x10 ;  /* 0x0000001000127882 */ /* 0x000fe20000000000 */
[----:B------:R-:W-:Y:S01]  /*2580*/  UMOV UR19, UR59 ;  /* 0x0000003b00137c82 */ /* 0x000fe20008000000 */
[----:B------:R-:W-:Y:S01]  /*2590*/  UMOV UR20, UR53 ;  /* 0x0000003500147c82 */ /* 0x000fe20008000000 */
[----:B---3--:R-:W-:Y:S01]  /*25a0*/  UIADD3 UR4, UP0, UPT, UR4, 0x100, URZ ;  /* 0x0000010004047890 */ /* 0x008fe2000ff1e0ff */
[----:B------:R-:W-:Y:S01]  /*25b0*/  UMOV UR21, UR54 ;  /* 0x0000003600157c82 */ /* 0x000fe20008000000 */
[----:B------:R-:W-:-:S02]  /*25c0*/  UMOV UR17, UR57 ;  /* 0x0000003900117c82 */ /* 0x000fc40008000000 */
[----:B------:R-:W-:Y:S01]  /*25d0*/  UIADD3.X UR5, UPT, UPT, URZ, UR5, URZ, UP0, !UPT ;  /* 0x00000005ff057290 */ /* 0x000fe200087fe4ff */
[----:B------:R-:W-:Y:S01]  /*25e0*/  UMOV UR10, 0x20 ;  /* 0x00000020000a7882 */ /* 0x000fe20000000000 */
[----:B------:R-:W-:Y:S01]  /*25f0*/  UMOV UR11, UR59 ;  /* 0x0000003b000b7c82 */ /* 0x000fe20008000000 */
[----:B------:R-:W-:Y:S01]  /*2600*/  UMOV UR12, UR53 ;  /* 0x00000035000c7c82 */ /* 0x000fe20008000000 */
[----:B------:R-:W-:Y:S01]  /*2610*/  UMOV UR13, UR54 ;  /* 0x00000036000d7c82 */ /* 0x000fe20008000000 */
[----:B------:R-:W-:Y:S01]  /*2620*/  UIADD3 UR32, UPT, UPT, UR56, 0x3000, URZ ;  /* 0x0000300038207890 */ /* 0x000fe2000fffe0ff */
[----:B------:R-:W-:-:S03]  /*2630*/  UMOV UR9, UR57 ;  /* 0x0000003900097c82 */ /* 0x000fc60008000000 */
[----:B------:R-:W-:Y:S01]  /*2640*/  UTMALDG.4D [UR56], [UR4], desc[UR14] ;  /* 0x00000e38040075b4 */ /* 0x000fe20008019000 */
[----:B------:R-:W-:Y:S01]  /*2650*/  UIADD3 UR24, UPT, UPT, UR56, 0x4000, URZ ;  /* 0x0000400038187890 */ /* 0x000fe2000fffe0ff */
[----:B------:R-:W-:Y:S01]  /*2660*/  UMOV UR34, 0x30 ;  /* 0x0000003000227882 */ /* 0x000fe20000000000 */
[----:B------:R-:W-:Y:S01]  /*2670*/  UMOV UR35, UR59 ;  /* 0x0000003b00237c82 */ /* 0x000fe20008000000 */
[----:B------:R-:W-:Y:S01]  /*2680*/  UMOV UR36, UR53 ;  /* 0x0000003500247c82 */ /* 0x000fe20008000000 */
[----:B------:R-:W-:Y:S01]  /*2690*/  UMOV UR37, UR54 ;  /* 0x0000003600257c82 */ /* 0x000fe20008000000 */
[----:B------:R-:W-:Y:S01]  /*26a0*/  UMOV UR33, UR57 ;  /* 0x0000003900217c82 */ /* 0x000fe20008000000 */
[----:B------:R3:W-:Y:S01]  /*26b0*/  UTMALDG.4D [UR16], [UR4], desc[UR14] ;  /* 0x00000e10040075b4 */ /* 0x0007e20008019000 */
[----:B------:R-:W-:Y:S01]  /*26c0*/  UMOV UR26, 0x40 ;  /* 0x00000040001a7882 */ /* 0x000fe20000000000 */
[----:B------:R-:W-:Y:S01]  /*26d0*/  UMOV UR27, UR59 ;  /* 0x0000003b001b7c82 */ /* 0x000fe20008000000 */
[----:B------:R-:W-:Y:S01]  /*26e0*/  UMOV UR28, UR53 ;  /* 0x00000035001c7c82 */ /* 0x000fe20008000000 */
[----:B------:R-:W-:Y:S01]  /*26f0*/  UMOV UR29, UR54 ;  /* 0x00000036001d7c82 */ /* 0x000fe20008000000 */
[----:B------:R-:W-:Y:S01]  /*2700*/  UMOV UR25, UR57 ;  /* 0x0000003900197c82 */ /* 0x000fe20008000000 */
[----:B------:R4:W-:Y:S01]  /*2710*/  UTMALDG.4D [UR8], [UR4], desc[UR14] ;  /* 0x00000e08040075b4 */ /* 0x0009e20008019000 */
[----:B------:R1:W-:Y:S01]  /*2720*/  UTMALDG.4D [UR32], [UR4], desc[UR14] ;  /* 0x00000e20040075b4 */ /* 0x0003e20008019000 */
[----:B------:R1:W-:Y:S01]  /*2730*/  UTMALDG.4D [UR24], [UR4], desc[UR14] ;  /* 0x00000e18040075b4 */ /* 0x0003e20008019000 */
[----:B---3--:R-:W-:Y:S01]  /*2740*/  UIADD3 UR16, UPT, UPT, UR56, 0x5000, URZ ;  /* 0x0000500038107890 */ /* 0x008fe2000fffe0ff */
[----:B------:R-:W-:Y:S01]  /*2750*/  UMOV UR18, 0x50 ;  /* 0x0000005000127882 */ /* 0x000fe20000000000 */
[----:B----4-:R-:W-:-:S07]  /*2760*/  UIADD3 UR8, UPT, UPT, UR56, 0x6000, URZ ;  /* 0x0000600038087890 */ /* 0x010fce000fffe0ff */
[----:B------:R1:W-:Y:S01]  /*2770*/  UTMALDG.4D [UR16], [UR4], desc[UR14] ;  /* 0x00000e10040075b4 */ /* 0x0003e20008019000 */
[----:B------:R-:W-:Y:S02]  /*2780*/  UMOV UR10, 0x60 ;  /* 0x00000060000a7882 */ /* 0x000fe40000000000 */
[----:B------:R1:W-:Y:S02]  /*2790*/  UTMALDG.4D [UR8], [UR4], desc[UR14] ;  /* 0x00000e08040075b4 */ /* 0x0003e40008019000 */
[----:B-1----:R-:W-:Y:S01]  /*27a0*/  NOP ;  /* 0x0000000000007918 */ /* 0x002fe20000000000 */
.L_x_59:
[----:B------:R-:W-:Y:S05]  /*27b0*/  BSYNC.RECONVERGENT B0 ;  /* 0x0000000000007941 */ /* 0x000fea0003800200 */
.L_x_58:
[----:B-1----:R-:W3:Y:S01]  /*27c0*/  LDL R2, [R1] ;  /* 0x0000000001027983 */ /* 0x002ee20000100800 */
[----:B------:R-:W-:Y:S01]  /*27d0*/  ELECT P0, URZ, PT ;  /* 0x0000000000ff782f */ /* 0x000fe20003800000 */
[----:B------:R-:W-:Y:S01]  /*27e0*/  BSSY.RECONVERGENT B0, `(.L_x_60) ;  /* 0x000002c000007945 */ /* 0x000fe20003800200 */
[----:B---3--:R-:W-:-:S13]  /*27f0*/  R2UR UR4, R2 ;  /* 0x00000000020472ca */ /* 0x008fda00000e0000 */
[----:B------:R-:W-:Y:S01]  /*2800*/  UISETP.NE.AND UP1, UPT, UR4, 0x1, UPT ;  /* 0x000000010400788c */ /* 0x000fe2000bf25270 */
[----:B------:R-:W-:Y:S10]  /*2810*/  @!P0 BRA `(.L_x_61) ;  /* 0x0000000000a08947 */ /* 0x000ff40003800000 */
[----:B------:R-:W1:Y:S01]  /*2820*/  LDCU.64 UR4, c[0x0][0x348] ;  /* 0x00006900ff0477ac */ /* 0x000e620008000a00 */
[----:B------:R-:W-:Y:S02]  /*2830*/  UIADD3 UR48, UPT, UPT, UR56, 0xe000, URZ ;  /* 0x0000e00038307890 */ /* 0x000fe4000fffe0ff */
[----:B------:R-:W-:Y:S02]  /*2840*/  UIADD3 UR49, UPT, UPT, UR56, 0x33800, URZ ;  /* 0x0003380038317890 */ /* 0x000fe4000fffe0ff */
[----:B------:R-:W-:Y:S01]  /*2850*/  UIADD3 UR8, UPT, UPT, UR56, 0xf000, URZ ;  /* 0x0000f00038087890 */ /* 0x000fe2000fffe0ff */
[----:B------:R-:W-:Y:S01]  /*2860*/  UMOV UR51, URZ ;  /* 0x000000ff00337c82 */ /* 0x000fe20008000000 */
[----:B------:R-:W-:Y:S01]  /*2870*/  UMOV UR52, URZ ;  /* 0x000000ff00347c82 */ /* 0x000fe20008000000 */
[----:B------:R-:W-:Y:S01]  /*2880*/  UMOV UR24, 0x0 ;  /* 0x0000000000187882 */ /* 0x000fe20000000000 */
[----:B------:R-:W-:Y:S01]  /*2890*/  UMOV UR25, 0x10000000 ;  /* 0x1000000000197882 */ /* 0x000fe20000000000 */
[----:B------:R-:W-:Y:S01]  /*28a0*/  UMOV UR50, URZ ;  /* 0x000000ff00327c82 */ /* 0x000fe20008000000 */
[----:B------:R-:W-:Y:S01]  /*28b0*/  UMOV UR10, 0x10 ;  /* 0x00000010000a7882 */ /* 0x000fe20000000000 */
[----:B------:R-:W-:Y:S01]  /*28c0*/  UMOV UR13, UR53 ;  /* 0x00000035000d7c82 */ /* 0x000fe20008000000 */
[----:B------:R-:W-:Y:S01]  /*28d0*/  UMOV UR14, UR54 ;  /* 0x00000036000e7c82 */ /* 0x000fe20008000000 */
[----:B-1----:R-:W-:Y:S01]  /*28e0*/  UIADD3 UR4, UP0, UPT, UR4, 0x300, URZ ;  /* 0x0000030004047890 */ /* 0x002fe2000ff1e0ff */
[----:B------:R-:W-:Y:S01]  /*28f0*/  UMOV UR9, UR49 ;  /* 0x0000003100097c82 */ /* 0x000fe20008000000 */
[----:B------:R-:W-:-:S02]  /*2900*/  UMOV UR11, UR51 ;  /* 0x00000033000b7c82 */ /* 0x000fc40008000000 */
[----:B------:R-:W-:Y:S01]  /*2910*/  UIADD3.X UR5, UPT, UPT, URZ, UR5, URZ, UP0, !UPT ;  /* 0x00000005ff057290 */ /* 0x000fe200087fe4ff */
[----:B------:R-:W-:Y:S01]  /*2920*/  UMOV UR12, UR52 ;  /* 0x00000034000c7c82 */ /* 0x000fe20008000000 */
[----:B------:R-:W-:Y:S01]  /*2930*/  UIADD3 UR16, UPT, UPT, UR56, 0x10000, URZ ;  /* 0x0001000038107890 */ /* 0x000fe2000fffe0ff */
[----:B------:R-:W-:Y:S01]  /*2940*/  UMOV UR18, 0x20 ;  /* 0x0000002000127882 */ /* 0x000fe20000000000 */
[----:B------:R-:W-:Y:S01]  /*2950*/  UMOV UR21, UR53 ;  /* 0x0000003500157c82 */ /* 0x000fe20008000000 */
[----:B------:R-:W-:Y:S01]  /*2960*/  UMOV UR22, UR54 ;  /* 0x0000003600167c82 */ /* 0x000fe20008000000 */
[----:B------:R-:W-:-:S03]  /*2970*/  UMOV UR17, UR49 ;  /* 0x0000003100117c82 */ /* 0x000fc60008000000 */
[----:B------:R1:W-:Y:S01]  /*2980*/  UTMALDG.5D [UR48], [UR4], desc[UR24] ;  /* 0x00001830040075b4 */ /* 0x0003e20008021000 */
[----:B------:R-:W-:Y:S01]  /*2990*/  UMOV UR19, UR51 ;  /* 0x0000003300137c82 */ /* 0x000fe20008000000 */
[----:B------:R-:W-:Y:S01]  /*29a0*/  UMOV UR20, UR52 ;  /* 0x0000003400147c82 */ /* 0x000fe20008000000 */
[----:B------:R3:W-:Y:S01]  /*29b0*/  UTMALDG.5D [UR8], [UR4], desc[UR24] ;  /* 0x00001808040075b4 */ /* 0x0007e20008021000 */
[----:B------:R4:W-:Y:S01]  /*29c0*/  UTMALDG.5D [UR16], [UR4], desc[UR24] ;  /* 0x00001810040075b4 */ /* 0x0009e20008021000 */
[----:B-1----:R-:W-:Y:S01]  /*29d0*/  UIADD3 UR48, UPT, UPT, UR56, 0x12000, URZ ;  /* 0x0001200038307890 */ /* 0x002fe2000fffe0ff */
[----:B------:R-:W-:Y:S01]  /*29e0*/  UMOV UR50, 0x40 ;  /* 0x0000004000327882 */ /* 0x000fe20000000000 */
[----:B---3--:R-:W-:Y:S01]  /*29f0*/  UIADD3 UR8, UPT, UPT, UR56, 0x11000, URZ ;  /* 0x0001100038087890 */ /* 0x008fe2000fffe0ff */
[----:B------:R-:W-:Y:S01]  /*2a00*/  UMOV UR10, 0x30 ;  /* 0x00000030000a7882 */ /* 0x000fe20000000000 */
[----:B----4-:R-:W-:-:S07]  /*2a10*/  UIADD3 UR16, UPT, UPT, UR56, 0x13000, URZ ;  /* 0x0001300038107890 */ /* 0x010fce000fffe0ff */
[----:B------:R1:W-:Y:S01]  /*2a20*/  UTMALDG.5D [UR8], [UR4], desc[UR24] ;  /* 0x00001808040075b4 */ /* 0x0003e20008021000 */
[----:B------:R-:W-:Y:S01]  /*2a30*/  UMOV UR18, 0x50 ;  /* 0x0000005000127882 */ /* 0x000fe20000000000 */
[----:B------:R3:W-:Y:S01]  /*2a40*/  UTMALDG.5D [UR48], [UR4], desc[UR24] ;  /* 0x00001830040075b4 */ /* 0x0007e20008021000 */
[----:B------:R3:W-:Y:S01]  /*2a50*/  UTMALDG.5D [UR16], [UR4], desc[UR24] ;  /* 0x00001810040075b4 */ /* 0x0007e20008021000 */
[----:B-1----:R-:W-:Y:S01]  /*2a60*/  UIADD3 UR8, UPT, UPT, UR56, 0x14000, URZ ;  /* 0x0001400038087890 */ /* 0x002fe2000fffe0ff */
[----:B------:R-:W-:-:S08]  /*2a70*/  UMOV UR10, 0x60 ;  /* 0x00000060000a7882 */ /* 0x000fd00000000000 */
[----:B------:R3:W-:Y:S02]  /*2a80*/  UTMALDG.5D [UR8], [UR4], desc[UR24] ;  /* 0x00001808040075b4 */ /* 0x0007e40008021000 */
[----:B---3--:R-:W-:Y:S01]  /*2a90*/  NOP ;  /* 0x0000000000007918 */ /* 0x008fe20000000000 */
.L_x_61:
[----:B------:R-:W-:Y:S05]  /*2aa0*/  BSYNC.RECONVERGENT B0 ;  /* 0x0000000000007941 */ /* 0x000fea0003800200 */
.L_x_60:
[----:B------:R-:W-:Y:S05]  /*2ab0*/  BRA.U !UP1, `(.L_x_62) ;  /* 0x0000000109047547 */ /* 0x000fea000b800000 */
[----:B------:R-:W-:Y:S05]  /*2ac0*/  BPT.TRAP 0x1 ;  /* 0x000000040000795c */ /* 0x000fea0000300000 */
.L_x_62:
[----:B------:R-:W1:Y:S02]  /*2ad0*/  SYNCS.PHASECHK.TRANS64.TRYWAIT P0, [UR56+0x33838], R6 ;  /* 0x03383806ff0075a7 */ /* 0x000e640008001138 */
[----:B-1----:R-:W-:Y:S05]  /*2ae0*/  @!P0 BRA `(.L_x_63) ;  /* 0x000000d800188947 */ /* 0x002fea0003800000 */
.L_x_255:
[----:B------:R-:W3:Y:S01]  /*2af0*/  LDCU UR4, c[0x0][0x40c] ;  /* 0x00008180ff0477ac */ /* 0x000ee20008000800 */
[----:B------:R-:W4:Y:S01]  /*2b00*/  LDC.64 R10, c[0x0][0x400] ;  /* 0x00010000ff0a7b82 */ /* 0x000f220000000a00 */
[C---:B--2---:R-:W-:Y:S01]  /*2b10*/  IMAD.SHL.U32 R5, R4.reuse, 0x4, RZ ;  /* 0x0000000404057824 */ /* 0x044fe200078e00ff */
[----:B------:R-:W-:Y:S01]  /*2b20*/  LEA R4, R4, UR56, 0x4 ;  /* 0x0000003804047c11 */ /* 0x000fe2000f8e20ff */
[----:B------:R-:W2:Y:S02]  /*2b30*/  LDCU UR5, c[0x0][0x410] ;  /* 0x00008200ff0577ac */ /* 0x000ea40008000800 */
[C---:B------:R-:W-:Y:S01]  /*2b40*/  VIADD R8, R5.reuse, 0x1 ;  /* 0x0000000105087836 */ /* 0x040fe20000000000 */
[C---:B------:R-:W-:Y:S01]  /*2b50*/  IADD3 R7, PT, PT, R5.reuse, 0x2, RZ ;  /* 0x0000000205077810 */ /* 0x040fe20007ffe0ff */
[C---:B-1----:R-:W-:Y:S01]  /*2b60*/  VIADD R2, R5.reuse, 0x3 ;  /* 0x0000000305027836 */ /* 0x042fe20000000000 */
[----:B------:R-:W-:Y:S02]  /*2b70*/  ISETP.GE.AND P3, PT, R5, UR6, PT ;  /* 0x0000000605007c0c */ /* 0x000fe4000bf66270 */
[----:B------:R-:W-:-:S02]  /*2b80*/  ISETP.GE.AND P2, PT, R8, UR6, PT ;  /* 0x0000000608007c0c */ /* 0x000fc4000bf46270 */
[----:B------:R-:W-:Y:S02]  /*2b90*/  ISETP.GE.AND P1, PT, R7, UR6, PT ;  /* 0x0000000607007c0c */ /* 0x000fe4000bf26270 */
[----:B------:R-:W-:Y:S01]  /*2ba0*/  ISETP.GE.AND P0, PT, R2, UR6, PT ;  /* 0x0000000602007c0c */ /* 0x000fe2000bf06270 */
[----:B---3--:R-:W-:-:S04]  /*2bb0*/  UIMAD UR4, UR53, UR4, URZ ;  /* 0x00000004350472a4 */ /* 0x008fc8000f8e02ff */
[----:B--2---:R-:W-:-:S06]  /*2bc0*/  UIMAD UR4, UR54, UR5, UR4 ;  /* 0x00000005360472a4 */ /* 0x004fcc000f8e0204 */
[----:B------:R-:W-:-:S04]  /*2bd0*/  IADD3 R9, PT, PT, R5, UR4, RZ ;  /* 0x0000000405097c10 */ /* 0x000fc8000fffe0ff */
[C---:B------:R-:W-:Y:S01]  /*2be0*/  IADD3 R7, PT, PT, R9.reuse, 0x2, RZ ;  /* 0x0000000209077810 */ /* 0x040fe20007ffe0ff */
[C---:B------:R-:W-:Y:S01]  /*2bf0*/  VIADD R8, R9.reuse, 0x1 ;  /* 0x0000000109087836 */ /* 0x040fe20000000000 */
[C---:B------:R-:W-:Y:S01]  /*2c00*/  IADD3 R2, PT, PT, R9.reuse, 0x3, RZ ;  /* 0x0000000309027810 */ /* 0x040fe20007ffe0ff */
[----:B----4-:R-:W-:-:S04]  /*2c10*/  IMAD.WIDE.U32 R14, R9, 0x4, R10 ;  /* 0x00000004090e7825 */ /* 0x010fc800078e000a */
[--C-:B------:R-:W-:Y:S01]  /*2c20*/  IMAD.WIDE.U32 R8, R8, 0x4, R10.reuse ;  /* 0x0000000408087825 */ /* 0x100fe200078e000a */
[----:B------:R-:W-:Y:S01]  /*2c30*/  @!PT LDS RZ, [RZ] ;  /* 0x00000000fffff984 */ /* 0x000fe20000000800 */
[----:B------:R-:W-:Y:S01]  /*2c40*/  @!PT LDS RZ, [RZ] ;  /* 0x00000000fffff984 */ /* 0x000fe20000000800 */
[----:B------:R-:W-:Y:S01]  /*2c50*/  @!PT LDS RZ, [RZ] ;  /* 0x00000000fffff984 */ /* 0x000fe20000000800 */
[----:B------:R1:W-:Y:S03]  /*2c60*/  LDGSTS.E.LTC128B [R4+0x33000], desc[UR62][R14.64], !P3 ;  /* 0x330000000e047fae */ /* 0x0003e6000d9a123e */
[--C-:B------:R-:W-:Y:S01]  /*2c70*/  IMAD.WIDE.U32 R16, R7, 0x4, R10.reuse ;  /* 0x0000000407107825 */ /* 0x100fe200078e000a */
[----:B------:R1:W-:Y:S03]  /*2c80*/  LDGSTS.E.LTC128B [R4+0x33004], desc[UR62][R8.64], !P2 ;  /* 0x3300400008047fae */ /* 0x0003e6000d1a123e */
[----:B------:R-:W-:Y:S01]  /*2c90*/  IMAD.WIDE.U32 R10, R2, 0x4, R10 ;  /* 0x00000004020a7825 */ /* 0x000fe200078e000a */
[----:B------:R1:W-:Y:S04]  /*2ca0*/  LDGSTS.E.LTC128B [R4+0x33008], desc[UR62][R16.64], !P1 ;  /* 0x3300800010047fae */ /* 0x0003e8000c9a123e */
[----:B------:R1:W-:Y:S01]  /*2cb0*/  LDGSTS.E.LTC128B [R4+0x3300c], desc[UR62][R10.64], !P0 ;  /* 0x3300c0000a047fae */ /* 0x0003e2000c1a123e */
[----:B------:R-:W-:Y:S01]  /*2cc0*/  NOP ;  /* 0x0000000000007918 */ /* 0x000fe20000000000 */
[----:B------:R-:W-:Y:S02]  /*2cd0*/  SYNCS.ARRIVE.TRANS64.RED.A0T1 RZ, [UR56+0x33830], RZ ;  /* 0x033830ffffff79a7 */ /* 0x000fe40008200438 */
[----:B------:R-:W-:Y:S01]  /*2ce0*/  ARRIVES.LDGSTSBAR.64.TRANSCNT [UR56+0x33830] ;  /* 0x03383000ff0079b0 */ /* 0x000fe20008002a38 */
[----:B------:R-:W-:Y:S01]  /*2cf0*/  NOP ;  /* 0x0000000000007918 */ /* 0x000fe20000000000 */
[----:B------:R-:W-:Y:S05]  /*2d00*/  BRA.U !UP1, `(.L_x_64) ;  /* 0x0000000109047547 */ /* 0x000fea000b800000 */
[----:B------:R-:W-:Y:S05]  /*2d10*/  BPT.TRAP 0x1 ;  /* 0x000000040000795c */ /* 0x000fea0000300000 */
.L_x_64:
[----:B------:R-:W-:Y:S01]  /*2d20*/  SYNCS.ARRIVE.TRANS64.A1T0 RZ, [UR56+0x33830], RZ ;  /* 0x033830ffffff79a7 */ /* 0x000fe20008100038 */
[----:B------:R-:W-:Y:S05]  /*2d30*/  BRA.U !UP2, `(.L_x_65) ;  /* 0x000000010a047547 */ /* 0x000fea000b800000 */
[----:B------:R-:W-:Y:S05]  /*2d40*/  BPT.TRAP 0x1 ;  /* 0x000000040000795c */ /* 0x000fea0000300000 */
.L_x_65:
[----:B------:R-:W-:-:S13]  /*2d50*/  ISETP.NE.AND P5, PT, R3, RZ, PT ;  /* 0x000000ff0300720c */ /* 0x000fda0003fa5270 */
[----:B------:R-:W-:Y:S01]  /*2d60*/  @!P5 MOV R7, 0x7000 ;  /* 0x000070000007d802 */ /* 0x000fe20000000f00 */
[----:B------:R-:W2:Y:S02]  /*2d70*/  SYNCS.PHASECHK.TRANS64.TRYWAIT P5, [UR56+0x33828], R6 ;  /* 0x03382806ff0075a7 */ /* 0x000ea400080a1138 */
[----:B--2---:R-:W-:Y:S05]  /*2d80*/  @!P5 BRA `(.L_x_66) ;  /* 0x000000d40088d947 */ /* 0x004fea0003800000 */
.L_x_257:
[----:B------:R-:W-:Y:S01]  /*2d90*/  ISETP.NE.AND P6, PT, R3, RZ, PT ;  /* 0x000000ff0300720c */ /* 0x000fe20003fc5270 */
[----:B------:R-:W-:-:S12]  /*2da0*/  UPLOP3.LUT UP3, UPT, UP4, UP3, UPT, 0xf8, 0x8f ;  /* 0x00000000008f789c */ /* 0x000fd80002767f70 */
[----:B------:R3:W-:Y:S01]  /*2db0*/  @!P6 SYNCS.ARRIVE.TRANS64 RZ, [UR56+0x33820], R7 ;  /* 0x03382007ffffe9a7 */ /* 0x0007e20008000038 */
[----:B------:R-:W-:Y:S05]  /*2dc0*/  BRA.U !UP3, `(.L_x_67) ;  /* 0x000000010b047547 */ /* 0x000fea000b800000 */
[----:B------:R-:W-:Y:S05]  /*2dd0*/  BPT.TRAP 0x1 ;  /* 0x000000040000795c */ /* 0x000fea0000300000 */
.L_x_67:
[----:B------:R-:W-:Y:S01]  /*2de0*/  LOP3.LUT P5, R13, R13, 0x1f, RZ, 0xc0, !PT ;  /* 0x0000001f0d0d7812 */ /* 0x000fe200078ac0ff */
[----:B------:R-:W-:Y:S03]  /*2df0*/  BSSY.RECONVERGENT B0, `(.L_x_68) ;  /* 0x0000004000007945 */ /* 0x000fe60003800200 */
[----:B------:R-:W-:-:S13]  /*2e00*/  PLOP3.LUT P5, PT, P5, P6, PT, 0x8f, 0xf8 ;  /* 0x0000000000f8781c */ /* 0x000fda0002fad177 */
[----:B------:R-:W-:Y:S05]  /*2e10*/  @P5 BRA `(.L_x_69) ;  /* 0x0000000000045947 */ /* 0x000fea0003800000 */
[----:B------:R-:W-:Y:S05]  /*2e20*/  BPT.TRAP 0x1 ;  /* 0x000000040000795c */ /* 0x000fea0000300000 */
.L_x_69:
[----:B------:R-:W-:Y:S05]  /*2e30*/  BSYNC.RECONVERGENT B0 ;  /* 0x0000000000007941 */ /* 0x000fea0003800200 */
.L_x_68:
[----:B------:R-:W-:Y:S05]  /*2e40*/  BRA.U !UP2, `(.L_x_70) ;  /* 0x000000010a047547 */ /* 0x000fea000b800000 */
[----:B------:R-:W-:Y:S05]  /*2e50*/  BPT.TRAP 0x1 ;  /* 0x000000040000795c */ /* 0x000fea0000300000 */
.L_x_70:
[----:B------:R-:W-:Y:S02]  /*2e60*/  ELECT P5, URZ, PT ;  /* 0x0000000000ff782f */ /* 0x000fe400038a0000 */
[----:B--2---:R-:W-:Y:S01]  /*2e70*/  @!P6 MOV R2, 0x7000 ;  /* 0x000070000002e802 */ /* 0x004fe20000000f00 */
[----:B------:R-:W-:Y:S03]  /*2e80*/  BSSY.RECONVERGENT B0, `(.L_x_71) ;  /* 0x0000032000007945 */ /* 0x000fe60003800200 */
[----:B------:R2:W-:Y:S07]  /*2e90*/  @!P6 SYNCS.ARRIVE.TRANS64.RED.A0TR RZ, [UR56+0x33820], R2 ;  /* 0x03382002ffffe9a7 */ /* 0x0005ee0008300438 */
[----:B------:R-:W-:Y:S05]  /*2ea0*/  @!P5 BRA `(.L_x_72) ;  /* 0x0000000000bcd947 */ /* 0x000fea0003800000 */
[----:B------:R-:W4:Y:S01]  /*2eb0*/  LDCU.64 UR6, c[0x0][0x348] ;  /* 0x00006900ff0677ac */ /* 0x000f220008000a00 */
[----:B------:R-:W-:Y:S02]  /*2ec0*/  UIADD3 UR40, UPT, UPT, UR56, 0x7000, URZ ;  /* 0x0000700038287890 */ /* 0x000fe4000fffe0ff */
        /* <DEDUP_REMOVED lines=8> */
[----:B------:R-:W-:Y:S01]  /*2f50*/  UMOV UR45, UR54 ;  /* 0x00000036002d7c82 */ /* 0x000fe20008000000 */
[----:B----4-:R-:W-:Y:S01]  /*2f60*/  UIADD3 UR6, UP0, UPT, UR6, 0x200, URZ ;  /* 0x0000020006067890 */ /* 0x010fe2000ff1e0ff */
[----:B------:R-:W-:Y:S01]  /*2f70*/  UMOV UR18, 0x10 ;  /* 0x0000001000127882 */ /* 0x000fe20000000000 */
[----:B------:R-:W-:-:S02]  /*2f80*/  UMOV UR19, UR59 ;  /* 0x0000003b00137c82 */ /* 0x000fc40008000000 */
[----:B------:R-:W-:Y:S01]  /*2f90*/  UIADD3.X UR7, UPT, UPT, URZ, UR7, URZ, UP0, !UPT ;  /* 0x00000007ff077290 */ /* 0x000fe200087fe4ff */
[----:B------:R-:W-:Y:S01]  /*2fa0*/  UMOV UR20, UR53 ;  /* 0x0000003500147c82 */ /* 0x000fe20008000000 */
[----:B------:R-:W-:Y:S01]  /*2fb0*/  UMOV UR21, UR54 ;  /* 0x0000003600157c82 */ /* 0x000fe20008000000 */
[----:B------:R-:W-:Y:S01]  /*2fc0*/  UMOV UR17, UR41 ;  /* 0x0000002900117c82 */ /* 0x000fe20008000000 */
[----:B------:R-:W-:Y:S01]  /*2fd0*/  UMOV UR10, 0x20 ;  /* 0x00000020000a7882 */ /* 0x000fe20000000000 */
[----:B------:R-:W-:Y:S01]  /*2fe0*/  UMOV UR11, UR59 ;  /* 0x0000003b000b7c82 */ /* 0x000fe20008000000 */
[----:B------:R-:W-:Y:S01]  /*2ff0*/  UMOV UR12, UR53 ;  /* 0x00000035000c7c82 */ /* 0x000fe20008000000 */
[----:B------:R-:W-:Y:S02]  /*3000*/  UMOV UR13, UR54 ;  /* 0x00000036000d7c82 */ /* 0x000fe40008000000 */
[----:B------:R-:W-:Y:S01]  /*3010*/  UTMALDG.4D [UR40], [UR6], desc[UR14] ;  /* 0x00000e28060075b4 */ /* 0x000fe20008019000 */
[----:B------:R-:W-:Y:S01]  /*3020*/  UIADD3 UR32, UPT, UPT, UR56, 0xa000, URZ ;  /* 0x0000a00038207890 */ /* 0x000fe2000fffe0ff */
[----:B------:R-:W-:Y:S01]  /*3030*/  UMOV UR9, UR41 ;  /* 0x0000002900097c82 */ /* 0x000fe20008000000 */
[----:B------:R-:W-:Y:S01]  /*3040*/  UIADD3 UR24, UPT, UPT, UR56, 0xb000, URZ ;  /* 0x0000b00038187890 */ /* 0x000fe2000fffe0ff */
[----:B------:R-:W-:Y:S01]  /*3050*/  UMOV UR34, 0x30 ;  /* 0x0000003000227882 */ /* 0x000fe20000000000 */
[----:B------:R-:W-:Y:S01]  /*3060*/  UMOV UR35, UR59 ;  /* 0x0000003b00237c82 */ /* 0x000fe20008000000 */
[----:B------:R4:W-:Y:S01]  /*3070*/  UTMALDG.4D [UR16], [UR6], desc[UR14] ;  /* 0x00000e10060075b4 */ /* 0x0009e20008019000 */
[----:B------:R-:W-:Y:S01]  /*3080*/  UMOV UR36, UR53 ;  /* 0x0000003500247c82 */ /* 0x000fe20008000000 */
[----:B------:R-:W-:Y:S01]  /*3090*/  UMOV UR37, UR54 ;  /* 0x0000003600257c82 */ /* 0x000fe20008000000 */
[----:B------:R-:W-:Y:S01]  /*30a0*/  UMOV UR33, UR41 ;  /* 0x0000002900217c82 */ /* 0x000fe20008000000 */
[----:B------:R-:W-:Y:S01]  /*30b0*/  UMOV UR26, 0x40 ;  /* 0x00000040001a7882 */ /* 0x000fe20000000000 */
[----:B------:R-:W-:Y:S01]  /*30c0*/  UMOV UR27, UR59 ;  /* 0x0000003b001b7c82 */ /* 0x000fe20008000000 */
[----:B------:R-:W-:Y:S01]  /*30d0*/  UMOV UR28, UR53 ;  /* 0x00000035001c7c82 */ /* 0x000fe20008000000 */
[----:B------:R-:W-:Y:S01]  /*30e0*/  UMOV UR29, UR54 ;  /* 0x00000036001d7c82 */ /* 0x000fe20008000000 */
[----:B------:R5:W-:Y:S01]  /*30f0*/  UTMALDG.4D [UR8], [UR6], desc[UR14] ;  /* 0x00000e08060075b4 */ /* 0x000be20008019000 */
[----:B------:R-:W-:Y:S01]  /*3100*/  UMOV UR25, UR41 ;  /* 0x0000002900197c82 */ /* 0x000fe20008000000 */
[----:B------:R1:W-:Y:S01]  /*3110*/  UTMALDG.4D [UR32], [UR6], desc[UR14] ;  /* 0x00000e20060075b4 */ /* 0x0003e20008019000 */
[----:B------:R1:W-:Y:S01]  /*3120*/  UTMALDG.4D [UR24], [UR6], desc[UR14] ;  /* 0x00000e18060075b4 */ /* 0x0003e20008019000 */
[----:B----4-:R-:W-:Y:S01]  /*3130*/  UIADD3 UR16, UPT, UPT, UR56, 0xc000, URZ ;  /* 0x0000c00038107890 */ /* 0x010fe2000fffe0ff */
[----:B------:R-:W-:Y:S01]  /*3140*/  UMOV UR18, 0x50 ;  /* 0x0000005000127882 */ /* 0x000fe20000000000 */
[----:B-----5:R-:W-:-:S07]  /*3150*/  UIADD3 UR8, UPT, UPT, UR56, 0xd000, URZ ;  /* 0x0000d00038087890 */ /* 0x020fce000fffe0ff */
[----:B------:R1:W-:Y:S01]  /*3160*/  UTMALDG.4D [UR16], [UR6], desc[UR14] ;  /* 0x00000e10060075b4 */ /* 0x0003e20008019000 */
[----:B------:R-:W-:Y:S02]  /*3170*/  UMOV UR10, 0x60 ;  /* 0x00000060000a7882 */ /* 0x000fe40000000000 */
[----:B------:R1:W-:Y:S02]  /*3180*/  UTMALDG.4D [UR8], [UR6], desc[UR14] ;  /* 0x00000e08060075b4 */ /* 0x0003e40008019000 */
[----:B-1----:R-:W-:Y:S01]  /*3190*/  NOP ;  /* 0x0000000000007918 */ /* 0x002fe20000000000 */
.L_x_72:
[----:B------:R-:W-:Y:S05]  /*31a0*/  BSYNC.RECONVERGENT B0 ;  /* 0x0000000000007941 */ /* 0x000fea0003800200 */
.L_x_71:
[----:B------:R-:W-:Y:S01]  /*31b0*/  ELECT P5, URZ, PT ;  /* 0x0000000000ff782f */ /* 0x000fe200038a0000 */
[----:B------:R-:W-:-:S12]  /*31c0*/  BSSY.RECONVERGENT B0, `(.L_x_73) ;  /* 0x000002a000007945 */ /* 0x000fd80003800200 */
[----:B------:R-:W-:Y:S05]  /*31d0*/  @!P5 BRA `(.L_x_74) ;  /* 0x0000000000a0d947 */ /* 0x000fea0003800000 */
[----:B------:R-:W4:Y:S01]  /*31e0*/  LDCU.64 UR6, c[0x0][0x348] ;  /* 0x00006900ff0677ac */ /* 0x000f220008000a00 */
        /* <DEDUP_REMOVED lines=11> */
[----:B----4-:R-:W-:Y:S01]  /*32a0*/  UIADD3 UR6, UP0, UPT, UR6, 0x400, URZ ;  /* 0x0000040006067890 */ /* 0x010fe2000ff1e0ff */
        /* <DEDUP_REMOVED lines=14> */
[----:B----4-:R-:W-:Y:S01]  /*3390*/  UIADD3 UR48, UPT, UPT, UR56, 0x20000, URZ ;  /* 0x0002000038307890 */ /* 0x010fe2000fffe0ff */
[----:B------:R-:W-:Y:S01]  /*33a0*/  UMOV UR50, 0x40 ;  /* 0x0000004000327882 */ /* 0x000fe20000000000 */
[----:B-----5:R-:W-:Y:S01]  /*33b0*/  UIADD3 UR8, UPT, UPT, UR56, 0x1f000, URZ ;  /* 0x0001f00038087890 */ /* 0x020fe2000fffe0ff */
[----:B------:R-:W-:Y:S01]  /*33c0*/  UMOV UR10, 0x30 ;  /* 0x00000030000a7882 */ /* 0x000fe20000000000 */
[----:B-1----:R-:W-:-:S07]  /*33d0*/  UIADD3 UR16, UPT, UPT, UR56, 0x21000, URZ ;  /* 0x0002100038107890 */ /* 0x002fce000fffe0ff */
[----:B------:R1:W-:Y:S01]  /*33e0*/  UTMALDG.5D [UR8], [UR6], desc[UR24] ;  /* 0x00001808060075b4 */ /* 0x0003e20008021000 */
[----:B------:R-:W-:Y:S01]  /*33f0*/  UMOV UR18, 0x50 ;  /* 0x0000005000127882 */ /* 0x000fe20000000000 */
[----:B------:R4:W-:Y:S01]  /*3400*/  UTMALDG.5D [UR48], [UR6], desc[UR24] ;  /* 0x00001830060075b4 */ /* 0x0009e20008021000 */
[----:B------:R4:W-:Y:S01]  /*3410*/  UTMALDG.5D [UR16], [UR6], desc[UR24] ;  /* 0x00001810060075b4 */ /* 0x0009e20008021000 */
[----:B-1----:R-:W-:Y:S01]  /*3420*/  UIADD3 UR8, UPT, UPT, UR56, 0x22000, URZ ;  /* 0x0002200038087890 */ /* 0x002fe2000fffe0ff */
[----:B------:R-:W-:-:S08]  /*3430*/  UMOV UR10, 0x60 ;  /* 0x00000060000a7882 */ /* 0x000fd00000000000 */
[----:B------:R4:W-:Y:S02]  /*3440*/  UTMALDG.5D [UR8], [UR6], desc[UR24] ;  /* 0x00001808060075b4 */ /* 0x0009e40008021000 */
[----:B----4-:R-:W-:Y:S01]  /*3450*/  NOP ;  /* 0x0000000000007918 */ /* 0x010fe20000000000 */
.L_x_74:
[----:B------:R-:W-:Y:S05]  /*3460*/  BSYNC.RECONVERGENT B0 ;  /* 0x0000000000007941 */ /* 0x000fea0003800200 */
.L_x_73:
[----:B------:R-:W-:Y:S05]  /*3470*/  BRA.U !UP1, `(.L_x_75) ;  /* 0x0000000109047547 */ /* 0x000fea000b800000 */
[----:B------:R-:W-:Y:S05]  /*3480*/  BPT.TRAP 0x1 ;  /* 0x000000040000795c */ /* 0x000fea0000300000 */
.L_x_75:
[----:B------:R-:W4:Y:S02]  /*3490*/  SYNCS.PHASECHK.TRANS64.TRYWAIT P5, [UR56+0x33848], R6 ;  /* 0x03384806ff0075a7 */ /* 0x000f2400080a1138 */
[----:B----4-:R-:W-:Y:S05]  /*34a0*/  @!P5 BRA `(.L_x_76) ;  /* 0x000000cc00d8d947 */ /* 0x010fea0003800000 */
.L_x_259:
[----:B------:R-:W4:Y:S01]  /*34b0*/  LDCU UR5, c[0x0][0x424] ;  /* 0x00008480ff0577ac */ /* 0x000f220008000800 */
[----:B-1----:R-:W1:Y:S01]  /*34c0*/  LDC.64 R10, c[0x0][0x418] ;  /* 0x00010600ff0a7b82 */ /* 0x002e620000000a00 */
[----:B------:R-:W5:Y:S01]  /*34d0*/  LDCU UR6, c[0x0][0x428] ;  /* 0x00008500ff0677ac */ /* 0x000f620008000800 */
[----:B----4-:R-:W-:-:S04]  /*34e0*/  UIMAD UR5, UR53, UR5, URZ ;  /* 0x00000005350572a4 */ /* 0x010fc8000f8e02ff */
[----:B-----5:R-:W-:-:S06]  /*34f0*/  UIMAD UR5, UR54, UR6, UR5 ;  /* 0x00000006360572a4 */ /* 0x020fcc000f8e0205 */
[----:B------:R-:W-:-:S04]  /*3500*/  IADD3 R8, PT, PT, R5, UR5, RZ ;  /* 0x0000000505087c10 */ /* 0x000fc8000fffe0ff */
[C---:B---3--:R-:W-:Y:S02]  /*3510*/  IADD3 R7, PT, PT, R8.reuse, 0x1, RZ ;  /* 0x0000000108077810 */ /* 0x048fe40007ffe0ff */
[C---:B--2---:R-:W-:Y:S02]  /*3520*/  IADD3 R6, PT, PT, R8.reuse, 0x2, RZ ;  /* 0x0000000208067810 */ /* 0x044fe40007ffe0ff */
[C---:B------:R-:W-:Y:S01]  /*3530*/  IADD3 R2, PT, PT, R8.reuse, 0x3, RZ ;  /* 0x0000000308027810 */ /* 0x040fe20007ffe0ff */
[----:B-1----:R-:W-:-:S04]  /*3540*/  IMAD.WIDE.U32 R8, R8, 0x4, R10 ;  /* 0x0000000408087825 */ /* 0x002fc800078e000a */
        /* <DEDUP_REMOVED lines=16> */
.L_x_77:
[----:B------:R-:W2:Y:S01]  /*3650*/  LDL R2, [R1+0x4] ;  /* 0x0000040001027983 */ /* 0x000ea20000100800 */
[----:B------:R-:W-:Y:S01]  /*3660*/  SYNCS.ARRIVE.TRANS64.A1T0 RZ, [UR56+0x33840], RZ ;  /* 0x033840ffffff79a7 */ /* 0x000fe20008100038 */
[----:B--2---:R-:W-:-:S13]  /*3670*/  ISETP.NE.AND P0, PT, R2, 0x1, PT ;  /* 0x000000010200780c */ /* 0x004fda0003f05270 */
[----:B------:R-:W-:Y:S05]  /*3680*/  @!P0 EXIT ;  /* 0x000000000000894d */ /* 0x000fea0003800000 */
[----:B------:R-:W2:Y:S01]  /*3690*/  LDC.64 R16, c[0x0][0x400] ;  /* 0x00010000ff107b82 */ /* 0x000ea20000000a00 */
[----:B-1----:R-:W-:Y:S02]  /*36a0*/  HFMA2 R9, -RZ, RZ, 0, 5.9604644775390625e-08 ;  /* 0x00000001ff097431 */ /* 0x002fe400000001ff */
[----:B------:R-:W-:Y:S01]  /*36b0*/  IMAD.MOV.U32 R12, RZ, RZ, RZ ;  /* 0x000000ffff0c7224 */ /* 0x000fe200078e00ff */
[----:B------:R-:W-:Y:S01]  /*36c0*/  CS2R R10, SRZ ;  /* 0x00000000000a7805 */ /* 0x000fe2000001ff00 */
[----:B------:R-:W1:Y:S03]  /*36d0*/  LDCU.64 UR64, c[0x0][0x348] ;  /* 0x00006900ff4077ac */ /* 0x000e660008000a00 */
[----:B------:R-:W3:Y:S01]  /*36e0*/  LDC.64 R14, c[0x0][0x418] ;  /* 0x00010600ff0e7b82 */ /* 0x000ee20000000a00 */
[----:B------:R-:W4:Y:S01]  /*36f0*/  LDCU UR15, c[0x0][0x408] ;  /* 0x00008100ff0f77ac */ /* 0x000f220008000800 */
[----:B------:R-:W1:Y:S01]  /*3700*/  LDCU UR55, c[0x0][0x380] ;  /* 0x00007000ff3777ac */ /* 0x000e620008000800 */
[----:B------:R-:W1:Y:S01]  /*3710*/  LDCU UR23, c[0x0][0x420] ;  /* 0x00008400ff1777ac */ /* 0x000e620008000800 */
[----:B------:R-:W-:Y:S01]  /*3720*/  UMOV UR7, 0x1 ;  /* 0x0000000100077882 */ /* 0x000fe20000000000 */
[----:B------:R-:W-:Y:S01]  /*3730*/  UMOV UR39, URZ ;  /* 0x000000ff00277c82 */ /* 0x000fe20008000000 */
[----:B------:R-:W-:-:S05]  /*3740*/  UMOV UR52, URZ ;  /* 0x000000ff00347c82 */ /* 0x000fca0008000000 */
.L_x_96:
[----:B------:R-:W-:Y:S01]  /*3750*/  UIADD3 UR8, UPT, UPT, UR39, 0x1, URZ ;  /* 0x0000000127087890 */ /* 0x000fe2000fffe0ff */
[----:B------:R-:W-:Y:S01]  /*3760*/  ISETP.NE.AND P0, PT, R0, RZ, PT ;  /* 0x000000ff0000720c */ /* 0x000fe20003f05270 */
[----:B------:R-:W-:Y:S01]  /*3770*/  UIADD3 UR6, UPT, UPT, UR52, 0x1, URZ ;  /* 0x0000000134067890 */ /* 0x000fe2000fffe0ff */
[----:B------:R-:W-:Y:S01]  /*3780*/  BSSY.RECONVERGENT B0, `(.L_x_78) ;  /* 0x0000007000007945 */ /* 0x000fe20003800200 */
[----:B------:R-:W-:Y:S04]  /*3790*/  UISETP.NE.AND UP0, UPT, UR8, UR47, UPT ;  /* 0x0000002f0800728c */ /* 0x000fe8000bf05270 */
[----:B------:R-:W-:Y:S07]  /*37a0*/  USEL UR39, UR8, URZ, UP0 ;  /* 0x000000ff08277287 */ /* 0x000fee0008000000 */
[----:B------:R-:W-:Y:S07]  /*37b0*/  @UP0 UIADD3 UR6, UPT, UPT, UR52, URZ, URZ ;  /* 0x000000ff34060290 */ /* 0x000fee000fffe0ff */
[----:B------:R-:W-:Y:S01]  /*37c0*/  UMOV UR52, UR6 ;  /* 0x0000000600347c82 */ /* 0x000fe20008000000 */
[----:B-12---:R-:W-:Y:S05]  /*37d0*/  @!P0 BRA `(.L_x_79) ;  /* 0x0000000000048947 */ /* 0x006fea0003800000 */
[----:B-1--4-:R-:W-:Y:S05]  /*37e0*/  BPT.TRAP 0x1 ;  /* 0x000000040000795c */ /* 0x012fea0000300000 */
.L_x_79:
[----:B-1--4-:R-:W-:Y:S05]  /*37f0*/  BSYNC.RECONVERGENT B0 ;  /* 0x0000000000007941 */ /* 0x012fea0003800200 */
.L_x_78:
[----:B------:R-:W-:Y:S01]  /*3800*/  ULEA UR49, UR7, UR56, 0x3 ;  /* 0x0000003807317291 */ /* 0x000fe2000f8e18ff */
[----:B------:R-:W-:Y:S02]  /*3810*/  SHF.L.U32 R7, R9, 0x1f, RZ ;  /* 0x0000001f09077819 */ /* 0x000fe400000006ff */
[----:B------:R-:W-:Y:S06]  /*3820*/  ISETP.NE.AND P1, PT, R3, RZ, PT ;  /* 0x000000ff0300720c */ /* 0x000fec0003f25270 */
[----:B------:R-:W1:Y:S07]  /*3830*/  SYNCS.PHASECHK.TRANS64.TRYWAIT P0, [UR49+0x33810], R7 ;  /* 0x03381007ff0075a7 */ /* 0x000e6e0008001131 */
[----:B------:R-:W-:Y:S01]  /*3840*/  @!P1 IMAD.MOV.U32 R6, RZ, RZ, 0x7000 ;  /* 0x00007000ff069424 */ /* 0x000fe200078e00ff */
[----:B-1----:R-:W-:Y:S06]  /*3850*/  @!P0 BRA `(.L_x_80) ;  /* 0x000000cc00048947 */ /* 0x002fec0003800000 */
.L_x_261:
[----:B------:R-:W-:Y:S01]  /*3860*/  ISETP.NE.AND P0, PT, R3, RZ, PT ;  /* 0x000000ff0300720c */ /* 0x000fe20003f05270 */
[----:B------:R-:W-:Y:S11]  /*3870*/  BSSY.RECONVERGENT B0, `(.L_x_81) ;  /* 0x0000005000007945 */ /* 0x000ff60003800200 */
[----:B------:R-:W-:Y:S01]  /*3880*/  @!UPT UIADD3 URZ, UPT, UPT, URZ, URZ, URZ ;  /* 0x000000fffffff290 */ /* 0x000fe2000fffe0ff */
[----:B------:R4:W-:Y:S01]  /*3890*/  @!P0 SYNCS.ARRIVE.TRANS64 RZ, [UR49+0x33800], R6 ;  /* 0x03380006ffff89a7 */ /* 0x0009e20008000031 */
[----:B------:R-:W-:Y:S05]  /*38a0*/  @!P4 BRA `(.L_x_82) ;  /* 0x000000000004c947 */ /* 0x000fea0003800000 */
[----:B------:R-:W-:Y:S05]  /*38b0*/  BPT.TRAP 0x1 ;  /* 0x000000040000795c */ /* 0x000fea0000300000 */
.L_x_82:
[----:B------:R-:W-:Y:S05]  /*38c0*/  BSYNC.RECONVERGENT B0 ;  /* 0x0000000000007941 */ /* 0x000fea0003800200 */
.L_x_81:
[----:B------:R-:W-:Y:S01]  /*38d0*/  ISETP.EQ.OR P6, PT, R13, RZ, P0 ;  /* 0x000000ff0d00720c */ /* 0x000fe200007c2670 */
[----:B------:R-:W-:Y:S11]  /*38e0*/  BSSY.RECONVERGENT B0, `(.L_x_83) ;  /* 0x0000004000007945 */ /* 0x000ff60003800200 */
[----:B------:R-:W-:Y:S01]  /*38f0*/  @!UPT UIADD3 URZ, UPT, UPT, URZ, URZ, URZ ;  /* 0x000000fffffff290 */ /* 0x000fe2000fffe0ff */
[----:B------:R-:W-:Y:S05]  /*3900*/  @P6 BRA `(.L_x_84) ;  /* 0x0000000000046947 */ /* 0x000fea0003800000 */
[----:B------:R-:W-:Y:S05]  /*3910*/  BPT.TRAP 0x1 ;  /* 0x000000040000795c */ /* 0x000fea0000300000 */
.L_x_84:
[----:B------:R-:W-:Y:S05]  /*3920*/  BSYNC.RECONVERGENT B0 ;  /* 0x0000000000007941 */ /* 0x000fea0003800200 */
.L_x_83:
[----:B------:R-:W-:Y:S01]  /*3930*/  UIADD3 UR58, UP0, UPT, UR64, 0x300, URZ ;  /* 0x00000300403a7890 */ /* 0x000fe2000ff1e0ff */
[----:B-1----:R-:W5:Y:S01]  /*3940*/  LDL R2, [R1] ;  /* 0x0000000001027983 */ /* 0x002f620000100800 */
[----:B------:R-:W-:Y:S02]  /*3950*/  UIMAD UR6, UR7, 0x7000, UR56 ;  /* 0x00007000070678a4 */ /* 0x000fe4000f8e0238 */
[----:B------:R-:W-:Y:S02]  /*3960*/  UIADD3 UR49, UPT, UPT, UR49, 0x33800, URZ ;  /* 0x0003380031317890 */ /* 0x000fe4000fffe0ff */
[----:B------:R-:W-:Y:S02]  /*3970*/  USHF.L.U32 UR51, UR39, 0x7, URZ ;  /* 0x0000000727337899 */ /* 0x000fe400080006ff */
[----:B------:R-:W-:Y:S02]  /*3980*/  UIADD3.X UR59, UPT, UPT, URZ, UR65, URZ, UP0, !UPT ;  /* 0x00000041ff3b7290 */ /* 0x000fe400087fe4ff */
[----:B------:R-:W-:Y:S01]  /*3990*/  UIADD3 UR48, UPT, UPT, UR6, 0xe000, URZ ;  /* 0x0000e00006307890 */ /* 0x000fe2000fffe0ff */
[----:B------:R-:W-:Y:S01]  /*39a0*/  UMOV UR60, 0x0 ;  /* 0x00000000003c7882 */ /* 0x000fe20000000000 */
[----:B------:R-:W-:Y:S01]  /*39b0*/  UMOV UR61, 0x10000000 ;  /* 0x10000000003d7882 */ /* 0x000fe20000000000 */
[----:B------:R-:W-:Y:S01]  /*39c0*/  UMOV UR50, URZ ;  /* 0x000000ff00327c82 */ /* 0x000fe20008000000 */
[----:B------:R-:W-:Y:S01]  /*39d0*/  UIADD3 UR40, UPT, UPT, UR6, 0xf000, URZ ;  /* 0x0000f00006287890 */ /* 0x000fe2000fffe0ff */
[----:B------:R-:W-:Y:S01]  /*39e0*/  UMOV UR42, 0x10 ;  /* 0x00000010002a7882 */ /* 0x000fe20000000000 */
[----:B------:R-:W-:Y:S03]  /*39f0*/  UMOV UR44, UR52 ;  /* 0x00000034002c7c82 */ /* 0x000fe60008000000 */
[----:B------:R-:W-:Y:S01]  /*3a00*/  UTMALDG.5D [UR48], [UR58], desc[UR60] ;  /* 0x00003c303a0075b4 */ /* 0x000fe20008021000 */
[----:B------:R-:W-:Y:S01]  /*3a10*/  UMOV UR45, UR53 ;  /* 0x00000035002d7c82 */ /* 0x000fe20008000000 */
[----:B------:R-:W-:Y:S01]  /*3a20*/  UMOV UR46, UR54 ;  /* 0x00000036002e7c82 */ /* 0x000fe20008000000 */
[----:B------:R-:W-:Y:S01]  /*3a30*/  UMOV UR41, UR49 ;  /* 0x0000003100297c82 */ /* 0x000fe20008000000 */
[----:B------:R-:W-:Y:S01]  /*3a40*/  UMOV UR43, UR51 ;  /* 0x00000033002b7c82 */ /* 0x000fe20008000000 */
[----:B------:R-:W-:Y:S01]  /*3a50*/  UIADD3 UR8, UPT, UPT, UR6, 0x10000, URZ ;  /* 0x0001000006087890 */ /* 0x000fe2000fffe0ff */
[----:B------:R-:W-:Y:S01]  /*3a60*/  UMOV UR10, 0x20 ;  /* 0x00000020000a7882 */ /* 0x000fe20000000000 */
[----:B------:R-:W-:Y:S01]  /*3a70*/  UTMALDG.5D [UR40], [UR58], desc[UR60] ;  /* 0x00003c283a0075b4 */ /* 0x000fe20008021000 */
[----:B------:R-:W-:Y:S01]  /*3a80*/  UMOV UR12, UR52 ;  /* 0x00000034000c7c82 */ /* 0x000fe20008000000 */
[----:B------:R-:W-:Y:S01]  /*3a90*/  UMOV UR13, UR53 ;  /* 0x00000035000d7c82 */ /* 0x000fe20008000000 */
[----:B------:R-:W-:Y:S01]  /*3aa0*/  UMOV UR14, UR54 ;  /* 0x00000036000e7c82 */ /* 0x000fe20008000000 */
[----:B------:R-:W-:Y:S01]  /*3ab0*/  UMOV UR9, UR49 ;  /* 0x0000003100097c82 */ /* 0x000fe20008000000 */
[----:B------:R-:W-:Y:S01]  /*3ac0*/  UMOV UR11, UR51 ;  /* 0x00000033000b7c82 */ /* 0x000fe20008000000 */
[----:B------:R-:W-:Y:S01]  /*3ad0*/  UIADD3 UR32, UPT, UPT, UR6, 0x11000, URZ ;  /* 0x0001100006207890 */ /* 0x000fe2000fffe0ff */
[----:B------:R1:W-:Y:S01]  /*3ae0*/  UTMALDG.5D [UR8], [UR58], desc[UR60] ;  /* 0x00003c083a0075b4 */ /* 0x0003e20008021000 */
[----:B------:R-:W-:Y:S01]  /*3af0*/  UMOV UR34, 0x30 ;  /* 0x0000003000227882 */ /* 0x000fe20000000000 */
        /* <DEDUP_REMOVED lines=22> */
[----:B------:R1:W-:Y:S02]  /*3c60*/  UTMALDG.5D [UR16], [UR58], desc[UR60] ;  /* 0x00003c103a0075b4 */ /* 0x0003e40008021000 */
[----:B-1----:R-:W-:Y:S01]  /*3c70*/  UIADD3 UR8, UPT, UPT, UR6, 0x14000, URZ ;  /* 0x0001400006087890 */ /* 0x002fe2000fffe0ff */
[----:B------:R-:W-:Y:S08]  /*3c80*/  UMOV UR10, 0x60 ;  /* 0x00000060000a7882 */ /* 0x000ff00000000000 */
[----:B------:R1:W-:Y:S01]  /*3c90*/  UTMALDG.5D [UR8], [UR58], desc[UR60] ;  /* 0x00003c083a0075b4 */ /* 0x0003e20008021000 */
[----:B-----5:R-:W-:Y:S11]  /*3ca0*/  R2UR UR57, R2 ;  /* 0x00000000023972ca */ /* 0x020ff600000e0000 */
[----:B------:R-:W-:Y:S02]  /*3cb0*/  @!UPT UIADD3 URZ, UPT, UPT, URZ, URZ, URZ ;  /* 0x000000fffffff290 */ /* 0x000fe4000fffe0ff */
[----:B------:R-:W-:Y:S09]  /*3cc0*/  UISETP.NE.AND UP1, UPT, UR57, 0x1, UPT ;  /* 0x000000013900788c */ /* 0x000ff2000bf25270 */
[----:B-1----:R-:W-:Y:S05]  /*3cd0*/  BRA.U !UP1, `(.L_x_85) ;  /* 0x0000000109047547 */ /* 0x002fea000b800000 */
[----:B------:R-:W-:Y:S05]  /*3ce0*/  BPT.TRAP 0x1 ;  /* 0x000000040000795c */ /* 0x000fea0000300000 */
.L_x_85:
[----:B----4-:R-:W-:Y:S04]  /*3cf0*/  SHF.L.U32 R6, R11, 0x1f, RZ ;  /* 0x0000001f0b067819 */ /* 0x010fe800000006ff */
[----:B------:R-:W1:Y:S02]  /*3d00*/  SYNCS.PHASECHK.TRANS64.TRYWAIT P0, [UR56+0x33838], R6 ;  /* 0x03383806ff0075a7 */ /* 0x000e640008001138 */
[----:B-1----:R-:W-:Y:S05]  /*3d10*/  @!P0 BRA `(.L_x_86) ;  /* 0x000000c400ec8947 */ /* 0x002fea0003800000 */
.L_x_263:
[----:B------:R-:W-:Y:S02]  /*3d20*/  USHF.L.U32 UR27, UR39, 0x7, URZ ;  /* 0x00000007271b7899 */ /* 0x000fe400080006ff */
[----:B------:R-:W-:Y:S04]  /*3d30*/  UIMAD UR6, UR52, UR15, UR4 ;  /* 0x0000000f340672a4 */ /* 0x000fe8000f8e0204 */
[----:B-1----:R-:W-:Y:S04]  /*3d40*/  VIADD R2, R5, UR27 ;  /* 0x0000001b05027c36 */ /* 0x002fe80008000000 */
[C---:B------:R-:W-:Y:S01]  /*3d50*/  VIADD R6, R2.reuse, UR6 ;  /* 0x0000000602067c36 */ /* 0x040fe20008000000 */
[C---:B------:R-:W-:Y:S01]  /*3d60*/  ISETP.GE.AND P3, PT, R2.reuse, UR55, PT ;  /* 0x0000003702007c0c */ /* 0x040fe2000bf66270 */
[----:B------:R-:W-:Y:S02]  /*3d70*/  VIADD R18, R2, 0x1 ;  /* 0x0000000102127836 */ /* 0x000fe40000000000 */
[C---:B------:R-:W-:Y:S01]  /*3d80*/  VIADD R7, R6.reuse, 0x2 ;  /* 0x0000000206077836 */ /* 0x040fe20000000000 */
[CC--:B--2---:R-:W-:Y:S01]  /*3d90*/  LEA R22, P0, R6.reuse, R16.reuse, 0x2 ;  /* 0x0000001006167211 */ /* 0x0c4fe200078010ff */
[----:B------:R-:W-:Y:S01]  /*3da0*/  VIADD R8, R6, 0x1 ;  /* 0x0000000106087836 */ /* 0x000fe20000000000 */
[----:B------:R-:W-:Y:S02]  /*3db0*/  ISETP.GE.AND P2, PT, R18, UR55, PT ;  /* 0x0000003712007c0c */ /* 0x000fe4000bf46270 */
[CC--:B------:R-:W-:Y:S01]  /*3dc0*/  LEA.HI.X R23, R6.reuse, R17.reuse, RZ, 0x2, P0 ;  /* 0x0000001106177211 */ /* 0x0c0fe200000f14ff */
[----:B------:R-:W-:Y:S01]  /*3dd0*/  VIADD R6, R6, 0x3 ;  /* 0x0000000306067836 */ /* 0x000fe20000000000 */
[CC--:B------:R-:W-:Y:S02]  /*3de0*/  LEA R18, P0, R7.reuse, R16.reuse, 0x2 ;  /* 0x0000001007127211 */ /* 0x0c0fe400078010ff */
[-C--:B------:R-:W-:Y:S01]  /*3df0*/  LEA R20, P1, R8, R16.reuse, 0x2 ;  /* 0x0000001008147211 */ /* 0x080fe200078210ff */
[----:B------:R-:W-:Y:S01]  /*3e00*/  @!PT LDS RZ, [RZ] ;  /* 0x00000000fffff984 */ /* 0x000fe20000000800 */
[----:B------:R-:W-:Y:S01]  /*3e10*/  @!PT LDS RZ, [RZ] ;  /* 0x00000000fffff984 */ /* 0x000fe20000000800 */
[----:B------:R-:W-:Y:S01]  /*3e20*/  @!PT LDS RZ, [RZ] ;  /* 0x00000000fffff984 */ /* 0x000fe20000000800 */
[----:B------:R1:W-:Y:S01]  /*3e30*/  LDGSTS.E.LTC128B [R4+0x33000], desc[UR62][R22.64], !P3 ;  /* 0x3300000016047fae */ /* 0x0003e2000d9a123e */
[-C--:B------:R-:W-:Y:S01]  /*3e40*/  LEA.HI.X R19, R7, R17.reuse, RZ, 0x2, P0 ;  /* 0x0000001107137211 */ /* 0x080fe200000f14ff */
[----:B------:R-:W-:Y:S01]  /*3e50*/  VIADD R7, R2, 0x2 ;  /* 0x0000000202077836 */ /* 0x000fe20000000000 */
[----:B------:R-:W-:Y:S02]  /*3e60*/  LEA R24, P0, R6, R16, 0x2 ;  /* 0x0000001006187211 */ /* 0x000fe400078010ff */
[-C--:B------:R-:W-:Y:S02]  /*3e70*/  LEA.HI.X R21, R8, R17.reuse, RZ, 0x2, P1 ;  /* 0x0000001108157211 */ /* 0x080fe400008f14ff */
[----:B------:R-:W-:Y:S01]  /*3e80*/  LEA.HI.X R25, R6, R17, RZ, 0x2, P0 ;  /* 0x0000001106197211 */ /* 0x000fe200000f14ff */
[----:B------:R-:W-:Y:S01]  /*3e90*/  VIADD R6, R2, 0x3 ;  /* 0x0000000302067836 */ /* 0x000fe20000000000 */
[----:B------:R-:W-:Y:S01]  /*3ea0*/  ISETP.GE.AND P1, PT, R7, UR55, PT ;  /* 0x0000003707007c0c */ /* 0x000fe2000bf26270 */
[----:B------:R1:W-:Y:S03]  /*3eb0*/  LDGSTS.E.LTC128B [R4+0x33004], desc[UR62][R20.64], !P2 ;  /* 0x3300400014047fae */ /* 0x0003e6000d1a123e */
[----:B------:R-:W-:Y:S09]  /*3ec0*/  ISETP.GE.AND P0, PT, R6, UR55, PT ;  /* 0x0000003706007c0c */ /* 0x000ff2000bf06270 */
        /* <DEDUP_REMOVED lines=8> */
.L_x_87:
[----:B------:R-:W-:Y:S01]  /*3f50*/  SYNCS.ARRIVE.TRANS64.A1T0 RZ, [UR56+0x33830], RZ ;  /* 0x033830ffffff79a7 */ /* 0x000fe20008100038 */
[----:B------:R-:W-:Y:S05]  /*3f60*/  BRA.U !UP2, `(.L_x_88) ;  /* 0x000000010a047547 */ /* 0x000fea000b800000 */
[----:B------:R-:W-:Y:S05]  /*3f70*/  BPT.TRAP 0x1 ;  /* 0x000000040000795c */ /* 0x000fea0000300000 */
.L_x_88:
[----:B------:R-:W-:Y:S02]  /*3f80*/  ISETP.NE.AND P5, PT, R3, RZ, PT ;  /* 0x000000ff0300720c */ /* 0x000fe40003fa5270 */
[----:B------:R-:W-:Y:S11]  /*3f90*/  SHF.L.U32 R8, R10, 0x1f, RZ ;  /* 0x0000001f0a087819 */ /* 0x000ff600000006ff */
[----:B------:R-:W-:Y:S01]  /*3fa0*/  @!P5 IMAD.MOV.U32 R7, RZ, RZ, 0x7000 ;  /* 0x00007000ff07d424 */ /* 0x000fe200078e00ff */
[----:B------:R-:W2:Y:S02]  /*3fb0*/  SYNCS.PHASECHK.TRANS64.TRYWAIT P5, [UR56+0x33828], R8 ;  /* 0x03382808ff0075a7 */ /* 0x000ea400080a1138 */
[----:B--2---:R-:W-:Y:S05]  /*3fc0*/  @!P5 BRA `(.L_x_89) ;  /* 0x000000c40058d947 */ /* 0x004fea0003800000 */
.L_x_265:
[----:B------:R-:W-:Y:S11]  /*3fd0*/  ISETP.NE.AND P5, PT, R3, RZ, PT ;  /* 0x000000ff0300720c */ /* 0x000ff60003fa5270 */
[----:B------:R-:W-:Y:S02]  /*3fe0*/  @!UPT UIADD3 URZ, UPT, UPT, URZ, URZ, URZ ;  /* 0x000000fffffff290 */ /* 0x000fe4000fffe0ff */
[----:B------:R4:W-:Y:S01]  /*3ff0*/  @!P5 SYNCS.ARRIVE.TRANS64 RZ, [UR56+0x33820], R7 ;  /* 0x03382007ffffd9a7 */ /* 0x0009e20008000038 */
[----:B------:R-:W-:Y:S05]  /*4000*/  BRA.U !UP3, `(.L_x_90) ;  /* 0x000000010b047547 */ /* 0x000fea000b800000 */
[----:B------:R-:W-:Y:S05]  /*4010*/  BPT.TRAP 0x1 ;  /* 0x000000040000795c */ /* 0x000fea0000300000 */
.L_x_90:
[----:B------:R-:W-:Y:S04]  /*4020*/  BSSY.RECONVERGENT B0, `(.L_x_91) ;  /* 0x0000003000007945 */ /* 0x000fe80003800200 */
[----:B------:R-:W-:Y:S05]  /*4030*/  @P6 BRA `(.L_x_92) ;  /* 0x0000000000046947 */ /* 0x000fea0003800000 */
[----:B------:R-:W-:Y:S05]  /*4040*/  BPT.TRAP 0x1 ;  /* 0x000000040000795c */ /* 0x000fea0000300000 */
.L_x_92:
[----:B------:R-:W-:Y:S05]  /*4050*/  BSYNC.RECONVERGENT B0 ;  /* 0x0000000000007941 */ /* 0x000fea0003800200 */
.L_x_91:
[----:B------:R-:W-:Y:S02]  /*4060*/  UIADD3 UR6, UP0, UPT, UR64, 0x400, URZ ;  /* 0x0000040040067890 */ /* 0x000fe4000ff1e0ff */
[----:B------:R-:W-:Y:S02]  /*4070*/  UIADD3 UR25, UPT, UPT, UR56, 0x33820, URZ ;  /* 0x0003382038197890 */ /* 0x000fe4000fffe0ff */
[----:B------:R-:W-:Y:S02]  /*4080*/  UIADD3 UR24, UPT, UPT, UR56, 0x1c000, URZ ;  /* 0x0001c00038187890 */ /* 0x000fe4000fffe0ff */
[----:B------:R-:W-:Y:S01]  /*4090*/  UIADD3.X UR7, UPT, UPT, URZ, UR65, URZ, UP0, !UPT ;  /* 0x00000041ff077290 */ /* 0x000fe200087fe4ff */
[----:B------:R-:W-:Y:S01]  /*40a0*/  UMOV UR40, 0x0 ;  /* 0x0000000000287882 */ /* 0x000fe20000000000 */
[----:B------:R-:W-:Y:S01]  /*40b0*/  UMOV UR41, 0x10000000 ;  /* 0x1000000000297882 */ /* 0x000fe20000000000 */
[----:B------:R-:W-:Y:S01]  /*40c0*/  UMOV UR26, URZ ;  /* 0x000000ff001a7c82 */ /* 0x000fe20008000000 */
[----:B------:R-:W-:Y:S01]  /*40d0*/  UMOV UR28, UR52 ;  /* 0x00000034001c7c82 */ /* 0x000fe20008000000 */
[----:B------:R-:W-:Y:S01]  /*40e0*/  UMOV UR29, UR53 ;  /* 0x00000035001d7c82 */ /* 0x000fe20008000000 */
[----:B------:R-:W-:Y:S01]  /*40f0*/  UMOV UR30, UR54 ;  /* 0x00000036001e7c82 */ /* 0x000fe20008000000 */
[----:B------:R-:W-:Y:S02]  /*4100*/  UIADD3 UR16, UPT, UPT, UR56, 0x1d000, URZ ;  /* 0x0001d00038107890 */ /* 0x000fe4000fffe0ff */
        /* <DEDUP_REMOVED lines=22> */
[----:B------:R-:W-:Y:S02]  /*4270*/  UMOV UR33, UR25 ;  /* 0x0000001900217c82 */ /* 0x000fe40008000000 */
[----:B------:R1:W-:Y:S01]  /*4280*/  UTMALDG.5D [UR32], [UR6], desc[UR40] ;  /* 0x00002820060075b4 */ /* 0x0003e20008021000 */
[----:B-----5:R-:W-:Y:S01]  /*4290*/  UIADD3 UR24, UPT, UPT, UR56, 0x20000, URZ ;  /* 0x0002000038187890 */ /* 0x020fe2000fffe0ff */
[----:B------:R-:W-:Y:S01]  /*42a0*/  UMOV UR26, 0x40 ;  /* 0x00000040001a7882 */ /* 0x000fe20000000000 */
[----:B-1----:R-:W-:Y:S07]  /*42b0*/  UIADD3 UR16, UPT, UPT, UR56, 0x21000, URZ ;  /* 0x0002100038107890 */ /* 0x002fee000fffe0ff */
[----:B------:R1:W-:Y:S01]  /*42c0*/  UTMALDG.5D [UR24], [UR6], desc[UR40] ;  /* 0x00002818060075b4 */ /* 0x0003e20008021000 */
[----:B------:R-:W-:Y:S01]  /*42d0*/  UMOV UR18, 0x50 ;  /* 0x0000005000127882 */ /* 0x000fe20000000000 */
[----:B--2---:R-:W-:Y:S01]  /*42e0*/  UIADD3 UR8, UPT, UPT, UR56, 0x22000, URZ ;  /* 0x0002200038087890 */ /* 0x004fe2000fffe0ff */
[----:B------:R1:W-:Y:S01]  /*42f0*/  UTMALDG.5D [UR16], [UR6], desc[UR40] ;  /* 0x00002810060075b4 */ /* 0x0003e20008021000 */
[----:B------:R-:W-:Y:S07]  /*4300*/  UMOV UR10, 0x60 ;  /* 0x00000060000a7882 */ /* 0x000fee0000000000 */
[----:B------:R1:W-:Y:S02]  /*4310*/  UTMALDG.5D [UR8], [UR6], desc[UR40] ;  /* 0x00002808060075b4 */ /* 0x0003e40008021000 */
[----:B-1----:R-:W-:Y:S05]  /*4320*/  BRA.U !UP1, `(.L_x_93) ;  /* 0x0000000109047547 */ /* 0x002fea000b800000 */
[----:B------:R-:W-:Y:S05]  /*4330*/  BPT.TRAP 0x1 ;  /* 0x000000040000795c */ /* 0x000fea0000300000 */
.L_x_93:
[----:B----4-:R-:W-:Y:S04]  /*4340*/  SHF.L.U32 R7, R12, 0x1f, RZ ;  /* 0x0000001f0c077819 */ /* 0x010fe800000006ff */
[----:B------:R-:W1:Y:S02]  /*4350*/  SYNCS.PHASECHK.TRANS64.TRYWAIT P5, [UR56+0x33848], R7 ;  /* 0x03384807ff0075a7 */ /* 0x000e6400080a1138 */
[----:B-1----:R-:W-:Y:S05]  /*4360*/  @!P5 BRA `(.L_x_94) ;  /* 0x000000c00088d947 */ /* 0x002fea0003800000 */
.L_x_267:
[----:B------:R-:W-:Y:S06]  /*4370*/  UIMAD UR6, UR52, UR23, UR5 ;  /* 0x00000017340672a4 */ /* 0x000fec000f8e0205 */
[----:B-1----:R-:W-:Y:S04]  /*4380*/  VIADD R6, R2, UR6 ;  /* 0x0000000602067c36 */ /* 0x002fe80008000000 */
[C---:B------:R-:W-:Y:S01]  /*4390*/  VIADD R2, R6.reuse, 0x1 ;  /* 0x0000000106027836 */ /* 0x040fe20000000000 */
[CC--:B---3--:R-:W-:Y:S04]  /*43a0*/  LEA R20, P5, R6.reuse, R14.reuse, 0x2 ;  /* 0x0000000e06147211 */ /* 0x0c8fe800078a10ff */
[-C--:B------:R-:W-:Y:S02]  /*43b0*/  LEA.HI.X R21, R6, R15.reuse, RZ, 0x2, P5 ;  /* 0x0000000f06157211 */ /* 0x080fe400028f14ff */
[CC--:B------:R-:W-:Y:S03]  /*43c0*/  LEA R18, P5, R2.reuse, R14.reuse, 0x2 ;  /* 0x0000000e02127211 */ /* 0x0c0fe600078a10ff */
[----:B------:R-:W-:Y:S01]  /*43d0*/  @!PT LDS RZ, [RZ] ;  /* 0x00000000fffff984 */ /* 0x000fe20000000800 */
[----:B------:R-:W-:Y:S01]  /*43e0*/  @!PT LDS RZ, [RZ] ;  /* 0x00000000fffff984 */ /* 0x000fe20000000800 */
[----:B------:R-:W-:Y:S01]  /*43f0*/  @!PT LDS RZ, [RZ] ;  /* 0x00000000fffff984 */ /* 0x000fe20000000800 */
[----:B------:R1:W-:Y:S01]  /*4400*/  LDGSTS.E.LTC128B [R4+0x33200], desc[UR62][R20.64], !P3 ;  /* 0x3320000014047fae */ /* 0x0003e2000d9a123e */
[-C--:B------:R-:W-:Y:S01]  /*4410*/  LEA.HI.X R19, R2, R15.reuse, RZ, 0x2, P5 ;  /* 0x0000000f02137211 */ /* 0x080fe200028f14ff */
[C---:B------:R-:W-:Y:S02]  /*4420*/  VIADD R2, R6.reuse, 0x2 ;  /* 0x0000000206027836 */ /* 0x040fe40000000000 */
[----:B------:R-:W-:Y:S02]  /*4430*/  VIADD R6, R6, 0x3 ;  /* 0x0000000306067836 */ /* 0x000fe40000000000 */
[----:B------:R1:W-:Y:S01]  /*4440*/  LDGSTS.E.LTC128B [R4+0x33204], desc[UR62][R18.64], !P2 ;  /* 0x3320400012047fae */ /* 0x0003e2000d1a123e */
[CC--:B------:R-:W-:Y:S04]  /*4450*/  LEA R22, P5, R2.reuse, R14.reuse, 0x2 ;  /* 0x0000000e02167211 */ /* 0x0c0fe800078a10ff */
[-C--:B------:R-:W-:Y:S02]  /*4460*/  LEA.HI.X R23, R2, R15.reuse, RZ, 0x2, P5 ;  /* 0x0000000f02177211 */ /* 0x080fe400028f14ff */
[C---:B------:R-:W-:Y:S03]  /*4470*/  LEA R24, P5, R6.reuse, R14, 0x2 ;  /* 0x0000000e06187211 */ /* 0x040fe600078a10ff */
[----:B------:R1:W-:Y:S01]  /*4480*/  LDGSTS.E.LTC128B [R4+0x33208], desc[UR62][R22.64], !P1 ;  /* 0x3320800016047fae */ /* 0x0003e2000c9a123e */
[----:B------:R-:W-:Y:S05]  /*4490*/  LEA.HI.X R25, R6, R15, RZ, 0x2, P5 ;  /* 0x0000000f06197211 */ /* 0x000fea00028f14ff */
[----:B------:R1:W-:Y:S01]  /*44a0*/  LDGSTS.E.LTC128B [R4+0x3320c], desc[UR62][R24.64], !P0 ;  /* 0x3320c00018047fae */ /* 0x0003e2000c1a123e */
[----:B------:R-:W-:Y:S01]  /*44b0*/  NOP ;  /* 0x0000000000007918 */ /* 0x000fe20000000000 */
[----:B------:R-:W-:Y:S02]  /*44c0*/  SYNCS.ARRIVE.TRANS64.RED.A0T1 RZ, [UR56+0x33840], RZ ;  /* 0x033840ffffff79a7 */ /* 0x000fe40008200438 */
[----:B------:R-:W-:Y:S01]  /*44d0*/  ARRIVES.LDGSTSBAR.64.TRANSCNT [UR56+0x33840] ;  /* 0x03384000ff0079b0 */ /* 0x000fe20008002a38 */
[----:B------:R-:W-:Y:S01]  /*44e0*/  NOP ;  /* 0x0000000000007918 */ /* 0x000fe20000000000 */
[----:B------:R-:W-:Y:S05]  /*44f0*/  BRA.U !UP1, `(.L_x_95) ;  /* 0x0000000109047547 */ /* 0x000fea000b800000 */
[----:B------:R-:W-:Y:S05]  /*4500*/  BPT.TRAP 0x1 ;  /* 0x000000040000795c */ /* 0x000fea0000300000 */
.L_x_95:
[----:B------:R-:W-:Y:S01]  /*4510*/  LOP3.LUT R12, R12, 0x1, RZ, 0x3c, !PT ;  /* 0x000000010c0c7812 */ /* 0x000fe200078e3cff */
[----:B------:R-:W-:Y:S01]  /*4520*/  SYNCS.ARRIVE.TRANS64.A1T0 RZ, [UR56+0x33840], RZ ;  /* 0x033840ffffff79a7 */ /* 0x000fe20008100038 */
[----:B------:R-:W2:Y:S01]  /*4530*/  LDL.LU R2, [R1+0x4] ;  /* 0x0000040001027983 */ /* 0x000ea20000300800 */
[----:B------:R-:W-:Y:S01]  /*4540*/  LOP3.LUT R11, R11, 0x1, RZ, 0x3c, !PT ;  /* 0x000000010b0b7812 */ /* 0x000fe200078e3cff */
[----:B------:R-:W-:Y:S01]  /*4550*/  UISETP.NE.AND UP0, UPT, UR31, 0x2, UPT ;  /* 0x000000021f00788c */ /* 0x000fe2000bf05270 */
[----:B------:R-:W-:Y:S03]  /*4560*/  LOP3.LUT R10, R10, 0x1, RZ, 0x3c, !PT ;  /* 0x000000010a0a7812 */ /* 0x000fe600078e3cff */
[----:B------:R-:W-:Y:S02]  /*4570*/  USEL UR6, URZ, 0x1, UP0 ;  /* 0x00000001ff067887 */ /* 0x000fe40008000000 */
[----:B------:R-:W-:Y:S04]  /*4580*/  USEL UR7, UR31, URZ, UP0 ;  /* 0x000000ff1f077287 */ /* 0x000fe80008000000 */
[----:B------:R-:W-:Y:S02]  /*4590*/  LOP3.LUT R9, R9, UR6, RZ, 0x3c, !PT ;  /* 0x0000000609097c12 */ /* 0x000fe4000f8e3cff */
[C---:B--2---:R-:W-:Y:S01]  /*45a0*/  ISETP.GT.U32.AND P0, PT, R2.reuse, 0x2, PT ;  /* 0x000000020200780c */ /* 0x044fe20003f04070 */
[----:B------:R-:W-:Y:S05]  /*45b0*/  VIADD R2, R2, 0xffffffff ;  /* 0xffffffff02027836 */ /* 0x000fea0000000000 */
[----:B------:R2:W-:Y:S07]  /*45c0*/  STL [R1+0x4], R2 ;  /* 0x0000040201007387 */ /* 0x0005ee0000100800 */
[----:B------:R-:W-:Y:S05]  /*45d0*/  @P0 BRA `(.L_x_96) ;  /* 0xfffffff0005c0947 */ /* 0x000fea000383ffff */
[----:B------:R-:W-:Y:S05]  /*45e0*/  EXIT ;  /* 0x000000000000794d */ /* 0x000fea0003800000 */
.L_x_314:
[----:B------:R-:W-:-:S08]  /*45f0*/  NOP ;  /* 0x0000000000007918 */ /* 0x000fd00000000000 */
[----:B------:R-:W1:-:S00]  /*4600*/  USETMAXREG.DEALLOC.CTAPOOL 0x60 ;  /* 0x00000060000079c8 */ /* 0x000e4000080e0500 */
[----:B------:R-:W2:Y:S01]  /*4610*/  S2UR UR24, SR_CgaCtaId ;  /* 0x00000000001879c3 */ /* 0x000ea20000008800 */
[----:B------:R-:W-:Y:S01]  /*4620*/  UMOV UR4, 0x40 ;  /* 0x0000004000047882 */ /* 0x000fe20000000000 */
[----:B------:R-:W-:Y:S01]  /*4630*/  NOP ;  /* 0x0000000000007918 */ /* 0x000fe20000000000 */
[----:B--2---:R-:W-:-:S03]  /*4640*/  ULEA UR5, UR24, UR4, 0x18 ;  /* 0x0000000418057291 */ /* 0x004fc6000f8ec0ff */
[----:B------:R-:W-:Y:S02]  /*4650*/  UMOV UR4, 0x400 ;  /* 0x0000040000047882 */ /* 0x000fe40000000000 */
[----:B------:R-:W-:-:S04]  /*4660*/  ULEA UR24, UR24, UR4, 0x18 ;  /* 0x0000000418187291 */ /* 0x000fc8000f8ec0ff */
[----:B-1----:R-:W1:Y:S02]  /*4670*/  LDS.U8 R0, [UR5+0x1c] ;  /* 0x00001c05ff007984 */ /* 0x002e640008000000 */
[----:B-1----:R-:W-:-:S13]  /*4680*/  ISETP.NE.AND P0, PT, R0, RZ, PT ;  /* 0x000000ff0000720c */ /* 0x002fda0003f05270 */
[----:B------:R-:W-:Y:S05]  /*4690*/  @P0 BRA `(.L_x_97) ;  /* 0x0000000000580947 */ /* 0x000fea0003800000 */
[----:B------:R-:W-:-:S13]  /*46a0*/  ELECT P0, URZ, PT ;  /* 0x0000000000ff782f */ /* 0x000fda0003800000 */
[----:B------:R-:W-:Y:S05]  /*46b0*/  @!P0 BRA `(.L_x_98) ;  /* 0x00000000005c8947 */ /* 0x000fea0003800000 */
[----:B------:R-:W-:Y:S01]  /*46c0*/  UMOV UR4, 0x10 ;  /* 0x0000001000047882 */ /* 0x000fe20000000000 */
[----:B------:R-:W-:Y:S01]  /*46d0*/  HFMA2 R0, -RZ, RZ, 0, 5.9604644775390625e-08 ;  /* 0x00000001ff007431 */ /* 0x000fe200000001ff */
[----:B------:R-:W-:-:S03]  /*46e0*/  MOV R2, 0xffff ;  /* 0x0000ffff00027802 */ /* 0x000fc60000000f00 */
[----:B------:R-:W-:Y:S04]  /*46f0*/  DEPBAR.LE SB1, 0x36 ;  /* 0x00009d800000791a */ /* 0x000fe80000000000 */
[----:B------:R-:W1:Y:S02]  /*4700*/  UTCATOMSWS.FIND_AND_SET.ALIGN UP0, UR4, UR4 ;  /* 0x00000004000475e3 */ /* 0x000e640008000800 */
[----:B-1----:R-:W-:Y:S01]  /*4710*/  MOV R3, UR4 ;  /* 0x0000000400037c02 */ /* 0x002fe20008000f00 */
[----:B------:R-:W-:Y:S06]  /*4720*/  BRA.U UP0, `(.L_x_99) ;  /* 0x0000000100187547 */ /* 0x000fec000b800000 */
.L_x_100:
[----:B------:R-:W-:Y:S05]  /*4730*/  NANOSLEEP 0x64 ;  /* 0x000000640000795d */ /* 0x000fea0003800000 */
[----:B------:R-:W-:-:S05]  /*4740*/  UMOV UR4, 0x10 ;  /* 0x0000001000047882 */ /* 0x000fca0000000000 */
[----:B------:R-:W-:Y:S04]  /*4750*/  DEPBAR.LE SB1, 0x36 ;  /* 0x00009d800000791a */ /* 0x000fe80000000000 */
[----:B------:R-:W1:Y:S02]  /*4760*/  UTCATOMSWS.FIND_AND_SET.ALIGN UP0, UR4, UR4 ;  /* 0x00000004000475e3 */ /* 0x000e640008000800 */
[----:B-1----:R-:W-:Y:S01]  /*4770*/  MOV R3, UR4 ;  /* 0x0000000400037c02 */ /* 0x002fe20008000f00 */
[----:B------:R-:W-:Y:S05]  /*4780*/  BRA.U !UP0, `(.L_x_100) ;  /* 0xfffffffd08e87547 */ /* 0x000fea000b83ffff */
.L_x_99:
[-C--:B------:R-:W-:Y:S02]  /*4790*/  SHF.L.U32 R2, R2, R3.reuse, RZ ;  /* 0x0000000302027219 */ /* 0x080fe400000006ff */
[----:B------:R-:W-:Y:S01]  /*47a0*/  SHF.L.U32 R0, R0, R3, RZ ;  /* 0x0000000300007219 */ /* 0x000fe200000006ff */
[----:B------:R-:W-:Y:S02]  /*47b0*/  IMAD.SHL.U32 R3, R3, 0x20, RZ ;  /* 0x0000002003037824 */ /* 0x000fe400078e00ff */
[----:B------:R1:W-:Y:S04]  /*47c0*/  ATOMS.OR RZ, [UR5+0x14], R2 ;  /* 0x00001402ffff798c */ /* 0x0003e8000b000005 */
[----:B------:R1:W-:Y:S04]  /*47d0*/  ATOMS.OR RZ, [UR5+0x18], R0 ;  /* 0x00001800ffff798c */ /* 0x0003e8000b000005 */
[----:B------:R1:W-:Y:S01]  /*47e0*/  STS [UR24+0x338c0], R3 ;  /* 0x0338c003ff007988 */ /* 0x0003e20008000818 */
[----:B------:R-:W-:Y:S05]  /*47f0*/  BRA `(.L_x_98) ;  /* 0x00000000000c7947 */ /* 0x000fea0003800000 */
.L_x_97:
[----:B------:R1:W-:Y:S01]  /*4800*/  STS [UR24+0x338c0], R4 ;  /* 0x0338c004ff007988 */ /* 0x0003e20008000818 */
[----:B------:R-:W-:-:S03]  /*4810*/  MOV R2, 0x4830 ;  /* 0x0000483000027802 */ /* 0x000fc60000000f00 */
[----:B-1----:R-:W-:Y:S05]  /*4820*/  CALL.REL.NOINC `($__internal_1_$__cuda_sm10x_tcgen05_guardrail_trap_phase_invalid_during_alloc) ;  /* 0x000000c400bc7944 */ /* 0x002fea0003c00000 */
.L_x_98:
[----:B------:R-:W-:Y:S05]  /*4830*/  WARPSYNC.ALL ;  /* 0x0000000000007948 */ /* 0x000fea0003800000 */
[----:B------:R-:W-:Y:S01]  /*4840*/  USHF.R.U32.HI UR7, URZ, 0x4, UR24 ;  /* 0x00000004ff077899 */ /* 0x000fe20008011618 */
[----:B------:R-:W-:Y:S01]  /*4850*/  NOP ;  /* 0x0000000000007918 */ /* 0x000fe20000000000 */
[----:B------:R-:W-:Y:S01]  /*4860*/  UIADD3 UR6, UPT, UPT, UR24, 0xe000, URZ ;  /* 0x0000e00018067890 */ /* 0x000fe2000fffe0ff */
[----:B------:R-:W-:Y:S01]  /*4870*/  BSSY.RECONVERGENT B0, `(.L_x_101) ;  /* 0x000001e000007945 */ /* 0x000fe20003800200 */
[----:B------:R-:W-:Y:S02]  /*4880*/  UIADD3 UR5, UPT, UPT, UR24, 0x7000, URZ ;  /* 0x0000700018057890 */ /* 0x000fe4000fffe0ff */
[----:B------:R-:W-:-:S02]  /*4890*/  UIADD3 UR4, UPT, UPT, UR24, 0x1c000, URZ ;  /* 0x0001c00018047890 */ /* 0x000fc4000fffe0ff */
[----:B------:R-:W-:Y:S02]  /*48a0*/  UIADD3 UR10, UPT, UPT, UR24, 0x23000, URZ ;  /* 0x00023000180a7890 */ /* 0x000fe4000fffe0ff */
[----:B------:R-:W-:Y:S02]  /*48b0*/  ULOP3.LUT UR9, UR7, 0x3fff, URZ, 0xc0, !UPT ;  /* 0x00003fff07097892 */ /* 0x000fe4000f8ec0ff */
[----:B------:R-:W-:Y:S02]  /*48c0*/  USHF.R.U32.HI UR8, URZ, 0x4, UR6 ;  /* 0x00000004ff087899 */ /* 0x000fe40008011606 */
[----:B------:R-:W-:Y:S02]  /*48d0*/  USHF.R.U32.HI UR7, URZ, 0x4, UR5 ;  /* 0x00000004ff077899 */ /* 0x000fe40008011605 */
[----:B------:R-:W-:Y:S02]  /*48e0*/  USHF.R.U32.HI UR6, URZ, 0x4, UR4 ;  /* 0x00000004ff067899 */ /* 0x000fe40008011604 */
[----:B------:R-:W-:-:S02]  /*48f0*/  USHF.R.U32.HI UR4, URZ, 0x4, UR10 ;  /* 0x00000004ff047899 */ /* 0x000fc4000801160a */
[----:B------:R-:W-:Y:S02]  /*4900*/  ULOP3.LUT UR7, UR7, 0x3fff, URZ, 0xc0, !UPT ;  /* 0x00003fff07077892 */ /* 0x000fe4000f8ec0ff */
[----:B------:R-:W-:Y:S02]  /*4910*/  ULOP3.LUT UR34, UR4, 0x3fff, URZ, 0xc0, !UPT ;  /* 0x00003fff04227892 */ /* 0x000fe4000f8ec0ff */
[----:B------:R-:W-:Y:S02]  /*4920*/  ULOP3.LUT UR42, UR9, 0x10000, URZ, 0xfc, !UPT ;  /* 0x00010000092a7892 */ /* 0x000fe4000f8efcff */
[----:B------:R-:W-:Y:S02]  /*4930*/  ULOP3.LUT UR30, UR7, 0x10000, URZ, 0xfc, !UPT ;  /* 0x00010000071e7892 */ /* 0x000fe4000f8efcff */
[----:B------:R-:W-:Y:S02]  /*4940*/  ULOP3.LUT UR9, UR9, 0x1000000, URZ, 0xfc, !UPT ;  /* 0x0100000009097892 */ /* 0x000fe4000f8efcff */
[----:B------:R-:W-:-:S02]  /*4950*/  ULOP3.LUT UR7, UR34, 0x4000000, URZ, 0xfc, !UPT ;  /* 0x0400000022077892 */ /* 0x000fc4000f8efcff */
[----:B------:R-:W-:Y:S02]  /*4960*/  ULOP3.LUT UR5, UR8, 0x3fff, URZ, 0xc0, !UPT ;  /* 0x00003fff08057892 */ /* 0x000fe4000f8ec0ff */
[----:B------:R-:W-:Y:S01]  /*4970*/  ULOP3.LUT UR6, UR6, 0x3fff, URZ, 0xc0, !UPT ;  /* 0x00003fff06067892 */ /* 0x000fe2000f8ec0ff */
[----:B------:R-:W-:Y:S01]  /*4980*/  MOV R6, UR9 ;  /* 0x0000000900067c02 */ /* 0x000fe20008000f00 */
[----:B------:R-:W-:Y:S01]  /*4990*/  ULOP3.LUT UR4, UR5, 0x10000, URZ, 0xfc, !UPT ;  /* 0x0001000005047892 */ /* 0x000fe2000f8efcff */
[----:B------:R-:W-:Y:S01]  /*49a0*/  MOV R5, UR7 ;  /* 0x0000000700057c02 */ /* 0x000fe20008000f00 */
[----:B------:R-:W-:Y:S02]  /*49b0*/  ULOP3.LUT UR28, UR6, 0x10000, URZ, 0xfc, !UPT ;  /* 0x00010000061c7892 */ /* 0x000fe4000f8efcff */
[----:B------:R-:W-:Y:S02]  /*49c0*/  ULOP3.LUT UR34, UR34, 0x10000, URZ, 0xfc, !UPT ;  /* 0x0001000022227892 */ /* 0x000fe4000f8efcff */
[----:B------:R-:W-:-:S02]  /*49d0*/  ULOP3.LUT UR5, UR5, 0x1000000, URZ, 0xfc, !UPT ;  /* 0x0100000005057892 */ /* 0x000fc4000f8efcff */
[----:B------:R-:W-:Y:S01]  /*49e0*/  ULOP3.LUT UR25, UR6, 0x1000000, URZ, 0xfc, !UPT ;  /* 0x0100000006197892 */ /* 0x000fe2000f8efcff */
[----:B------:R-:W-:Y:S01]  /*49f0*/  UMOV UR43, 0xc0004010 ;  /* 0xc0004010002b7882 */ /* 0x000fe20000000000 */
[----:B------:R-:W-:Y:S01]  /*4a00*/  UMOV UR31, 0xc0004010 ;  /* 0xc0004010001f7882 */ /* 0x000fe20000000000 */
[----:B------:R-:W-:Y:S01]  /*4a10*/  UMOV UR29, 0xc0004010 ;  /* 0xc0004010001d7882 */ /* 0x000fe20000000000 */
[----:B------:R-:W-:Y:S01]  /*4a20*/  UMOV UR35, 0x40004040 ;  /* 0x4000404000237882 */ /* 0x000fe20000000000 */
[----:B------:R-:W-:Y:S06]  /*4a30*/  @!P2 BRA `(.L_x_102) ;  /* 0x000000000004a947 */ /* 0x000fec0003800000 */
[----:B------:R-:W-:Y:S05]  /*4a40*/  BPT.TRAP 0x1 ;  /* 0x000000040000795c */ /* 0x000fea0000300000 */
.L_x_102:
[----:B------:R-:W-:Y:S05]  /*4a50*/  BSYNC.RECONVERGENT B0 ;  /* 0x0000000000007941 */ /* 0x000fea0003800200 */
.L_x_101:
[----:B------:R-:W-:Y:S01]  /*4a60*/  SHF.L.U32 R8, RZ, 0x1f, RZ ;  /* 0x0000001fff087819 */ /* 0x000fe200000006ff */
[----:B------:R-:W-:-:S03]  /*4a70*/  IMAD.MOV.U32 R7, RZ, RZ, 0x1 ;  /* 0x00000001ff077424 */ /* 0x000fc600078e00ff */
[----:B------:R-:W2:Y:S02]  /*4a80*/  SYNCS.PHASECHK.TRANS64.TRYWAIT P0, [UR24+0x33800], R8 ;  /* 0x03380008ff0075a7 */ /* 0x000ea40008001118 */
[----:B------:R-:W-:Y:S01]  /*4a90*/  SHF.L.U32 R7, R7, 0x1f, RZ ;  /* 0x0000001f07077819 */ /* 0x000fe200000006ff */
[----:B--2---:R-:W-:Y:S06]  /*4aa0*/  @!P0 BRA `(.L_x_103) ;  /* 0x000000b800d08947 */ /* 0x004fec0003800000 */
.L_x_269:
[----:B------:R-:W2:Y:S01]  /*4ab0*/  SYNCS.PHASECHK.TRANS64.TRYWAIT P0, [UR24+0x33858], R7 ;  /* 0x03385807ff0075a7 */ /* 0x000ea20008001118 */
[----:B-1----:R-:W-:Y:S01]  /*4ac0*/  HFMA2 R3, -RZ, RZ, 0, 2.09808349609375e-05 ;  /* 0x00000160ff037431 */ /* 0x002fe200000001ff */
[----:B------:R-:W-:Y:S01]  /*4ad0*/  MOV R2, 0x160 ;  /* 0x0000016000027802 */ /* 0x000fe20000000f00 */
[----:B------:R-:W-:Y:S01]  /*4ae0*/  HFMA2 R0, -RZ, RZ, 0, 2.09808349609375e-05 ;  /* 0x00000160ff007431 */ /* 0x000fe200000001ff */
[----:B--2---:R-:W-:Y:S06]  /*4af0*/  @!P0 BRA `(.L_x_104) ;  /* 0x000000b800d48947 */ /* 0x004fec0003800000 */
.L_x_271:
[----:B------:R-:W2:Y:S01]  /*4b00*/  LDL R9, [R1] ;  /* 0x0000000001097983 */ /* 0x000ea20000100800 */
[----:B------:R-:W-:Y:S01]  /*4b10*/  R2UR UR38, R3 ;  /* 0x00000000032672ca */ /* 0x000fe200000e0000 */
[----:B------:R-:W-:Y:S01]  /*4b20*/  IMAD.MOV.U32 R3, RZ, RZ, 0x160 ;  /* 0x00000160ff037424 */ /* 0x000fe200078e00ff */
[----:B------:R-:W-:Y:S01]  /*4b30*/  R2UR UR37, R2 ;  /* 0x00000000022572ca */ /* 0x000fe200000e0000 */
[----:B------:R-:W-:Y:S01]  /*4b40*/  IMAD.MOV.U32 R2, RZ, RZ, 0x160 ;  /* 0x00000160ff027424 */ /* 0x000fe200078e00ff */
[----:B------:R-:W-:Y:S01]  /*4b50*/  R2UR UR36, R0 ;  /* 0x00000000002472ca */ /* 0x000fe200000e0000 */
[----:B------:R-:W-:Y:S01]  /*4b60*/  IMAD.MOV.U32 R0, RZ, RZ, 0x160 ;  /* 0x00000160ff007424 */ /* 0x000fe200078e00ff */
[----:B------:R-:W-:Y:S01]  /*4b70*/  R2UR UR23, R3 ;  /* 0x00000000031772ca */ /* 0x000fe200000e0000 */
[----:B------:R-:W-:Y:S01]  /*4b80*/  UIADD3 UR26, UPT, UPT, UR42, 0x100, URZ ;  /* 0x000001002a1a7890 */ /* 0x000fe2000fffe0ff */
[C---:B------:R-:W-:Y:S01]  /*4b90*/  R2UR UR22, R2.reuse ;  /* 0x00000000021672ca */ /* 0x040fe200000e0000 */
[----:B------:R-:W-:Y:S01]  /*4ba0*/  UIADD3 UR16, UPT, UPT, UR4, 0x100, URZ ;  /* 0x0000010004107890 */ /* 0x000fe2000fffe0ff */
[----:B------:R-:W-:Y:S01]  /*4bb0*/  R2UR UR21, R2 ;  /* 0x00000000021572ca */ /* 0x000fe200000e0000 */
[----:B------:R-:W-:Y:S01]  /*4bc0*/  UIADD3 UR32, UPT, UPT, UR42, 0x200, URZ ;  /* 0x000002002a207890 */ /* 0x000fe2000fffe0ff */
[----:B------:R-:W-:Y:S01]  /*4bd0*/  R2UR UR20, R0 ;  /* 0x00000000001472ca */ /* 0x000fe200000e0000 */
[----:B------:R-:W-:-:S02]  /*4be0*/  UIADD3 UR14, UPT, UPT, UR4, 0x200, URZ ;  /* 0x00000200040e7890 */ /* 0x000fc4000fffe0ff */
[----:B------:R-:W-:Y:S02]  /*4bf0*/  UIADD3 UR44, UPT, UPT, UR42, 0x300, URZ ;  /* 0x000003002a2c7890 */ /* 0x000fe4000fffe0ff */
[----:B------:R-:W-:Y:S02]  /*4c00*/  UIADD3 UR12, UPT, UPT, UR4, 0x300, URZ ;  /* 0x00000300040c7890 */ /* 0x000fe4000fffe0ff */
[----:B------:R-:W-:Y:S02]  /*4c10*/  UIADD3 UR52, UPT, UPT, UR42, 0x400, URZ ;  /* 0x000004002a347890 */ /* 0x000fe4000fffe0ff */
[----:B------:R-:W-:Y:S02]  /*4c20*/  UIADD3 UR10, UPT, UPT, UR4, 0x400, URZ ;  /* 0x00000400040a7890 */ /* 0x000fe4000fffe0ff */
[----:B------:R-:W-:Y:S02]  /*4c30*/  UIADD3 UR76, UPT, UPT, UR42, 0x500, URZ ;  /* 0x000005002a4c7890 */ /* 0x000fe4000fffe0ff */
[----:B------:R-:W-:-:S02]  /*4c40*/  UIADD3 UR8, UPT, UPT, UR4, 0x500, URZ ;  /* 0x0000050004087890 */ /* 0x000fc4000fffe0ff */
[----:B------:R-:W-:Y:S02]  /*4c50*/  UIADD3 UR74, UPT, UPT, UR42, 0x600, URZ ;  /* 0x000006002a4a7890 */ /* 0x000fe4000fffe0ff */
[----:B------:R-:W-:Y:S01]  /*4c60*/  UIADD3 UR6, UPT, UPT, UR4, 0x600, URZ ;  /* 0x0000060004067890 */ /* 0x000fe2000fffe0ff */
[----:B------:R-:W-:Y:S01]  /*4c70*/  UMOV UR58, 0x0 ;  /* 0x00000000003a7882 */ /* 0x000fe20000000000 */
[----:B------:R-:W-:Y:S01]  /*4c80*/  UMOV UR59, 0x8200010 ;  /* 0x08200010003b7882 */ /* 0x000fe20000000000 */
[----:B------:R-:W-:Y:S01]  /*4c90*/  UMOV UR18, UR4 ;  /* 0x0000000400127c82 */ /* 0x000fe20008000000 */
[----:B------:R-:W-:Y:S01]  /*4ca0*/  UMOV UR19, 0xc0004010 ;  /* 0xc000401000137882 */ /* 0x000fe20000000000 */
        /* <DEDUP_REMOVED lines=8> */
[----:B------:R3:W-:Y:S01]  /*4d30*/  UTCHMMA gdesc[UR42], gdesc[UR18], tmem[UR38], tmem[UR58], idesc[UR59], !UPT ;  /* 0x00ff3a122a0075ea */ /* 0x0007e2000f800026 */
[----:B------:R-:W-:Y:S01]  /*4d40*/  UMOV UR50, 0x0 ;  /* 0x0000000000327882 */ /* 0x000fe20000000000 */
[----:B------:R-:W-:Y:S01]  /*4d50*/  UMOV UR51, 0x8200010 ;  /* 0x0820001000337882 */ /* 0x000fe20000000000 */
[----:B------:R-:W-:Y:S01]  /*4d60*/  UMOV UR45, 0xc0004010 ;  /* 0xc0004010002d7882 */ /* 0x000fe20000000000 */
[----:B------:R-:W-:Y:S01]  /*4d70*/  UMOV UR13, 0xc0004010 ;  /* 0xc0004010000d7882 */ /* 0x000fe20000000000 */
[----:B------:R3:W-:Y:S01]  /*4d80*/  UTCHMMA gdesc[UR26], gdesc[UR16], tmem[UR37], tmem[UR56], idesc[UR57], UPT ;  /* 0x00ff38101a0075ea */ /* 0x0007e2000b800025 */
        /* <DEDUP_REMOVED lines=15> */
[----:B------:R3:W-:Y:S01]  /*4e80*/  UTCHMMA gdesc[UR76], gdesc[UR8], tmem[UR21], tmem[UR46], idesc[UR47], UPT ;  /* 0x00ff2e084c0075ea */ /* 0x0007e2000b800015 */
[----:B------:R3:W-:Y:S01]  /*4e90*/  UTCHMMA gdesc[UR74], gdesc[UR6], tmem[UR20], tmem[UR40], idesc[UR41], UPT ;  /* 0x00ff28064a0075ea */ /* 0x0007e2000b800014 */
[----:B--2---:R-:W-:-:S13]  /*4ea0*/  R2UR UR39, R9 ;  /* 0x00000000092772ca */ /* 0x004fda00000e0000 */
[----:B------:R-:W-:-:S09]  /*4eb0*/  UISETP.NE.AND UP0, UPT, UR39, 0x2, UPT ;  /* 0x000000022700788c */ /* 0x000fd2000bf05270 */
[----:B---3--:R-:W-:Y:S05]  /*4ec0*/  BRA.U !UP0, `(.L_x_105) ;  /* 0x0000000108047547 */ /* 0x008fea000b800000 */
[----:B------:R-:W-:Y:S05]  /*4ed0*/  BPT.TRAP 0x1 ;  /* 0x000000040000795c */ /* 0x000fea0000300000 */
.L_x_105:
[----:B------:R-:W-:-:S09]  /*4ee0*/  UIADD3 UR6, UPT, UPT, UR24, 0x33850, URZ ;  /* 0x0003385018067890 */ /* 0x000fd2000fffe0ff */
[----:B------:R2:W-:Y:S01]  /*4ef0*/  UTCBAR [UR6], URZ ;  /* 0x000000ff060073e9 */ /* 0x0005e200080000ff */
[----:B------:R-:W-:Y:S05]  /*4f00*/  BRA.U !UP1, `(.L_x_106) ;  /* 0x0000000109047547 */ /* 0x000fea000b800000 */
[----:B--2---:R-:W-:Y:S05]  /*4f10*/  BPT.TRAP 0x1 ;  /* 0x000000040000795c */ /* 0x004fea0000300000 */
.L_x_106:
[----:B------:R-:W3:Y:S02]  /*4f20*/  SYNCS.PHASECHK.TRANS64.TRYWAIT P0, [UR24+0x33820], R8 ;  /* 0x03382008ff0075a7 */ /* 0x000ee40008001118 */
[----:B---3--:R-:W-:Y:S05]  /*4f30*/  @!P0 BRA `(.L_x_107) ;  /* 0x000000b400dc8947 */ /* 0x008fea0003800000 */
.L_x_273:
[----:B------:R-:W-:Y:S05]  /*4f40*/  BRA.U !UP0, `(.L_x_108) ;  /* 0x0000000108047547 */ /* 0x000fea000b800000 */
[----:B--2---:R-:W-:Y:S05]  /*4f50*/  BPT.TRAP 0x1 ;  /* 0x000000040000795c */ /* 0x004fea0000300000 */
.L_x_108:
[----:B------:R-:W4:Y:S02]  /*4f60*/  SYNCS.PHASECHK.TRANS64.TRYWAIT P0, [UR24+0x33868], R7 ;  /* 0x03386807ff0075a7 */ /* 0x000f240008001118 */
[----:B----4-:R-:W-:Y:S05]  /*4f70*/  @!P0 BRA `(.L_x_109) ;  /* 0x000000b400e48947 */ /* 0x010fea0003800000 */
.L_x_275:
[----:B------:R-:W-:Y:S05]  /*4f80*/  BRA.U !UP0, `(.L_x_110) ;  /* 0x0000000108047547 */ /* 0x000fea000b800000 */
[----:B--2---:R-:W-:Y:S05]  /*4f90*/  BPT.TRAP 0x1 ;  /* 0x000000040000795c */ /* 0x004fea0000300000 */
.L_x_110:
[----:B------:R-:W4:Y:S01]  /*4fa0*/  SYNCS.PHASECHK.TRANS64.TRYWAIT P0, [UR24+0x33878], R7 ;  /* 0x03387807ff0075a7 */ /* 0x000f220008001118 */
[----:B---3--:R-:W-:Y:S01]  /*4fb0*/  HFMA2 R0, -RZ, RZ, 0, 1.33514404296875e-05 ;  /* 0x000000e0ff007431 */ /* 0x008fe200000001ff */
[----:B------:R-:W-:Y:S01]  /*4fc0*/  MOV R2, 0xe0 ;  /* 0x000000e000027802 */ /* 0x000fe20000000f00 */
[----:B----4-:R-:W-:Y:S06]  /*4fd0*/  @!P0 BRA `(.L_x_111) ;  /* 0x000000b400e48947 */ /* 0x010fec0003800000 */
.L_x_277:
[----:B---3--:R-:W-:Y:S01]  /*4fe0*/  IMAD.MOV.U32 R3, RZ, RZ, 0xe0 ;  /* 0x000000e0ff037424 */ /* 0x008fe200078e00ff */
[----:B------:R-:W-:Y:S01]  /*4ff0*/  R2UR UR54, R2 ;  /* 0x00000000023672ca */ /* 0x000fe200000e0000 */
[----:B------:R-:W-:Y:S01]  /*5000*/  IMAD.MOV.U32 R2, RZ, RZ, 0xe0 ;  /* 0x000000e0ff027424 */ /* 0x000fe200078e00ff */
[----:B------:R-:W-:Y:S01]  /*5010*/  R2UR UR51, R0 ;  /* 0x00000000003372ca */ /* 0x000fe200000e0000 */
[----:B------:R-:W-:Y:S01]  /*5020*/  IMAD.MOV.U32 R0, RZ, RZ, 0xe0 ;  /* 0x000000e0ff007424 */ /* 0x000fe200078e00ff */
[----:B------:R-:W-:Y:S01]  /*5030*/  R2UR UR50, R3 ;  /* 0x00000000033272ca */ /* 0x000fe200000e0000 */
[----:B------:R-:W-:Y:S01]  /*5040*/  UIADD3 UR38, UPT, UPT, UR30, 0x100, URZ ;  /* 0x000001001e267890 */ /* 0x000fe2000fffe0ff */
[----:B------:R-:W-:Y:S01]  /*5050*/  R2UR UR49, R2 ;  /* 0x00000000023172ca */ /* 0x000fe200000e0000 */
[----:B------:R-:W-:Y:S01]  /*5060*/  UIADD3 UR40, UPT, UPT, UR28, 0x100, URZ ;  /* 0x000001001c287890 */ /* 0x000fe2000fffe0ff */
[----:B------:R-:W-:Y:S01]  /*5070*/  R2UR UR48, R0 ;  /* 0x00000000003072ca */ /* 0x000fe200000e0000 */
        /* <DEDUP_REMOVED lines=10> */
[----:B--2---:R-:W-:-:S02]  /*5120*/  UIADD3 UR6, UPT, UPT, UR30, 0x600, URZ ;  /* 0x000006001e067890 */ /* 0x004fc4000fffe0ff */
[----:B------:R-:W-:Y:S01]  /*5130*/  UIADD3 UR8, UPT, UPT, UR28, 0x600, URZ ;  /* 0x000006001c087890 */ /* 0x000fe2000fffe0ff */
        /* <DEDUP_REMOVED lines=33> */
[----:B------:R-:W-:Y:S05]  /*5350*/  BRA.U !UP0, `(.L_x_112) ;  /* 0x0000000108047547 */ /* 0x000fea000b800000 */
[----:B--2---:R-:W-:Y:S05]  /*5360*/  BPT.TRAP 0x1 ;  /* 0x000000040000795c */ /* 0x004fea0000300000 */
.L_x_112:
[----:B--2---:R-:W-:-:S09]  /*5370*/  UIADD3 UR6, UPT, UPT, UR24, 0x33860, URZ ;  /* 0x0003386018067890 */ /* 0x004fd2000fffe0ff */
[----:B------:R2:W-:Y:S01]  /*5380*/  UTCBAR [UR6], URZ ;  /* 0x000000ff060073e9 */ /* 0x0005e200080000ff */
[----:B------:R-:W-:Y:S05]  /*5390*/  BRA.U !UP0, `(.L_x_113) ;  /* 0x0000000108047547 */ /* 0x000fea000b800000 */
[----:B--2---:R-:W-:Y:S05]  /*53a0*/  BPT.TRAP 0x1 ;  /* 0x000000040000795c */ /* 0x004fea0000300000 */
.L_x_113:
[----:B------:R-:W3:Y:S01]  /*53b0*/  SYNCS.PHASECHK.TRANS64.TRYWAIT P0, [UR24+0x33880], R8 ;  /* 0x03388008ff0075a7 */ /* 0x000ee20008001118 */
[----:B------:R-:W-:Y:S01]  /*53c0*/  HFMA2 R0, -RZ, RZ, 0, 6.67572021484375e-06 ;  /* 0x00000070ff007431 */ /* 0x000fe200000001ff */
[----:B------:R-:W-:Y:S01]  /*53d0*/  MOV R2, 0x160 ;  /* 0x0000016000027802 */ /* 0x000fe20000000f00 */
[----:B---3--:R-:W-:Y:S06]  /*53e0*/  @!P0 BRA `(.L_x_114) ;  /* 0x000000b000f88947 */ /* 0x008fec0003800000 */
.L_x_279:
[----:B------:R-:W-:Y:S01]  /*53f0*/  R2UR UR60, R2 ;  /* 0x00000000023c72ca */ /* 0x000fe200000e0000 */
[----:B------:R-:W-:Y:S01]  /*5400*/  IMAD.MOV.U32 R2, RZ, RZ, 0x70 ;  /* 0x00000070ff027424 */ /* 0x000fe200078e00ff */
[----:B------:R-:W-:Y:S01]  /*5410*/  R2UR UR61, R0 ;  /* 0x00000000003d72ca */ /* 0x000fe200000e0000 */
[----:B------:R-:W-:Y:S01]  /*5420*/  IMAD.MOV.U32 R0, RZ, RZ, 0x170 ;  /* 0x00000170ff007424 */ /* 0x000fe200078e00ff */
[----:B------:R-:W-:Y:S01]  /*5430*/  UIADD3 UR18, UPT, UPT, UR25, 0x20, URZ ;  /* 0x0000002019127890 */ /* 0x000fe2000fffe0ff */
[----:B---3--:R-:W-:Y:S01]  /*5440*/  IMAD.MOV.U32 R3, RZ, RZ, 0x168 ;  /* 0x00000168ff037424 */ /* 0x008fe200078e00ff */
[----:B------:R-:W-:Y:S01]  /*5450*/  R2UR UR59, R2 ;  /* 0x00000000023b72ca */ /* 0x000fe200000e0000 */
[----:B------:R-:W-:Y:S01]  /*5460*/  IMAD.MOV.U32 R2, RZ, RZ, 0x178 ;  /* 0x00000178ff027424 */ /* 0x000fe200078e00ff */
        /* <DEDUP_REMOVED lines=8> */
[C---:B------:R-:W-:Y:S01]  /*54f0*/  R2UR UR57, R3.reuse ;  /* 0x00000000033972ca */ /* 0x040fe200000e0000 */
[----:B------:R-:W-:Y:S01]  /*5500*/  UIADD3 UR16, UPT, UPT, UR25, 0x40, URZ ;  /* 0x0000004019107890 */ /* 0x000fe2000fffe0ff */
        /* <DEDUP_REMOVED lines=9> */
[----:B------:R-:W-:Y:S01]  /*55a0*/  IMAD.MOV.U32 R0, RZ, RZ, 0x70 ;  /* 0x00000070ff007424 */ /* 0x000fe200078e00ff */
[----:B------:R-:W-:Y:S01]  /*55b0*/  R2UR UR47, R2 ;  /* 0x00000000022f72ca */ /* 0x000fe200000e0000 */
[----:B------:R-:W-:Y:S01]  /*55c0*/  IMAD.MOV.U32 R2, RZ, RZ, 0x198 ;  /* 0x00000198ff027424 */ /* 0x000fe200078e00ff */
[----:B-1----:R-:W-:Y:S01]  /*55d0*/  MOV.SPILL R7, UR5 ;  /* 0x0000000500077c02 */ /* 0x002fe20009000f00 */
[----:B------:R-:W-:Y:S01]  /*55e0*/  UMOV UR5, 0x81d0010 ;  /* 0x081d001000057882 */ /* 0x000fe20000000000 */
[----:B------:R-:W-:Y:S01]  /*55f0*/  R2UR UR23, R0 ;  /* 0x00000000001772ca */ /* 0x000fe200000e0000 */
[----:B------:R-:W-:Y:S01]  /*5600*/  UIADD3 UR10, UPT, UPT, UR25, 0xa0, URZ ;  /* 0x000000a0190a7890 */ /* 0x000fe2000fffe0ff */
[----:B------:R-:W-:Y:S01]  /*5610*/  R2UR UR22, R2 ;  /* 0x00000000021672ca */ /* 0x000fe200000e0000 */
[----:B------:R-:W-:Y:S01]  /*5620*/  UMOV UR20, UR25 ;  /* 0x0000001900147c82 */ /* 0x000fe20008000000 */
[----:B------:R-:W-:Y:S01]  /*5630*/  MOV.SPILL R4, UR4 ;  /* 0x0000000400047c02 */ /* 0x000fe20009000f00 */
[----:B------:R-:W-:Y:S01]  /*5640*/  UMOV UR4, 0x0 ;  /* 0x0000000000047882 */ /* 0x000fe20000000000 */
[----:B------:R-:W-:Y:S01]  /*5650*/  UMOV UR21, 0xc0004010 ;  /* 0xc000401000157882 */ /* 0x000fe20000000000 */
[----:B------:R-:W-:Y:S01]  /*5660*/  UIADD3 UR8, UPT, UPT, UR25, 0xc0, URZ ;  /* 0x000000c019087890 */ /* 0x000fe2000fffe0ff */
[----:B------:R1:W-:Y:S01]  /*5670*/  UTCHMMA tmem[UR60], gdesc[UR20], tmem[UR61], tmem[UR4], idesc[UR5], !UPT ;  /* 0x00ff04143c0079ea */ /* 0x0003e2000f80003d */
[----:B--2---:R-:W-:Y:S01]  /*5680*/  UIADD3 UR6, UPT, UPT, UR25, 0xe0, URZ ;  /* 0x000000e019067890 */ /* 0x004fe2000fffe0ff */
        /* <DEDUP_REMOVED lines=19> */
[----:B-1----:R-:W-:Y:S01]  /*57c0*/  UMOV UR20, 0x0 ;  /* 0x0000000000147882 */ /* 0x002fe20000000000 */
[----:B------:R-:W-:Y:S01]  /*57d0*/  UMOV UR21, 0x81d0010 ;  /* 0x081d001000157882 */ /* 0x000fe20000000000 */
[----:B------:R-:W-:Y:S01]  /*57e0*/  R2UR.FILL UR5, R7 ;  /* 0x00000000070572ca */ /* 0x000fe200004e0000 */
[----:B------:R1:W-:Y:S01]  /*57f0*/  UTCHMMA tmem[UR58], gdesc[UR18], tmem[UR59], tmem[UR20], idesc[UR21], UPT ;  /* 0x00ff14123a0079ea */ /* 0x0003e2000b80003b */
[----:B------:R1:W-:Y:S01]  /*5800*/  UTCHMMA tmem[UR56], gdesc[UR16], tmem[UR57], tmem[UR72], idesc[UR73], UPT ;  /* 0x00ff4810380079ea */ /* 0x0003e2000b800039 */
[----:B------:R1:W-:Y:S01]  /*5810*/  UTCHMMA tmem[UR54], gdesc[UR14], tmem[UR55], tmem[UR70], idesc[UR71], UPT ;  /* 0x00ff460e360079ea */ /* 0x0003e2000b800037 */
[----:B------:R1:W-:Y:S01]  /*5820*/  UTCHMMA tmem[UR50], gdesc[UR12], tmem[UR51], tmem[UR68], idesc[UR69], UPT ;  /* 0x00ff440c320079ea */ /* 0x0003e2000b800033 */
[----:B------:R1:W-:Y:S01]  /*5830*/  UTCHMMA tmem[UR48], gdesc[UR10], tmem[UR49], tmem[UR66], idesc[UR67], UPT ;  /* 0x00ff420a300079ea */ /* 0x0003e2000b800031 */
[----:B------:R1:W-:Y:S01]  /*5840*/  UTCHMMA tmem[UR46], gdesc[UR8], tmem[UR47], tmem[UR64], idesc[UR65], UPT ;  /* 0x00ff40082e0079ea */ /* 0x0003e2000b80002f */
[----:B------:R1:W-:Y:S01]  /*5850*/  UTCHMMA tmem[UR22], gdesc[UR6], tmem[UR23], tmem[UR62], idesc[UR63], UPT ;  /* 0x00ff3e06160079ea */ /* 0x0003e2000b800017 */
[----:B------:R-:W-:Y:S01]  /*5860*/  R2UR.FILL UR4, R4 ;  /* 0x00000000040472ca */ /* 0x000fe200004e0000 */
[----:B------:R-:W-:-:S14]  /*5870*/  BRA.U !UP0, `(.L_x_115) ;  /* 0x0000000108047547 */ /* 0x000fdc000b800000 */
[----:B-1----:R-:W-:Y:S05]  /*5880*/  BPT.TRAP 0x1 ;  /* 0x000000040000795c */ /* 0x002fea0000300000 */
.L_x_115:
[----:B-1----:R-:W-:-:S09]  /*5890*/  UIADD3 UR6, UPT, UPT, UR24, 0x33888, URZ ;  /* 0x0003388818067890 */ /* 0x002fd2000fffe0ff */
[----:B------:R1:W-:Y:S01]  /*58a0*/  UTCBAR [UR6], URZ ;  /* 0x000000ff060073e9 */ /* 0x0003e200080000ff */
[----:B------:R-:W-:Y:S05]  /*58b0*/  BRA.U !UP1, `(.L_x_116) ;  /* 0x0000000109047547 */ /* 0x000fea000b800000 */
[----:B-1----:R-:W-:Y:S05]  /*58c0*/  BPT.TRAP 0x1 ;  /* 0x000000040000795c */ /* 0x002fea0000300000 */
.L_x_116:
[----:B------:R-:W2:Y:S01]  /*58d0*/  LDL R0, [R1+0x4] ;  /* 0x0000040001007983 */ /* 0x000ea20000100800 */
[----:B-1----:R-:W-:Y:S01]  /*58e0*/  UIADD3 UR6, UPT, UPT, UR24, 0x33828, URZ ;  /* 0x0003382818067890 */ /* 0x002fe2000fffe0ff */
[----:B------:R-:W-:Y:S01]  /*58f0*/  MOV R14, RZ ;  /* 0x000000ff000e7202 */ /* 0x000fe20000000f00 */
[----:B------:R-:W-:Y:S01]  /*5900*/  UMOV UR9, URZ ;  /* 0x000000ff00097c82 */ /* 0x000fe20008000000 */
[----:B------:R-:W-:-:S06]  /*5910*/  UMOV UR25, URZ ;  /* 0x000000ff00197c82 */ /* 0x000fcc0008000000 */
[----:B------:R1:W-:Y:S01]  /*5920*/  UTCBAR [UR6], URZ ;  /* 0x000000ff060073e9 */ /* 0x0003e200080000ff */
[----:B--2---:R-:W-:-:S13]  /*5930*/  ISETP.NE.AND P0, PT, R0, 0x1, PT ;  /* 0x000000010000780c */ /* 0x004fda0003f05270 */
[----:B-1----:R-:W-:Y:S05]  /*5940*/  @!P0 BRA `(.L_x_117) ;  /* 0x0000001800948947 */ /* 0x002fea0003800000 */
[----:B------:R-:W-:Y:S01]  /*5950*/  R2UR UR62, R5 ;  /* 0x00000000053e72ca */ /* 0x000fe200000e0000 */
[----:B------:R-:W-:Y:S01]  /*5960*/  UMOV UR6, UR26 ;  /* 0x0000001a00067c82 */ /* 0x000fe20008000000 */
[----:B------:R-:W-:Y:S01]  /*5970*/  R2UR UR53, R6 ;  /* 0x00000000063572ca */ /* 0x000fe200000e0000 */
[----:B------:R-:W-:Y:S01]  /*5980*/  IMAD.U32 R22, RZ, RZ, UR6 ;  /* 0x00000006ff167e24 */ /* 0x000fe2000f8e00ff */
[----:B------:R-:W-:Y:S01]  /*5990*/  UMOV UR6, UR44 ;  /* 0x0000002c00067c82 */ /* 0x000fe20008000000 */
[----:B------:R-:W-:Y:S01]  /*59a0*/  UMOV UR7, 0xc0004010 ;  /* 0xc000401000077882 */ /* 0x000fe20000000000 */
[----:B------:R-:W-:Y:S01]  /*59b0*/  IMAD.U32 R18, RZ, RZ, UR6 ;  /* 0x00000006ff127e24 */ /* 0x000fe2000f8e00ff */
[----:B------:R-:W-:Y:S01]  /*59c0*/  UMOV UR6, UR52 ;  /* 0x0000003400067c82 */ /* 0x000fe20008000000 */
[----:B------:R-:W-:Y:S01]  /*59d0*/  HFMA2 R12, -RZ, RZ, 0, 5.9604644775390625e-08 ;  /* 0x00000001ff0c7431 */ /* 0x000fe200000001ff */
[----:B------:R-:W-:Y:S01]  /*59e0*/  UMOV UR8, UR32 ;  /* 0x0000002000087c82 */ /* 0x000fe20008000000 */
[----:B------:R-:W-:Y:S01]  /*59f0*/  HFMA2 R9, -RZ, RZ, 0, 5.9604644775390625e-08 ;  /* 0x00000001ff097431 */ /* 0x000fe200000001ff */
[----:B------:R-:W-:Y:S01]  /*5a00*/  UMOV UR9, 0xc0004010 ;  /* 0xc000401000097882 */ /* 0x000fe20000000000 */
[----:B------:R-:W-:Y:S01]  /*5a10*/  MOV R23, UR7 ;  /* 0x0000000700177c02 */ /* 0x000fe20008000f00 */
[----:B------:R-:W-:Y:S01]  /*5a20*/  IMAD.U32 R16, RZ, RZ, UR6 ;  /* 0x00000006ff107e24 */ /* 0x000fe2000f8e00ff */
[----:B------:R-:W-:Y:S01]  /*5a30*/  MOV R19, UR7 ;  /* 0x0000000700137c02 */ /* 0x000fe20008000f00 */
[----:B------:R-:W-:Y:S01]  /*5a40*/  IMAD.MOV.U32 R13, RZ, RZ, RZ ;  /* 0x000000ffff0d7224 */ /* 0x000fe200078e00ff */
[----:B------:R-:W-:Y:S01]  /*5a50*/  MOV R17, UR7 ;  /* 0x0000000700117c02 */ /* 0x000fe20008000f00 */
[----:B------:R-:W-:Y:S01]  /*5a60*/  IMAD.MOV.U32 R11, RZ, RZ, RZ ;  /* 0x000000ffff0b7224 */ /* 0x000fe200078e00ff */
[----:B------:R-:W-:Y:S01]  /*5a70*/  MOV R14, RZ ;  /* 0x000000ff000e7202 */ /* 0x000fe20000000f00 */
[----:B------:R-:W-:Y:S01]  /*5a80*/  IMAD.MOV.U32 R10, RZ, RZ, 0x1 ;  /* 0x00000001ff0a7424 */ /* 0x000fe200078e00ff */
[----:B------:R-:W-:Y:S01]  /*5a90*/  MOV R21, UR9 ;  /* 0x0000000900157c02 */ /* 0x000fe20008000f00 */
[----:B------:R-:W-:Y:S01]  /*5aa0*/  IMAD.MOV.U32 R8, RZ, RZ, RZ ;  /* 0x000000ffff087224 */ /* 0x000fe200078e00ff */
[----:B------:R-:W-:Y:S01]  /*5ab0*/  UIADD3 UR72, UPT, UPT, UR62, 0x80, URZ ;  /* 0x000000803e487890 */ /* 0x000fe2000fffe0ff */
[----:B------:R-:W-:Y:S01]  /*5ac0*/  IMAD.U32 R20, RZ, RZ, UR8 ;  /* 0x00000008ff147e24 */ /* 0x000fe2000f8e00ff */
        /* <DEDUP_REMOVED lines=8> */
[----:B------:R-:W-:Y:S02]  /*5b50*/  UIADD3 UR52, UPT, UPT, UR53, 0xa0, URZ ;  /* 0x000000a035347890 */ /* 0x000fe4000fffe0ff */
[----:B------:R-:W-:Y:S02]  /*5b60*/  UIADD3 UR50, UPT, UPT, UR34, 0x2, URZ ;  /* 0x0000000222327890 */ /* 0x000fe4000fffe0ff */
[----:B------:R-:W-:Y:S02]  /*5b70*/  UIADD3 UR48, UPT, UPT, UR34, 0x6, URZ ;  /* 0x0000000622307890 */ /* 0x000fe4000fffe0ff */
[----:B------:R-:W-:Y:S02]  /*5b80*/  UIADD3 UR46, UPT, UPT, UR34, 0x400, URZ ;  /* 0x00000400222e7890 */ /* 0x000fe4000fffe0ff */
[----:B------:R-:W-:Y:S01]  /*5b90*/  UIADD3 UR44, UPT, UPT, UR34, 0x402, URZ ;  /* 0x00000402222c7890 */ /* 0x000fe2000fffe0ff */
[----:B------:R-:W-:Y:S01]  /*5ba0*/  UMOV UR8, 0x1 ;  /* 0x0000000100087882 */ /* 0x000fe20000000000 */
[----:B------:R-:W-:Y:S01]  /*5bb0*/  UMOV UR25, URZ ;  /* 0x000000ff00197c82 */ /* 0x000fe20008000000 */
[----:B------:R-:W-:Y:S01]  /*5bc0*/  UMOV UR9, URZ ;  /* 0x000000ff00097c82 */ /* 0x000fe20008000000 */
[----:B------:R-:W-:Y:S01]  /*5bd0*/  UMOV UR77, 0xc0004010 ;  /* 0xc0004010004d7882 */ /* 0x000fe20000000000 */
[----:B------:R-:W-:Y:S01]  /*5be0*/  UMOV UR75, 0xc0004010 ;  /* 0xc0004010004b7882 */ /* 0x000fe20000000000 */
        /* <DEDUP_REMOVED lines=16> */
.L_x_141:
[----:B------:R-:W-:Y:S04]  /*5cf0*/  BSSY.RECONVERGENT B0, `(.L_x_118) ;  /* 0x0000003000007945 */ /* 0x000fe80003800200 */
[----:B-1----:R-:W-:Y:S05]  /*5d00*/  @!P2 BRA `(.L_x_119) ;  /* 0x000000000004a947 */ /* 0x002fea0003800000 */
[----:B------:R-:W-:Y:S05]  /*5d10*/  BPT.TRAP 0x1 ;  /* 0x000000040000795c */ /* 0x000fea0000300000 */
.L_x_119:
[----:B------:R-:W-:Y:S05]  /*5d20*/  BSYNC.RECONVERGENT B0 ;  /* 0x0000000000007941 */ /* 0x000fea0003800200 */
.L_x_118:
[----:B------:R-:W2:Y:S01]  /*5d30*/  LDL R0, [R1] ;  /* 0x0000000001007983 */ /* 0x000ea20000100800 */
[----:B------:R-:W-:Y:S01]  /*5d40*/  ULEA UR6, UR8, UR24, 0x3 ;  /* 0x0000001808067291 */ /* 0x000fe2000f8e18ff */
[----:B------:R-:W-:Y:S08]  /*5d50*/  SHF.L.U32 R2, R8, 0x1f, RZ ;  /* 0x0000001f08027819 */ /* 0x000ff000000006ff */
[----:B------:R-:W1:Y:S01]  /*5d60*/  SYNCS.PHASECHK.TRANS64.TRYWAIT P0, [UR6+0x33800], R2 ;  /* 0x03380002ff0075a7 */ /* 0x000e620008001106 */
[----:B--2---:R-:W-:Y:S11]  /*5d70*/  R2UR UR7, R0 ;  /* 0x00000000000772ca */ /* 0x004ff600000e0000 */
[----:B------:R-:W-:Y:S02]  /*5d80*/  @!UPT UIADD3 URZ, UPT, UPT, URZ, URZ, URZ ;  /* 0x000000fffffff290 */ /* 0x000fe4000fffe0ff */
[----:B------:R-:W-:Y:S01]  /*5d90*/  UISETP.NE.AND UP0, UPT, UR7, 0x2, UPT ;  /* 0x000000020700788c */ /* 0x000fe2000bf05270 */
[----:B-1----:R-:W-:Y:S10]  /*5da0*/  @!P0 BRA `(.L_x_120) ;  /* 0x000000a800a08947 */ /* 0x002ff40003800000 */
.L_x_281:
[----:B------:R-:W-:Y:S05]  /*5db0*/  BRA.U !UP0, `(.L_x_121) ;  /* 0x0000000108047547 */ /* 0x000fea000b800000 */
[----:B------:R-:W-:Y:S05]  /*5dc0*/  BPT.TRAP 0x1 ;  /* 0x000000040000795c */ /* 0x000fea0000300000 */
.L_x_121:
[----:B------:R-:W-:Y:S01]  /*5dd0*/  SHF.L.U32 R4, R11, 0x1f, RZ ;  /* 0x0000001f0b047819 */ /* 0x000fe200000006ff */
[----:B-1----:R-:W-:Y:S02]  /*5de0*/  HFMA2 R0, -RZ, RZ, 0, 2.09808349609375e-05 ;  /* 0x00000160ff007431 */ /* 0x002fe400000001ff */
[----:B------:R-:W-:Y:S01]  /*5df0*/  IMAD.MOV.U32 R2, RZ, RZ, 0x160 ;  /* 0x00000160ff027424 */ /* 0x000fe200078e00ff */
[----:B------:R-:W1:Y:S02]  /*5e00*/  SYNCS.PHASECHK.TRANS64.TRYWAIT P0, [UR24+0x33858], R4 ;  /* 0x03385804ff0075a7 */ /* 0x000e640008001118 */
[----:B-1----:R-:W-:Y:S05]  /*5e10*/  @!P0 BRA `(.L_x_122) ;  /* 0x000000a8009c8947 */ /* 0x002fea0003800000 */
.L_x_283:
[----:B------:R-:W-:Y:S01]  /*5e20*/  UIMAD UR6, UR8, 0x700, UR4 ;  /* 0x00000700080678a4 */ /* 0x000fe2000f8e0204 */
[----:B------:R-:W-:Y:S01]  /*5e30*/  R2UR UR16, R2 ;  /* 0x00000000021072ca */ /* 0x000fe200000e0000 */
[----:B------:R-:W-:Y:S01]  /*5e40*/  UMOV UR32, 0x0 ;  /* 0x0000000000207882 */ /* 0x000fe20000000000 */
[----:B------:R-:W-:Y:S01]  /*5e50*/  R2UR UR26, R22 ;  /* 0x00000000161a72ca */ /* 0x000fe200000e0000 */
[----:B------:R-:W-:Y:S01]  /*5e60*/  UIADD3 UR12, UPT, UPT, UR6, 0x100, URZ ;  /* 0x00000100060c7890 */ /* 0x000fe2000fffe0ff */
[----:B------:R-:W-:Y:S01]  /*5e70*/  R2UR UR27, R23 ;  /* 0x00000000171b72ca */ /* 0x000fe200000e0000 */
[----:B------:R-:W-:Y:S01]  /*5e80*/  UIADD3 UR14, UPT, UPT, UR6, 0x200, URZ ;  /* 0x00000200060e7890 */ /* 0x000fe2000fffe0ff */
[----:B------:R-:W-:Y:S01]  /*5e90*/  R2UR UR18, R0 ;  /* 0x00000000001272ca */ /* 0x000fe200000e0000 */
[----:B------:R-:W-:Y:S01]  /*5ea0*/  UMOV UR33, 0x8200010 ;  /* 0x0820001000217882 */ /* 0x000fe20000000000 */
[----:B------:R-:W-:Y:S01]  /*5eb0*/  UMOV UR7, 0xc0004010 ;  /* 0xc000401000077882 */ /* 0x000fe20000000000 */
[----:B------:R-:W-:Y:S01]  /*5ec0*/  UMOV UR10, 0x0 ;  /* 0x00000000000a7882 */ /* 0x000fe20000000000 */
[----:B------:R-:W-:Y:S01]  /*5ed0*/  UMOV UR11, 0x8200010 ;  /* 0x08200010000b7882 */ /* 0x000fe20000000000 */
[----:B------:R-:W-:Y:S01]  /*5ee0*/  UMOV UR13, 0xc0004010 ;  /* 0xc0004010000d7882 */ /* 0x000fe20000000000 */
[----:B------:R-:W-:Y:S01]  /*5ef0*/  IMAD.MOV.U32 R2, RZ, RZ, 0x160 ;  /* 0x00000160ff027424 */ /* 0x000fe200078e00ff */
[----:B------:R2:W-:Y:S01]  /*5f00*/  UTCHMMA gdesc[UR42], gdesc[UR6], tmem[UR16], tmem[UR32], idesc[UR33], !UPT ;  /* 0x00ff20062a0075ea */ /* 0x0005e2000f800010 */
[----:B------:R-:W-:Y:S01]  /*5f10*/  UMOV UR15, 0xc0004010 ;  /* 0xc0004010000f7882 */ /* 0x000fe20000000000 */
[----:B-1----:R-:W-:Y:S01]  /*5f20*/  IMAD.MOV.U32 R3, RZ, RZ, 0x160 ;  /* 0x00000160ff037424 */ /* 0x002fe200078e00ff */
[----:B------:R-:W-:Y:S01]  /*5f30*/  UMOV UR17, 0xc0004010 ;  /* 0xc000401000117882 */ /* 0x000fe20000000000 */
[----:B------:R-:W-:Y:S01]  /*5f40*/  R2UR UR20, R2 ;  /* 0x00000000021472ca */ /* 0x000fe200000e0000 */
[----:B------:R-:W-:Y:S01]  /*5f50*/  IMAD.MOV.U32 R0, RZ, RZ, 0x160 ;  /* 0x00000160ff007424 */ /* 0x000fe200078e00ff */
[----:B------:R1:W-:Y:S01]  /*5f60*/  UTCHMMA gdesc[UR26], gdesc[UR12], tmem[UR18], tmem[UR10], idesc[UR11], UPT ;  /* 0x00ff0a0c1a0075ea */ /* 0x0003e2000b800012 */
[----:B------:R-:W-:Y:S03]  /*5f70*/  R2UR UR21, R3 ;  /* 0x00000000031572ca */ /* 0x000fe600000e0000 */
[C---:B------:R-:W-:Y:S02]  /*5f80*/  R2UR UR23, R0.reuse ;  /* 0x00000000001772ca */ /* 0x040fe400000e0000 */
[C---:B------:R-:W-:Y:S02]  /*5f90*/  R2UR UR22, R0.reuse ;  /* 0x00000000001672ca */ /* 0x040fe400000e0000 */
[----:B------:R-:W-:Y:S01]  /*5fa0*/  R2UR UR19, R0 ;  /* 0x00000000001372ca */ /* 0x000fe200000e0000 */
[----:B--2---:R-:W-:Y:S01]  /*5fb0*/  UIADD3 UR16, UPT, UPT, UR6, 0x400, URZ ;  /* 0x0000040006107890 */ /* 0x004fe2000fffe0ff */
[----:B------:R-:W-:Y:S02]  /*5fc0*/  R2UR UR32, R20 ;  /* 0x00000000142072ca */ /* 0x000fe400000e0000 */
[----:B------:R-:W-:Y:S01]  /*5fd0*/  R2UR UR33, R21 ;  /* 0x00000000152172ca */ /* 0x000fe200000e0000 */
[----:B-1----:R-:W-:Y:S02]  /*5fe0*/  UIADD3 UR10, UPT, UPT, UR6, 0x300, URZ ;  /* 0x00000300060a7890 */ /* 0x002fe4000fffe0ff */
[----:B------:R-:W-:Y:S02]  /*5ff0*/  UIADD3 UR12, UPT, UPT, UR6, 0x500, URZ ;  /* 0x00000500060c7890 */ /* 0x000fe4000fffe0ff */
[----:B------:R-:W-:Y:S01]  /*6000*/  UIADD3 UR6, UPT, UPT, UR6, 0x600, URZ ;  /* 0x0000060006067890 */ /* 0x000fe2000fffe0ff */
[----:B------:R-:W-:Y:S01]  /*6010*/  UMOV UR26, 0x0 ;  /* 0x00000000001a7882 */ /* 0x000fe20000000000 */
[----:B------:R-:W-:Y:S01]  /*6020*/  UMOV UR27, 0x8200010 ;  /* 0x08200010001b7882 */ /* 0x000fe20000000000 */
[----:B------:R-:W-:Y:S05]  /*6030*/  UMOV UR11, 0xc0004010 ;  /* 0xc0004010000b7882 */ /* 0x000fea0000000000 */
[----:B------:R1:W-:Y:S02]  /*6040*/  UTCHMMA gdesc[UR32], gdesc[UR14], tmem[UR20], tmem[UR26], idesc[UR27], UPT ;  /* 0x00ff1a0e200075ea */ /* 0x0003e4000b800014 */
[----:B-1----:R-:W-:Y:S01]  /*6050*/  R2UR UR26, R18 ;  /* 0x00000000121a72ca */ /* 0x002fe200000e0000 */
[----:B------:R-:W-:Y:S01]  /*6060*/  UMOV UR32, 0x0 ;  /* 0x0000000000207882 */ /* 0x000fe20000000000 */
[----:B------:R-:W-:Y:S01]  /*6070*/  R2UR UR27, R19 ;  /* 0x00000000131b72ca */ /* 0x000fe200000e0000 */
[----:B------:R-:W-:Y:S01]  /*6080*/  UMOV UR33, 0x8200010 ;  /* 0x0820001000217882 */ /* 0x000fe20000000000 */
[----:B------:R-:W-:Y:S02]  /*6090*/  R2UR UR14, R16 ;  /* 0x00000000100e72ca */ /* 0x000fe400000e0000 */
[----:B------:R-:W-:Y:S09]  /*60a0*/  R2UR UR15, R17 ;  /* 0x00000000110f72ca */ /* 0x000ff200000e0000 */
[----:B------:R1:W-:Y:S02]  /*60b0*/  UTCHMMA gdesc[UR26], gdesc[UR10], tmem[UR21], tmem[UR32], idesc[UR33], UPT ;  /* 0x00ff200a1a0075ea */ /* 0x0003e4000b800015 */
[----:B-1----:R-:W-:Y:S01]  /*60c0*/  UIADD3 UR33, UPT, UPT, UR8, 0x1, URZ ;  /* 0x0000000108217890 */ /* 0x002fe2000fffe0ff */
[----:B------:R-:W-:Y:S01]  /*60d0*/  UMOV UR10, 0x0 ;  /* 0x00000000000a7882 */ /* 0x000fe20000000000 */
[----:B------:R-:W-:Y:S01]  /*60e0*/  UMOV UR11, 0x8200010 ;  /* 0x08200010000b7882 */ /* 0x000fe20000000000 */
[----:B------:R-:W-:Y:S01]  /*60f0*/  UMOV UR26, 0x0 ;  /* 0x00000000001a7882 */ /* 0x000fe20000000000 */
[----:B------:R1:W-:Y:S01]  /*6100*/  UTCHMMA gdesc[UR14], gdesc[UR16], tmem[UR23], tmem[UR10], idesc[UR11], UPT ;  /* 0x00ff0a100e0075ea */ /* 0x0003e2000b800017 */
[----:B------:R-:W-:Y:S02]  /*6110*/  UMOV UR27, 0x8200010 ;  /* 0x08200010001b7882 */ /* 0x000fe40000000000 */
[----:B------:R2:W-:Y:S01]  /*6120*/  UTCHMMA gdesc[UR76], gdesc[UR12], tmem[UR22], tmem[UR26], idesc[UR27], UPT ;  /* 0x00ff1a0c4c0075ea */ /* 0x0005e2000b800016 */
[----:B-1----:R-:W-:Y:S01]  /*6130*/  UMOV UR14, 0x0 ;  /* 0x00000000000e7882 */ /* 0x002fe20000000000 */
[----:B------:R-:W-:Y:S02]  /*6140*/  UMOV UR15, 0x8200010 ;  /* 0x08200010000f7882 */ /* 0x000fe40000000000 */
[----:B------:R2:W-:Y:S01]  /*6150*/  UTCHMMA gdesc[UR74], gdesc[UR6], tmem[UR19], tmem[UR14], idesc[UR15], UPT ;  /* 0x00ff0e064a0075ea */ /* 0x0005e2000b800013 */
[----:B------:R-:W-:Y:S05]  /*6160*/  BRA.U !UP0, `(.L_x_123) ;  /* 0x0000000108047547 */ /* 0x000fea000b800000 */
[----:B--2---:R-:W-:Y:S05]  /*6170*/  BPT.TRAP 0x1 ;  /* 0x000000040000795c */ /* 0x004fea0000300000 */
.L_x_123:
[----:B--2---:R-:W-:Y:S09]  /*6180*/  UIADD3 UR6, UPT, UPT, UR24, 0x33850, URZ ;  /* 0x0003385018067890 */ /* 0x004ff2000fffe0ff */
[----:B------:R1:W-:Y:S01]  /*6190*/  UTCBAR [UR6], URZ ;  /* 0x000000ff060073e9 */ /* 0x0003e200080000ff */
[----:B------:R-:W-:Y:S05]  /*61a0*/  BRA.U !UP0, `(.L_x_124) ;  /* 0x0000000108047547 */ /* 0x000fea000b800000 */
[----:B-1----:R-:W-:Y:S05]  /*61b0*/  BPT.TRAP 0x1 ;  /* 0x000000040000795c */ /* 0x002fea0000300000 */
.L_x_124:
[----:B------:R-:W-:Y:S04]  /*61c0*/  SHF.L.U32 R2, R14, 0x1f, RZ ;  /* 0x0000001f0e027819 */ /* 0x000fe800000006ff */
[----:B------:R-:W2:Y:S02]  /*61d0*/  SYNCS.PHASECHK.TRANS64.TRYWAIT P0, [UR24+0x33890], R2 ;  /* 0x03389002ff0075a7 */ /* 0x000ea40008001118 */
[----:B--2---:R-:W-:Y:S05]  /*61e0*/  @!P0 BRA `(.L_x_125) ;  /* 0x000000a400c08947 */ /* 0x004fea0003800000 */
.L_x_285:
[----:B------:R-:W-:Y:S05]  /*61f0*/  BRA.U !UP0, `(.L_x_126) ;  /* 0x0000000108047547 */ /* 0x000fea000b800000 */
[----:B-1----:R-:W-:Y:S05]  /*6200*/  BPT.TRAP 0x1 ;  /* 0x000000040000795c */ /* 0x002fea0000300000 */
.L_x_126:
[----:B--2---:R-:W-:Y:S04]  /*6210*/  SHF.L.U32 R2, R13, 0x1f, RZ ;  /* 0x0000001f0d027819 */ /* 0x004fe800000006ff */
[----:B------:R-:W2:Y:S02]  /*6220*/  SYNCS.PHASECHK.TRANS64.TRYWAIT P0, [UR24+0x33868], R2 ;  /* 0x03386802ff0075a7 */ /* 0x000ea40008001118 */
[----:B--2---:R-:W-:Y:S05]  /*6230*/  @!P0 BRA `(.L_x_127) ;  /* 0x000000a400c48947 */ /* 0x004fea0003800000 */
.L_x_287:
[----:B------:R-:W-:Y:S01]  /*6240*/  ELECT P0, URZ, PT ;  /* 0x0000000000ff782f */ /* 0x000fe20003800000 */
[----:B--2---:R-:W-:Y:S01]  /*6250*/  IMAD.MOV.U32 R2, RZ, RZ, 0xe0 ;  /* 0x000000e0ff027424 */ /* 0x004fe200078e00ff */
[----:B------:R-:W-:Y:S01]  /*6260*/  UMOV UR22, 0x0 ;  /* 0x0000000000167882 */ /* 0x000fe20000000000 */
[----:B------:R-:W-:Y:S01]  /*6270*/  UMOV UR23, 0x81d8010 ;  /* 0x081d801000177882 */ /* 0x000fe20000000000 */
[----:B------:R-:W-:Y:S01]  /*6280*/  UMOV UR26, 0x0 ;  /* 0x00000000001a7882 */ /* 0x000fe20000000000 */
[----:B------:R-:W-:Y:S01]  /*6290*/  UMOV UR27, 0x81d8010 ;  /* 0x081d8010001b7882 */ /* 0x000fe20000000000 */
[C---:B------:R-:W-:Y:S01]  /*62a0*/  R2UR UR11, R2.reuse ;  /* 0x00000000020b72ca */ /* 0x040fe200000e0000 */
[----:B------:R-:W-:Y:S01]  /*62b0*/  IMAD.MOV.U32 R0, RZ, RZ, 0xe0 ;  /* 0x000000e0ff007424 */ /* 0x000fe200078e00ff */
[C---:B------:R-:W-:Y:S01]  /*62c0*/  R2UR UR18, R2.reuse ;  /* 0x00000000021272ca */ /* 0x040fe200000e0000 */
[----:B------:R-:W-:Y:S01]  /*62d0*/  IMAD.MOV.U32 R3, RZ, RZ, 0xe0 ;  /* 0x000000e0ff037424 */ /* 0x000fe200078e00ff */
[----:B------:R-:W-:Y:S02]  /*62e0*/  R2UR UR15, R2 ;  /* 0x00000000020f72ca */ /* 0x000fe400000e0000 */
[----:B------:R-:W-:Y:S02]  /*62f0*/  ELECT P1, URZ, PT ;  /* 0x0000000000ff782f */ /* 0x000fe40003820000 */
[----:B------:R-:W-:Y:S01]  /*6300*/  R2UR UR16, R0 ;  /* 0x00000000001072ca */ /* 0x000fe200000e0000 */
[----:B------:R-:W-:Y:S01]  /*6310*/  @P0 IMAD.MOV.U32 R27, RZ, RZ, 0x40004040 ;  /* 0x40004040ff1b0424 */ /* 0x000fe200078e00ff */
[----:B------:R-:W-:Y:S01]  /*6320*/  @P0 R2UR UR7, R5 ;  /* 0x00000000050702ca */ /* 0x000fe200000e0000 */
[----:B------:R-:W-:Y:S01]  /*6330*/  @P0 IMAD.MOV.U32 R25, RZ, RZ, -0x3fffbff0 ;  /* 0xc0004010ff190424 */ /* 0x000fe200078e00ff */
[----:B-1----:R-:W-:Y:S02]  /*6340*/  @P0 R2UR UR6, R6 ;  /* 0x00000000060602ca */ /* 0x002fe400000e0000 */
[----:B------:R-:W-:Y:S02]  /*6350*/  @P0 R2UR UR13, R27 ;  /* 0x000000001b0d02ca */ /* 0x000fe400000e0000 */
[C---:B------:R-:W-:Y:S02]  /*6360*/  R2UR UR19, R3.reuse ;  /* 0x00000000031372ca */ /* 0x040fe400000e0000 */
[C---:B------:R-:W-:Y:S02]  /*6370*/  R2UR UR17, R0.reuse ;  /* 0x00000000001172ca */ /* 0x040fe400000e0000 */
[----:B------:R-:W-:Y:S02]  /*6380*/  R2UR UR20, R0 ;  /* 0x00000000001472ca */ /* 0x000fe400000e0000 */
[----:B------:R-:W-:Y:S01]  /*6390*/  R2UR UR14, R3 ;  /* 0x00000000030e72ca */ /* 0x000fe200000e0000 */
[----:B------:R-:W-:Y:S01]  /*63a0*/  IMAD.U32 R26, RZ, RZ, UR7 ;  /* 0x00000007ff1a7e24 */ /* 0x000fe2000f8e00ff */
[----:B------:R-:W-:Y:S01]  /*63b0*/  @P0 R2UR UR7, R25 ;  /* 0x00000000190702ca */ /* 0x000fe200000e0000 */
[----:B------:R-:W-:Y:S02]  /*63c0*/  IMAD.U32 R24, RZ, RZ, UR6 ;  /* 0x00000006ff187e24 */ /* 0x000fe4000f8e00ff */
[----:B------:R-:W-:Y:S01]  /*63d0*/  @P1 VIADD R3, R6, 0xc0 ;  /* 0x000000c006031836 */ /* 0x000fe20000000000 */
[----:B------:R-:W-:Y:S02]  /*63e0*/  @P0 R2UR UR12, R26 ;  /* 0x000000001a0c02ca */ /* 0x000fe400000e0000 */
[----:B------:R-:W-:Y:S02]  /*63f0*/  @P0 R2UR UR6, R24 ;  /* 0x00000000180602ca */ /* 0x000fe400000e0000 */
[----:B------:R-:W-:Y:S02]  /*6400*/  ELECT P0, URZ, PT ;  /* 0x0000000000ff782f */ /* 0x000fe40003800000 */
[----:B------:R-:W-:Y:S09]  /*6410*/  @P1 R2UR UR10, R3 ;  /* 0x00000000030a12ca */ /* 0x000ff200000e0000 */
[----:B------:R1:W-:Y:S02]  /*6420*/  UTCHMMA gdesc[UR12], gdesc[UR6], tmem[UR11], tmem[UR22], idesc[UR23], !UPT ;  /* 0x00ff16060c0075ea */ /* 0x0003e4000f80000b */
[----:B------:R-:W-:Y:S02]  /*6430*/  @P0 VIADD R2, R6, 0xe0 ;  /* 0x000000e006020836 */ /* 0x000fe40000000000 */
[----:B------:R-:W-:Y:S05]  /*6440*/  @P0 VIADD R0, R5, 0x380 ;  /* 0x0000038005000836 */ /* 0x000fea0000000000 */
[----:B------:R-:W-:Y:S01]  /*6450*/  @P0 R2UR UR8, R0 ;  /* 0x00000000000802ca */ /* 0x000fe200000e0000 */
[----:B-1----:R-:W-:Y:S01]  /*6460*/  UMOV UR6, 0x0 ;  /* 0x0000000000067882 */ /* 0x002fe20000000000 */
[----:B------:R-:W-:Y:S01]  /*6470*/  UMOV UR7, 0x81d8010 ;  /* 0x081d801000077882 */ /* 0x000fe20000000000 */
[----:B------:R-:W-:Y:S01]  /*6480*/  UMOV UR12, 0x0 ;  /* 0x00000000000c7882 */ /* 0x000fe20000000000 */
[----:B------:R1:W-:Y:S01]  /*6490*/  UTCHMMA gdesc[UR72], gdesc[UR60], tmem[UR16], tmem[UR6], idesc[UR7], UPT ;  /* 0x00ff063c480075ea */ /* 0x0003e2000b800010 */
[----:B------:R-:W-:Y:S01]  /*64a0*/  UTCHMMA gdesc[UR70], gdesc[UR58], tmem[UR19], tmem[UR22], idesc[UR23], UPT ;  /* 0x00ff163a460075ea */ /* 0x000fe2000b800013 */
[----:B------:R-:W-:Y:S01]  /*64b0*/  UTCHMMA gdesc[UR68], gdesc[UR56], tmem[UR18], tmem[UR26], idesc[UR27], UPT ;  /* 0x00ff1a38440075ea */ /* 0x000fe2000b800012 */
[----:B------:R-:W-:Y:S01]  /*64c0*/  UMOV UR13, 0x81d8010 ;  /* 0x081d8010000d7882 */ /* 0x000fe20000000000 */
[----:B------:R-:W-:Y:S01]  /*64d0*/  UMOV UR11, 0xc0004010 ;  /* 0xc0004010000b7882 */ /* 0x000fe20000000000 */
[----:B------:R2:W-:Y:S01]  /*64e0*/  UTCHMMA gdesc[UR66], gdesc[UR54], tmem[UR17], tmem[UR12], idesc[UR13], UPT ;  /* 0x00ff0c36420075ea */ /* 0x0005e2000b800011 */
[----:B------:R3:W-:Y:S01]  /*64f0*/  UTCHMMA gdesc[UR64], gdesc[UR52], tmem[UR14], tmem[UR22], idesc[UR23], UPT ;  /* 0x00ff1634400075ea */ /* 0x0007e2000b80000e */
[----:B-1----:R-:W-:Y:S01]  /*6500*/  @P0 R2UR UR6, R2 ;  /* 0x00000000020602ca */ /* 0x002fe200000e0000 */
[----:B------:R-:W-:Y:S01]  /*6510*/  UMOV UR16, 0x0 ;  /* 0x0000000000107882 */ /* 0x000fe20000000000 */
[----:B------:R-:W-:Y:S01]  /*6520*/  UMOV UR7, 0xc0004010 ;  /* 0xc000401000077882 */ /* 0x000fe20000000000 */
[----:B--2---:R-:W-:Y:S01]  /*6530*/  UMOV UR17, 0x81d8010 ;  /* 0x081d801000117882 */ /* 0x004fe20000000000 */
[----:B------:R-:W-:Y:S01]  /*6540*/  UMOV UR12, UR8 ;  /* 0x00000008000c7c82 */ /* 0x000fe20008000000 */
[----:B------:R-:W-:Y:S01]  /*6550*/  UMOV UR13, 0x40004040 ;  /* 0x40004040000d7882 */ /* 0x000fe20000000000 */
[----:B------:R3:W-:Y:S07]  /*6560*/  UTCHMMA gdesc[UR62], gdesc[UR10], tmem[UR15], tmem[UR16], idesc[UR17], UPT ;  /* 0x00ff100a3e0075ea */ /* 0x0007ee000b80000f */
[----:B------:R3:W-:Y:S01]  /*6570*/  UTCHMMA gdesc[UR12], gdesc[UR6], tmem[UR20], tmem[UR26], idesc[UR27], UPT ;  /* 0x00ff1a060c0075ea */ /* 0x0007e2000b800014 */
[----:B------:R-:W-:Y:S05]  /*6580*/  BRA.U !UP0, `(.L_x_128) ;  /* 0x0000000108047547 */ /* 0x000fea000b800000 */
[----:B---3--:R-:W-:Y:S05]  /*6590*/  BPT.TRAP 0x1 ;  /* 0x000000040000795c */ /* 0x008fea0000300000 */
.L_x_128:
[----:B---3--:R-:W-:Y:S01]  /*65a0*/  UIMAD UR6, UR9, 0x700, UR5 ;  /* 0x00000700090678a4 */ /* 0x008fe2000f8e0205 */
[----:B------:R-:W-:Y:S01]  /*65b0*/  CS2R R2, SRZ ;  /* 0x0000000000027805 */ /* 0x000fe2000001ff00 */
[----:B------:R-:W-:Y:S01]  /*65c0*/  UISETP.NE.U32.AND UP2, UPT, UR25, URZ, UPT ;  /* 0x000000ff1900728c */ /* 0x000fe2000bf45070 */
[----:B------:R-:W-:Y:S01]  /*65d0*/  IMAD.MOV.U32 R0, RZ, RZ, RZ ;  /* 0x000000ffff007224 */ /* 0x000fe200078e00ff */
[----:B------:R-:W-:Y:S01]  /*65e0*/  UIADD3 UR8, UPT, UPT, UR24, 0x33870, URZ ;  /* 0x0003387018087890 */ /* 0x000fe2000fffe0ff */
[----:B------:R-:W-:Y:S01]  /*65f0*/  BSSY.RECONVERGENT B0, `(.L_x_129) ;  /* 0x0000031000007945 */ /* 0x000fe20003800200 */
[----:B------:R-:W-:Y:S01]  /*6600*/  UIADD3 UR10, UPT, UPT, UR6, 0x20, URZ ;  /* 0x00000020060a7890 */ /* 0x000fe2000fffe0ff */
[----:B------:R-:W-:Y:S01]  /*6610*/  R2UR UR14, R3 ;  /* 0x00000000030e72ca */ /* 0x000fe200000e0000 */
[----:B------:R-:W-:Y:S01]  /*6620*/  UIADD3 UR16, UPT, UPT, UR34, 0x4, URZ ;  /* 0x0000000422107890 */ /* 0x000fe2000fffe0ff */
[----:B------:R-:W-:Y:S01]  /*6630*/  R2UR UR15, R2 ;  /* 0x00000000020f72ca */ /* 0x000fe200000e0000 */
[----:B------:R-:W-:Y:S01]  /*6640*/  UIADD3 UR18, UPT, UPT, UR6, 0x40, URZ ;  /* 0x0000004006127890 */ /* 0x000fe2000fffe0ff */
[----:B------:R-:W-:Y:S01]  /*6650*/  R2UR UR20, R0 ;  /* 0x00000000001472ca */ /* 0x000fe200000e0000 */
[----:B------:R-:W-:Y:S01]  /*6660*/  UMOV UR26, 0x0 ;  /* 0x00000000001a7882 */ /* 0x000fe20000000000 */
[----:B------:R1:W-:Y:S01]  /*6670*/  UTCBAR [UR8], URZ ;  /* 0x000000ff080073e9 */ /* 0x0003e200080000ff */
[----:B------:R-:W-:Y:S01]  /*6680*/  UMOV UR27, 0x81d0010 ;  /* 0x081d0010001b7882 */ /* 0x000fe20000000000 */
[----:B------:R-:W-:Y:S01]  /*6690*/  UMOV UR7, 0xc0004010 ;  /* 0xc000401000077882 */ /* 0x000fe20000000000 */
[----:B------:R-:W-:Y:S01]  /*66a0*/  UMOV UR12, 0x0 ;  /* 0x00000000000c7882 */ /* 0x000fe20000000000 */
[----:B------:R-:W-:Y:S01]  /*66b0*/  UMOV UR13, 0x81d0010 ;  /* 0x081d0010000d7882 */ /* 0x000fe20000000000 */
[----:B------:R-:W-:Y:S01]  /*66c0*/  UMOV UR11, 0xc0004010 ;  /* 0xc0004010000b7882 */ /* 0x000fe20000000000 */
[----:B------:R-:W-:Y:S01]  /*66d0*/  UMOV UR17, 0x40004040 ;  /* 0x4000404000117882 */ /* 0x000fe20000000000 */
[----:B------:R2:W-:Y:S01]  /*66e0*/  UTCHMMA gdesc[UR34], gdesc[UR6], tmem[UR14], tmem[UR26], idesc[UR27], UP2 ;  /* 0x00ff1a06220075ea */ /* 0x0005e2000900000e */
[----:B------:R-:W-:Y:S01]  /*66f0*/  UMOV UR19, 0xc0004010 ;  /* 0xc000401000137882 */ /* 0x000fe20000000000 */
[----:B------:R3:W-:Y:S01]  /*6700*/  UTCHMMA gdesc[UR50], gdesc[UR10], tmem[UR15], tmem[UR12], idesc[UR13], UPT ;  /* 0x00ff0c0a320075ea */ /* 0x0007e2000b80000f */
[C---:B------:R-:W-:Y:S01]  /*6710*/  R2UR UR21, R2.reuse ;  /* 0x00000000021572ca */ /* 0x040fe200000e0000 */
[----:B------:R4:W-:Y:S01]  /*6720*/  UTCHMMA gdesc[UR16], gdesc[UR18], tmem[UR20], tmem[UR26], idesc[UR27], UPT ;  /* 0x00ff1a12100075ea */ /* 0x0009e2000b800014 */
[----:B------:R-:W-:Y:S02]  /*6730*/  R2UR UR23, R2 ;  /* 0x00000000021772ca */ /* 0x000fe400000e0000 */
[C---:B------:R-:W-:Y:S02]  /*6740*/  R2UR UR25, R0.reuse ;  /* 0x00000000001972ca */ /* 0x040fe400000e0000 */
[----:B------:R-:W-:Y:S02]  /*6750*/  R2UR UR22, R0 ;  /* 0x00000000001672ca */ /* 0x000fe400000e0000 */
[----:B------:R-:W-:Y:S02]  /*6760*/  LOP3.LUT R12, R12, 0x1, RZ, 0x3c, !PT ;  /* 0x000000010c0c7812 */ /* 0x000fe400078e3cff */
[----:B-1----:R-:W-:Y:S01]  /*6770*/  R2UR UR8, R0 ;  /* 0x00000000000872ca */ /* 0x002fe200000e0000 */
[----:B--2---:R-:W-:Y:S02]  /*6780*/  UIADD3 UR14, UPT, UPT, UR6, 0x80, URZ ;  /* 0x00000080060e7890 */ /* 0x004fe4000fffe0ff */
[----:B---3--:R-:W-:Y:S02]  /*6790*/  UIADD3 UR12, UPT, UPT, UR6, 0x60, URZ ;  /* 0x00000060060c7890 */ /* 0x008fe4000fffe0ff */
[----:B------:R-:W-:Y:S02]  /*67a0*/  UIADD3 UR10, UPT, UPT, UR6, 0xa0, URZ ;  /* 0x000000a0060a7890 */ /* 0x000fe4000fffe0ff */
[----:B----4-:R-:W-:Y:S02]  /*67b0*/  UIADD3 UR18, UPT, UPT, UR6, 0xc0, URZ ;  /* 0x000000c006127890 */ /* 0x010fe4000fffe0ff */
[----:B------:R-:W-:Y:S01]  /*67c0*/  UIADD3 UR6, UPT, UPT, UR6, 0xe0, URZ ;  /* 0x000000e006067890 */ /* 0x000fe2000fffe0ff */
[----:B------:R-:W-:Y:S01]  /*67d0*/  UMOV UR13, 0xc0004010 ;  /* 0xc0004010000d7882 */ /* 0x000fe20000000000 */
[----:B------:R-:W-:Y:S01]  /*67e0*/  UMOV UR16, 0x0 ;  /* 0x0000000000107882 */ /* 0x000fe20000000000 */
[----:B------:R1:W-:Y:S01]  /*67f0*/  UTCHMMA gdesc[UR48], gdesc[UR12], tmem[UR21], tmem[UR26], idesc[UR27], UPT ;  /* 0x00ff1a0c300075ea */ /* 0x0003e2000b800015 */
[----:B------:R-:W-:Y:S01]  /*6800*/  UMOV UR17, 0x81d0010 ;  /* 0x081d001000117882 */ /* 0x000fe20000000000 */
[----:B------:R-:W-:Y:S01]  /*6810*/  UMOV UR15, 0xc0004010 ;  /* 0xc0004010000f7882 */ /* 0x000fe20000000000 */
[----:B------:R-:W-:Y:S01]  /*6820*/  UMOV UR20, 0x0 ;  /* 0x0000000000147882 */ /* 0x000fe20000000000 */
[----:B------:R2:W-:Y:S01]  /*6830*/  UTCHMMA gdesc[UR46], gdesc[UR14], tmem[UR23], tmem[UR16], idesc[UR17], UPT ;  /* 0x00ff100e2e0075ea */ /* 0x0005e2000b800017 */
[----:B------:R3:W-:Y:S01]  /*6840*/  UTCHMMA gdesc[UR44], gdesc[UR10], tmem[UR25], tmem[UR26], idesc[UR27], UPT ;  /* 0x00ff1a0a2c0075ea */ /* 0x0007e2000b800019 */
[----:B-1----:R-:W-:Y:S01]  /*6850*/  UIADD3 UR12, UPT, UPT, UR34, 0x406, URZ ;  /* 0x00000406220c7890 */ /* 0x002fe2000fffe0ff */
[----:B------:R-:W-:Y:S01]  /*6860*/  UMOV UR21, 0x81d0010 ;  /* 0x081d001000157882 */ /* 0x000fe20000000000 */
[----:B------:R-:W-:Y:S01]  /*6870*/  UMOV UR13, 0x40004040 ;  /* 0x40004040000d7882 */ /* 0x000fe20000000000 */
[----:B--2---:R-:W-:Y:S01]  /*6880*/  UIADD3 UR16, UPT, UPT, UR34, 0x404, URZ ;  /* 0x0000040422107890 */ /* 0x004fe2000fffe0ff */
[----:B------:R-:W-:Y:S01]  /*6890*/  UMOV UR14, 0x0 ;  /* 0x00000000000e7882 */ /* 0x000fe20000000000 */
[----:B------:R-:W-:Y:S01]  /*68a0*/  UMOV UR15, 0x81d0010 ;  /* 0x081d0010000f7882 */ /* 0x000fe20000000000 */
[----:B------:R-:W-:Y:S06]  /*68b0*/  UMOV UR17, 0x40004040 ;  /* 0x4000404000117882 */ /* 0x000fec0000000000 */
[----:B------:R3:W-:Y:S01]  /*68c0*/  UTCHMMA gdesc[UR16], gdesc[UR18], tmem[UR22], tmem[UR14], idesc[UR15], UPT ;  /* 0x00ff0e12100075ea */ /* 0x0007e2000b800016 */
[----:B------:R3:W-:Y:S01]  /*68d0*/  UTCHMMA gdesc[UR12], gdesc[UR6], tmem[UR8], tmem[UR20], idesc[UR21], UPT ;  /* 0x00ff14060c0075ea */ /* 0x0007e2000b800008 */
[----:B------:R-:W-:Y:S05]  /*68e0*/  @!P2 BRA `(.L_x_130) ;  /* 0x000000000004a947 */ /* 0x000fea0003800000 */
[----:B---3--:R-:W-:Y:S05]  /*68f0*/  BPT.TRAP 0x1 ;  /* 0x000000040000795c */ /* 0x008fea0000300000 */
.L_x_130:
[----:B---3--:R-:W-:Y:S05]  /*6900*/  BSYNC.RECONVERGENT B0 ;  /* 0x0000000000007941 */ /* 0x008fea0003800200 */
.L_x_129:
[----:B------:R-:W-:Y:S02]  /*6910*/  ULEA UR7, UR9, UR24, 0x3 ;  /* 0x0000001809077291 */ /* 0x000fe4000f8e18ff */
[----:B------:R-:W-:Y:S02]  /*6920*/  UIADD3 UR9, UPT, UPT, UR9, 0x1, URZ ;  /* 0x0000000109097890 */ /* 0x000fe4000fffe0ff */
[----:B------:R-:W-:Y:S02]  /*6930*/  UIADD3 UR6, UPT, UPT, UR7, 0x33810, URZ ;  /* 0x0003381007067890 */ /* 0x000fe4000fffe0ff */
[----:B------:R-:W-:Y:S04]  /*6940*/  UISETP.NE.AND UP2, UPT, UR9, 0x2, UPT ;  /* 0x000000020900788c */ /* 0x000fe8000bf45270 */
[----:B------:R-:W-:Y:S03]  /*6950*/  USEL UR9, UR9, URZ, UP2 ;  /* 0x000000ff09097287 */ /* 0x000fe60009000000 */
[----:B------:R1:W-:Y:S01]  /*6960*/  UTCBAR [UR6], URZ ;  /* 0x000000ff060073e9 */ /* 0x0003e200080000ff */
[----:B------:R-:W-:Y:S08]  /*6970*/  BRA.U !UP0, `(.L_x_131) ;  /* 0x0000000108047547 */ /* 0x000ff0000b800000 */
[----:B-1----:R-:W-:Y:S05]  /*6980*/  BPT.TRAP 0x1 ;  /* 0x000000040000795c */ /* 0x002fea0000300000 */
.L_x_131:
[----:B------:R-:W-:Y:S01]  /*6990*/  LOP3.LUT R14, R14, 0x1, RZ, 0x3c, !PT ;  /* 0x000000010e0e7812 */ /* 0x000fe200078e3cff */
[----:B-1----:R-:W-:Y:S09]  /*69a0*/  UIADD3 UR6, UPT, UPT, UR24, 0x33898, URZ ;  /* 0x0003389818067890 */ /* 0x002ff2000fffe0ff */
[----:B------:R1:W-:Y:S01]  /*69b0*/  UTCBAR [UR6], URZ ;  /* 0x000000ff060073e9 */ /* 0x0003e200080000ff */
[----:B------:R-:W-:Y:S05]  /*69c0*/  BRA.U !UP0, `(.L_x_132) ;  /* 0x0000000108047547 */ /* 0x000fea000b800000 */
[----:B-1----:R-:W-:Y:S05]  /*69d0*/  BPT.TRAP 0x1 ;  /* 0x000000040000795c */ /* 0x002fea0000300000 */
.L_x_132:
[----:B------:R-:W-:Y:S04]  /*69e0*/  SHF.L.U32 R2, R12, 0x1f, RZ ;  /* 0x0000001f0c027819 */ /* 0x000fe800000006ff */
[----:B------:R-:W2:Y:S02]  /*69f0*/  SYNCS.PHASECHK.TRANS64.TRYWAIT P0, [UR24+0x33878], R2 ;  /* 0x03387802ff0075a7 */ /* 0x000ea40008001118 */
[----:B--2---:R-:W-:Y:S05]  /*6a00*/  @!P0 BRA `(.L_x_133) ;  /* 0x0000009c00e88947 */ /* 0x004fea0003800000 */
.L_x_289:
[----:B------:R-:W-:Y:S05]  /*6a10*/  BRA.U !UP1, `(.L_x_134) ;  /* 0x0000000109047547 */ /* 0x000fea000b800000 */
[----:B-1----:R-:W-:Y:S05]  /*6a20*/  BPT.TRAP 0x1 ;  /* 0x000000040000795c */ /* 0x002fea0000300000 */
.L_x_134:
[----:B------:R-:W-:Y:S01]  /*6a30*/  SHF.L.U32 R4, R9, 0x1f, RZ ;  /* 0x0000001f09047819 */ /* 0x000fe200000006ff */
[----:B--2---:R-:W-:Y:S02]  /*6a40*/  HFMA2 R0, -RZ, RZ, 0, 1.33514404296875e-05 ;  /* 0x000000e0ff007431 */ /* 0x004fe400000001ff */
[----:B------:R-:W-:Y:S01]  /*6a50*/  IMAD.MOV.U32 R2, RZ, RZ, 0xe0 ;  /* 0x000000e0ff027424 */ /* 0x000fe200078e00ff */
[----:B------:R-:W2:Y:S02]  /*6a60*/  SYNCS.PHASECHK.TRANS64.TRYWAIT P0, [UR24+0x33820], R4 ;  /* 0x03382004ff0075a7 */ /* 0x000ea40008001118 */
[----:B--2---:R-:W-:Y:S05]  /*6a70*/  @!P0 BRA `(.L_x_135) ;  /* 0x0000009c00e48947 */ /* 0x004fea0003800000 */
.L_x_291:
[----:B-1----:R-:W-:Y:S01]  /*6a80*/  UIADD3 UR6, UPT, UPT, UR28, 0x200, URZ ;  /* 0x000002001c067890 */ /* 0x002fe2000fffe0ff */
[----:B------:R-:W-:Y:S01]  /*6a90*/  R2UR UR8, R2 ;  /* 0x00000000020872ca */ /* 0x000fe200000e0000 */
[----:B------:R-:W-:Y:S01]  /*6aa0*/  UIADD3 UR14, UPT, UPT, UR30, 0x300, URZ ;  /* 0x000003001e0e7890 */ /* 0x000fe2000fffe0ff */
[----:B------:R-:W-:Y:S01]  /*6ab0*/  IMAD.MOV.U32 R2, RZ, RZ, 0xe0 ;  /* 0x000000e0ff027424 */ /* 0x000fe200078e00ff */
[----:B------:R-:W-:Y:S01]  /*6ac0*/  R2UR UR20, R0 ;  /* 0x00000000001472ca */ /* 0x000fe200000e0000 */
[----:B------:R-:W-:Y:S01]  /*6ad0*/  UMOV UR22, 0x0 ;  /* 0x0000000000167882 */ /* 0x000fe20000000000 */
[----:B------:R-:W-:Y:S01]  /*6ae0*/  UMOV UR23, 0x8200010 ;  /* 0x0820001000177882 */ /* 0x000fe20000000000 */
[----:B------:R-:W-:Y:S01]  /*6af0*/  UMOV UR16, UR38 ;  /* 0x0000002600107c82 */ /* 0x000fe20008000000 */
[C---:B------:R-:W-:Y:S01]  /*6b00*/  R2UR UR26, R2.reuse ;  /* 0x00000000021a72ca */ /* 0x040fe200000e0000 */
[----:B------:R-:W-:Y:S01]  /*6b10*/  UMOV UR17, 0xc0004010 ;  /* 0xc000401000117882 */ /* 0x000fe20000000000 */
[----:B------:R-:W-:Y:S01]  /*6b20*/  UMOV UR12, UR40 ;  /* 0x00000028000c7c82 */ /* 0x000fe20008000000 */
[----:B------:R-:W-:Y:S01]  /*6b30*/  UMOV UR13, 0xc0004010 ;  /* 0xc0004010000d7882 */ /* 0x000fe20000000000 */
[----:B------:R-:W-:Y:S01]  /*6b40*/  UMOV UR10, 0x0 ;  /* 0x00000000000a7882 */ /* 0x000fe20000000000 */
[----:B------:R-:W-:Y:S01]  /*6b50*/  UMOV UR11, 0x8200010 ;  /* 0x08200010000b7882 */ /* 0x000fe20000000000 */
[----:B------:R1:W-:Y:S01]  /*6b60*/  UTCHMMA gdesc[UR30], gdesc[UR28], tmem[UR8], tmem[UR22], idesc[UR23], !UPT ;  /* 0x00ff161c1e0075ea */ /* 0x0003e2000f800008 */
[----:B------:R-:W-:Y:S01]  /*6b70*/  UMOV UR18, UR36 ;  /* 0x0000002400127c82 */ /* 0x000fe20008000000 */
[----:B------:R-:W-:Y:S01]  /*6b80*/  UMOV UR19, 0xc0004010 ;  /* 0xc000401000137882 */ /* 0x000fe20000000000 */
[----:B------:R3:W-:Y:S01]  /*6b90*/  UTCHMMA gdesc[UR16], gdesc[UR12], tmem[UR20], tmem[UR10], idesc[UR11], UPT ;  /* 0x00ff0a0c100075ea */ /* 0x0007e2000b800014 */
[----:B------:R-:W-:Y:S01]  /*6ba0*/  UMOV UR7, 0xc0004010 ;  /* 0xc000401000077882 */ /* 0x000fe20000000000 */
[----:B------:R-:W-:Y:S01]  /*6bb0*/  IMAD.MOV.U32 R0, RZ, RZ, 0xe0 ;  /* 0x000000e0ff007424 */ /* 0x000fe200078e00ff */
[----:B------:R-:W-:Y:S01]  /*6bc0*/  UMOV UR15, 0xc0004010 ;  /* 0xc0004010000f7882 */ /* 0x000fe20000000000 */
[----:B------:R4:W-:Y:S01]  /*6bd0*/  UTCHMMA gdesc[UR18], gdesc[UR6], tmem[UR26], tmem[UR22], idesc[UR23], UPT ;  /* 0x00ff1606120075ea */ /* 0x0009e2000b80001a */
[----:B------:R-:W-:Y:S01]  /*6be0*/  UMOV UR21, 0xc0004010 ;  /* 0xc000401000157882 */ /* 0x000fe20000000000 */
[----:B------:R-:W-:Y:S02]  /*6bf0*/  R2UR UR25, R2 ;  /* 0x00000000021972ca */ /* 0x000fe400000e0000 */
[C---:B------:R-:W-:Y:S02]  /*6c00*/  R2UR UR32, R0.reuse ;  /* 0x00000000002072ca */ /* 0x040fe400000e0000 */
[C---:B------:R-:W-:Y:S02]  /*6c10*/  R2UR UR27, R0.reuse ;  /* 0x00000000001b72ca */ /* 0x040fe400000e0000 */
[----:B-1----:R-:W-:Y:S01]  /*6c20*/  R2UR UR8, R0 ;  /* 0x00000000000872ca */ /* 0x002fe200000e0000 */
[----:B---3--:R-:W-:Y:S02]  /*6c30*/  UIADD3 UR10, UPT, UPT, UR28, 0x300, URZ ;  /* 0x000003001c0a7890 */ /* 0x008fe4000fffe0ff */
[----:B------:R-:W-:Y:S02]  /*6c40*/  UIADD3 UR20, UPT, UPT, UR28, 0x400, URZ ;  /* 0x000004001c147890 */ /* 0x000fe4000fffe0ff */
[----:B----4-:R-:W-:Y:S02]  /*6c50*/  UIADD3 UR22, UPT, UPT, UR30, 0x400, URZ ;  /* 0x000004001e167890 */ /* 0x010fe4000fffe0ff */
[----:B------:R-:W-:Y:S02]  /*6c60*/  UIADD3 UR18, UPT, UPT, UR30, 0x500, URZ ;  /* 0x000005001e127890 */ /* 0x000fe4000fffe0ff */
[----:B------:R-:W-:Y:S01]  /*6c70*/  UIADD3 UR16, UPT, UPT, UR28, 0x500, URZ ;  /* 0x000005001c107890 */ /* 0x000fe2000fffe0ff */
[----:B------:R-:W-:Y:S01]  /*6c80*/  UMOV UR12, 0x0 ;  /* 0x00000000000c7882 */ /* 0x000fe20000000000 */
[----:B------:R-:W-:Y:S01]  /*6c90*/  UMOV UR13, 0x8200010 ;  /* 0x08200010000d7882 */ /* 0x000fe20000000000 */
[----:B------:R-:W-:Y:S01]  /*6ca0*/  UMOV UR11, 0xc0004010 ;  /* 0xc0004010000b7882 */ /* 0x000fe20000000000 */
[----:B------:R-:W-:Y:S01]  /*6cb0*/  UMOV UR6, 0x0 ;  /* 0x0000000000067882 */ /* 0x000fe20000000000 */
[----:B------:R1:W-:Y:S01]  /*6cc0*/  UTCHMMA gdesc[UR14], gdesc[UR10], tmem[UR32], tmem[UR12], idesc[UR13], UPT ;  /* 0x00ff0c0a0e0075ea */ /* 0x0003e2000b800020 */
[----:B------:R-:W-:Y:S01]  /*6cd0*/  UMOV UR7, 0x8200010 ;  /* 0x0820001000077882 */ /* 0x000fe20000000000 */
[----:B------:R-:W-:Y:S02]  /*6ce0*/  UMOV UR23, 0xc0004010 ;  /* 0xc000401000177882 */ /* 0x000fe40000000000 */
[----:B------:R3:W-:Y:S01]  /*6cf0*/  UTCHMMA gdesc[UR22], gdesc[UR20], tmem[UR27], tmem[UR6], idesc[UR7], UPT ;  /* 0x00ff0614160075ea */ /* 0x0007e2000b80001b */
[----:B-1----:R-:W-:Y:S01]  /*6d00*/  UIADD3 UR12, UPT, UPT, UR30, 0x600, URZ ;  /* 0x000006001e0c7890 */ /* 0x002fe2000fffe0ff */
[----:B------:R-:W-:Y:S01]  /*6d10*/  UMOV UR14, 0x0 ;  /* 0x00000000000e7882 */ /* 0x000fe20000000000 */
[----:B------:R-:W-:Y:S01]  /*6d20*/  UMOV UR15, 0x8200010 ;  /* 0x08200010000f7882 */ /* 0x000fe20000000000 */
[----:B---3--:R-:W-:Y:S01]  /*6d30*/  UIADD3 UR6, UPT, UPT, UR28, 0x600, URZ ;  /* 0x000006001c067890 */ /* 0x008fe2000fffe0ff */
[----:B------:R1:W-:Y:S01]  /*6d40*/  UTCHMMA gdesc[UR18], gdesc[UR16], tmem[UR25], tmem[UR14], idesc[UR15], UPT ;  /* 0x00ff0e10120075ea */ /* 0x0003e2000b800019 */
[----:B------:R-:W-:Y:S01]  /*6d50*/  UMOV UR10, 0x0 ;  /* 0x00000000000a7882 */ /* 0x000fe20000000000 */
[----:B------:R-:W-:Y:S01]  /*6d60*/  UMOV UR11, 0x8200010 ;  /* 0x08200010000b7882 */ /* 0x000fe20000000000 */
[----:B------:R-:W-:Y:S01]  /*6d70*/  UMOV UR13, 0xc0004010 ;  /* 0xc0004010000d7882 */ /* 0x000fe20000000000 */
[----:B------:R-:W-:Y:S04]  /*6d80*/  UMOV UR7, 0xc0004010 ;  /* 0xc000401000077882 */ /* 0x000fe80000000000 */
[----:B------:R1:W-:Y:S01]  /*6d90*/  UTCHMMA gdesc[UR12], gdesc[UR6], tmem[UR8], tmem[UR10], idesc[UR11], UPT ;  /* 0x00ff0a060c0075ea */ /* 0x0003e2000b800008 */
[----:B------:R-:W-:Y:S05]  /*6da0*/  BRA.U !UP0, `(.L_x_136) ;  /* 0x0000000108047547 */ /* 0x000fea000b800000 */
[----:B-1----:R-:W-:Y:S05]  /*6db0*/  BPT.TRAP 0x1 ;  /* 0x000000040000795c */ /* 0x002fea0000300000 */
.L_x_136:
[----:B-1----:R-:W-:Y:S09]  /*6dc0*/  UIADD3 UR6, UPT, UPT, UR24, 0x33860, URZ ;  /* 0x0003386018067890 */ /* 0x002ff2000fffe0ff */
[----:B------:R1:W-:Y:S01]  /*6dd0*/  UTCBAR [UR6], URZ ;  /* 0x000000ff060073e9 */ /* 0x0003e200080000ff */
[----:B------:R-:W-:Y:S05]  /*6de0*/  BRA.U !UP0, `(.L_x_137) ;  /* 0x0000000108047547 */ /* 0x000fea000b800000 */
[----:B-1----:R-:W-:Y:S05]  /*6df0*/  BPT.TRAP 0x1 ;  /* 0x000000040000795c */ /* 0x002fea0000300000 */
.L_x_137:
[----:B------:R-:W-:Y:S01]  /*6e00*/  SHF.L.U32 R7, R10, 0x1f, RZ ;  /* 0x0000001f0a077819 */ /* 0x000fe200000006ff */
[----:B-1----:R-:W-:Y:S01]  /*6e10*/  UIADD3 UR6, UPT, UPT, UR24, 0x1c000, URZ ;  /* 0x0001c00018067890 */ /* 0x002fe2000fffe0ff */
[----:B--2---:R-:W-:Y:S01]  /*6e20*/  IMAD.MOV.U32 R3, RZ, RZ, 0x160 ;  /* 0x00000160ff037424 */ /* 0x004fe200078e00ff */
[----:B------:R-:W-:Y:S01]  /*6e30*/  MOV R2, 0x70 ;  /* 0x0000007000027802 */ /* 0x000fe20000000f00 */
[----:B------:R-:W1:Y:S01]  /*6e40*/  SYNCS.PHASECHK.TRANS64.TRYWAIT P0, [UR24+0x33880], R7 ;  /* 0x03388007ff0075a7 */ /* 0x000e620008001118 */
[----:B------:R-:W-:Y:S01]  /*6e50*/  USHF.R.U32.HI UR6, URZ, 0x4, UR6 ;  /* 0x00000004ff067899 */ /* 0x000fe20008011606 */
[----:B------:R-:W-:Y:S03]  /*6e60*/  IMAD.MOV.U32 R0, RZ, RZ, 0x168 ;  /* 0x00000168ff007424 */ /* 0x000fe600078e00ff */
[----:B------:R-:W-:Y:S04]  /*6e70*/  ULOP3.LUT UR6, UR6, 0x3fff, URZ, 0xc0, !UPT ;  /* 0x00003fff06067892 */ /* 0x000fe8000f8ec0ff */
[----:B------:R-:W-:Y:S01]  /*6e80*/  ULOP3.LUT UR8, UR6, 0x1000000, URZ, 0xfc, !UPT ;  /* 0x0100000006087892 */ /* 0x000fe2000f8efcff */
[----:B-1----:R-:W-:Y:S11]  /*6e90*/  @!P0 BRA `(.L_x_138) ;  /* 0x0000009800f48947 */ /* 0x002ff60003800000 */
.L_x_293:
[----:B------:R-:W-:Y:S01]  /*6ea0*/  UIADD3 UR10, UPT, UPT, UR8, 0x20, URZ ;  /* 0x00000020080a7890 */ /* 0x000fe2000fffe0ff */
[----:B------:R-:W-:Y:S01]  /*6eb0*/  R2UR UR14, R3 ;  /* 0x00000000030e72ca */ /* 0x000fe200000e0000 */
[----:B------:R-:W-:Y:S01]  /*6ec0*/  UMOV UR6, 0x0 ;  /* 0x0000000000067882 */ /* 0x000fe20000000000 */
[----:B------:R-:W-:Y:S01]  /*6ed0*/  R2UR UR15, R2 ;  /* 0x00000000020f72ca */ /* 0x000fe200000e0000 */
[----:B------:R-:W-:Y:S01]  /*6ee0*/  UMOV UR7, 0x81d0010 ;  /* 0x081d001000077882 */ /* 0x000fe20000000000 */
[----:B------:R-:W-:Y:S01]  /*6ef0*/  UMOV UR12, UR8 ;  /* 0x00000008000c7c82 */ /* 0x000fe20008000000 */
[----:B------:R-:W-:Y:S01]  /*6f00*/  UMOV UR13, 0xc0004010 ;  /* 0xc0004010000d7882 */ /* 0x000fe20000000000 */
[----:B------:R-:W-:Y:S01]  /*6f10*/  R2UR UR21, R0 ;  /* 0x00000000001572ca */ /* 0x000fe200000e0000 */
[----:B-1----:R-:W-:Y:S01]  /*6f20*/  IMAD.MOV.U32 R4, RZ, RZ, 0x70 ;  /* 0x00000070ff047424 */ /* 0x002fe200078e00ff */
[----:B------:R-:W-:Y:S01]  /*6f30*/  UMOV UR26, 0x0 ;  /* 0x00000000001a7882 */ /* 0x000fe20000000000 */
[----:B------:R-:W-:Y:S01]  /*6f40*/  IMAD.MOV.U32 R3, RZ, RZ, 0x170 ;  /* 0x00000170ff037424 */ /* 0x000fe200078e00ff */
[----:B------:R-:W-:Y:S01]  /*6f50*/  UMOV UR27, 0x81d0010 ;  /* 0x081d0010001b7882 */ /* 0x000fe20000000000 */
[----:B------:R-:W-:Y:S01]  /*6f60*/  UMOV UR11, 0xc0004010 ;  /* 0xc0004010000b7882 */ /* 0x000fe20000000000 */
[----:B------:R-:W-:Y:S01]  /*6f70*/  R2UR UR16, R4 ;  /* 0x00000000041072ca */ /* 0x000fe200000e0000 */
[----:B------:R-:W-:Y:S01]  /*6f80*/  IMAD.MOV.U32 R2, RZ, RZ, 0x70 ;  /* 0x00000070ff027424 */ /* 0x000fe200078e00ff */
[----:B------:R-:W-:Y:S01]  /*6f90*/  R2UR UR19, R3 ;  /* 0x00000000031372ca */ /* 0x000fe200000e0000 */
[----:B------:R1:W-:Y:S01]  /*6fa0*/  UTCHMMA tmem[UR14], gdesc[UR12], tmem[UR15], tmem[UR6], idesc[UR7], UPT ;  /* 0x00ff060c0e0079ea */ /* 0x0003e2000b80000f */
[----:B------:R-:W-:Y:S02]  /*6fb0*/  IMAD.MOV.U32 R0, RZ, RZ, 0x178 ;  /* 0x00000178ff007424 */ /* 0x000fe400078e00ff */
[C---:B------:R-:W-:Y:S01]  /*6fc0*/  R2UR UR22, R2.reuse ;  /* 0x00000000021672ca */ /* 0x040fe200000e0000 */
[----:B------:R-:W-:Y:S01]  /*6fd0*/  IMAD.MOV.U32 R3, RZ, RZ, 0x180 ;  /* 0x00000180ff037424 */ /* 0x000fe200078e00ff */
[----:B------:R-:W-:Y:S02]  /*6fe0*/  R2UR UR18, R2 ;  /* 0x00000000021272ca */ /* 0x000fe400000e0000 */
[----:B------:R-:W-:Y:S01]  /*6ff0*/  R2UR UR25, R0 ;  /* 0x00000000001972ca */ /* 0x000fe200000e0000 */
[----:B------:R-:W-:Y:S01]  /*7000*/  IMAD.MOV.U32 R0, RZ, RZ, 0x70 ;  /* 0x00000070ff007424 */ /* 0x000fe200078e00ff */
[----:B------:R-:W-:Y:S01]  /*7010*/  R2UR UR17, R3 ;  /* 0x00000000031172ca */ /* 0x000fe200000e0000 */
[----:B------:R2:W-:Y:S01]  /*7020*/  UTCHMMA tmem[UR21], gdesc[UR10], tmem[UR16], tmem[UR26], idesc[UR27], UPT ;  /* 0x00ff1a0a150079ea */ /* 0x0005e2000b800010 */
[----:B------:R-:W-:Y:S02]  /*7030*/  IMAD.MOV.U32 R3, RZ, RZ, 0x190 ;  /* 0x00000190ff037424 */ /* 0x000fe400078e00ff */
[----:B------:R-:W-:Y:S01]  /*7040*/  R2UR UR20, R0 ;  /* 0x00000000001472ca */ /* 0x000fe200000e0000 */
[----:B------:R-:W-:Y:S01]  /*7050*/  IMAD.MOV.U32 R0, RZ, RZ, 0x188 ;  /* 0x00000188ff007424 */ /* 0x000fe200078e00ff */
[----:B-1----:R-:W-:Y:S02]  /*7060*/  UIADD3 UR6, UPT, UPT, UR8, 0x40, URZ ;  /* 0x0000004008067890 */ /* 0x002fe4000fffe0ff */
[----:B------:R-:W-:Y:S01]  /*7070*/  UIADD3 UR12, UPT, UPT, UR8, 0x60, URZ ;  /* 0x00000060080c7890 */ /* 0x000fe2000fffe0ff */
[----:B------:R-:W-:Y:S01]  /*7080*/  UMOV UR14, 0x0 ;  /* 0x00000000000e7882 */ /* 0x000fe20000000000 */
[----:B------:R-:W-:Y:S01]  /*7090*/  UMOV UR15, 0x81d0010 ;  /* 0x081d0010000f7882 */ /* 0x000fe20000000000 */
[----:B------:R-:W-:Y:S04]  /*70a0*/  UMOV UR7, 0xc0004010 ;  /* 0xc000401000077882 */ /* 0x000fe80000000000 */
[----:B------:R1:W-:Y:S01]  /*70b0*/  UTCHMMA tmem[UR19], gdesc[UR6], tmem[UR22], tmem[UR14], idesc[UR15], UPT ;  /* 0x00ff0e06130079ea */ /* 0x0003e2000b800016 */
[----:B--2---:R-:W-:Y:S01]  /*70c0*/  UIADD3 UR10, UPT, UPT, UR8, 0x80, URZ ;  /* 0x00000080080a7890 */ /* 0x004fe2000fffe0ff */
[----:B------:R2:W-:Y:S01]  /*70d0*/  UTCHMMA tmem[UR25], gdesc[UR12], tmem[UR20], tmem[UR14], idesc[UR15], UPT ;  /* 0x00ff0e0c190079ea */ /* 0x0005e2000b800014 */
[----:B------:R-:W-:Y:S01]  /*70e0*/  R2UR UR26, R0 ;  /* 0x00000000001a72ca */ /* 0x000fe200000e0000 */
[----:B------:R-:W-:Y:S01]  /*70f0*/  IMAD.MOV.U32 R0, RZ, RZ, 0x70 ;  /* 0x00000070ff007424 */ /* 0x000fe200078e00ff */
[----:B------:R-:W-:Y:S04]  /*7100*/  R2UR UR21, R3 ;  /* 0x00000000031572ca */ /* 0x000fe800000e0000 */
[----:B------:R-:W-:Y:S01]  /*7110*/  R2UR UR23, R0 ;  /* 0x00000000001772ca */ /* 0x000fe200000e0000 */
[----:B------:R-:W-:Y:S01]  /*7120*/  IMAD.MOV.U32 R0, RZ, RZ, 0x198 ;  /* 0x00000198ff007424 */ /* 0x000fe200078e00ff */
[----:B-1----:R-:W-:Y:S01]  /*7130*/  UMOV UR6, 0x0 ;  /* 0x0000000000067882 */ /* 0x002fe20000000000 */
[----:B------:R-:W-:Y:S01]  /*7140*/  UMOV UR7, 0x81d0010 ;  /* 0x081d001000077882 */ /* 0x000fe20000000000 */
[----:B--2---:R-:W-:Y:S01]  /*7150*/  UIADD3 UR14, UPT, UPT, UR8, 0xa0, URZ ;  /* 0x000000a0080e7890 */ /* 0x004fe2000fffe0ff */
[----:B------:R1:W-:Y:S01]  /*7160*/  UTCHMMA tmem[UR17], gdesc[UR10], tmem[UR18], tmem[UR6], idesc[UR7], UPT ;  /* 0x00ff060a110079ea */ /* 0x0003e2000b800012 */
[----:B------:R-:W-:Y:S01]  /*7170*/  UIADD3 UR12, UPT, UPT, UR8, 0xc0, URZ ;  /* 0x000000c0080c7890 */ /* 0x000fe2000fffe0ff */
[----:B------:R-:W-:Y:S01]  /*7180*/  R2UR UR19, R0 ;  /* 0x00000000001372ca */ /* 0x000fe200000e0000 */
[----:B------:R-:W-:Y:S01]  /*7190*/  UMOV UR15, 0xc0004010 ;  /* 0xc0004010000f7882 */ /* 0x000fe20000000000 */
[----:B------:R-:W-:Y:S05]  /*71a0*/  IMAD.MOV.U32 R0, RZ, RZ, 0x70 ;  /* 0x00000070ff007424 */ /* 0x000fea00078e00ff */
[----:B------:R-:W-:Y:S01]  /*71b0*/  R2UR UR16, R0 ;  /* 0x00000000001072ca */ /* 0x000fe200000e0000 */
[----:B-1----:R-:W-:Y:S01]  /*71c0*/  UIADD3 UR6, UPT, UPT, UR8, 0xe0, URZ ;  /* 0x000000e008067890 */ /* 0x002fe2000fffe0ff */
[----:B------:R-:W-:Y:S01]  /*71d0*/  UMOV UR10, 0x0 ;  /* 0x00000000000a7882 */ /* 0x000fe20000000000 */
[----:B------:R-:W-:Y:S01]  /*71e0*/  UMOV UR11, 0x81d0010 ;  /* 0x081d0010000b7882 */ /* 0x000fe20000000000 */
[----:B------:R-:W-:Y:S01]  /*71f0*/  UMOV UR7, 0xc0004010 ;  /* 0xc000401000077882 */ /* 0x000fe20000000000 */
[----:B------:R1:W-:Y:S02]  /*7200*/  UTCHMMA tmem[UR26], gdesc[UR14], tmem[UR23], tmem[UR10], idesc[UR11], UPT ;  /* 0x00ff0a0e1a0079ea */ /* 0x0003e4000b800017 */
[----:B-1----:R-:W-:Y:S02]  /*7210*/  UMOV UR26, 0x0 ;  /* 0x00000000001a7882 */ /* 0x002fe40000000000 */
[----:B------:R1:W-:Y:S04]  /*7220*/  UTCHMMA tmem[UR21], gdesc[UR12], tmem[UR22], tmem[UR26], idesc[UR27], UPT ;  /* 0x00ff1a0c150079ea */ /* 0x0003e8000b800016 */
[----:B------:R1:W-:Y:S01]  /*7230*/  UTCHMMA tmem[UR19], gdesc[UR6], tmem[UR16], tmem[UR10], idesc[UR11], UPT ;  /* 0x00ff0a06130079ea */ /* 0x0003e2000b800010 */
[----:B------:R-:W-:Y:S05]  /*7240*/  BRA.U !UP0, `(.L_x_139) ;  /* 0x0000000108047547 */ /* 0x000fea000b800000 */
[----:B-1----:R-:W-:Y:S05]  /*7250*/  BPT.TRAP 0x1 ;  /* 0x000000040000795c */ /* 0x002fea0000300000 */
.L_x_139:
[----:B-1----:R-:W-:Y:S09]  /*7260*/  UIADD3 UR6, UPT, UPT, UR24, 0x33888, URZ ;  /* 0x0003388818067890 */ /* 0x002ff2000fffe0ff */
[----:B------:R1:W-:Y:S01]  /*7270*/  UTCBAR [UR6], URZ ;  /* 0x000000ff060073e9 */ /* 0x0003e200080000ff */
[----:B------:R-:W-:Y:S05]  /*7280*/  BRA.U !UP1, `(.L_x_140) ;  /* 0x0000000109047547 */ /* 0x000fea000b800000 */
[----:B-1----:R-:W-:Y:S05]  /*7290*/  BPT.TRAP 0x1 ;  /* 0x000000040000795c */ /* 0x002fea0000300000 */
.L_x_140:
[----:B------:R-:W-:Y:S01]  /*72a0*/  LOP3.LUT R9, R9, 0x1, RZ, 0x3c, !PT ;  /* 0x0000000109097812 */ /* 0x000fe200078e3cff */
[----:B------:R-:W2:Y:S01]  /*72b0*/  LDL.LU R0, [R1+0x4] ;  /* 0x0000040001007983 */ /* 0x000ea20000300800 */
[----:B------:R-:W-:Y:S01]  /*72c0*/  LOP3.LUT R11, R11, 0x1, RZ, 0x3c, !PT ;  /* 0x000000010b0b7812 */ /* 0x000fe200078e3cff */
[----:B-1----:R-:W-:Y:S01]  /*72d0*/  UIADD3 UR6, UPT, UPT, UR24, 0x33828, URZ ;  /* 0x0003382818067890 */ /* 0x002fe2000fffe0ff */
[----:B------:R-:W-:Y:S01]  /*72e0*/  LOP3.LUT R13, R13, 0x1, RZ, 0x3c, !PT ;  /* 0x000000010d0d7812 */ /* 0x000fe200078e3cff */
[----:B------:R-:W-:Y:S01]  /*72f0*/  UISETP.NE.AND UP2, UPT, UR33, 0x2, UPT ;  /* 0x000000022100788c */ /* 0x000fe2000bf45270 */
[----:B------:R-:W-:Y:S01]  /*7300*/  LOP3.LUT R10, R10, 0x1, RZ, 0x3c, !PT ;  /* 0x000000010a0a7812 */ /* 0x000fe200078e3cff */
[----:B------:R-:W-:Y:S02]  /*7310*/  UMOV UR25, 0x1 ;  /* 0x0000000100197882 */ /* 0x000fe40000000000 */
[----:B------:R-:W-:Y:S02]  /*7320*/  USEL UR7, URZ, 0x1, UP2 ;  /* 0x00000001ff077887 */ /* 0x000fe40009000000 */
[----:B------:R-:W-:Y:S01]  /*7330*/  USEL UR8, UR33, URZ, UP2 ;  /* 0x000000ff21087287 */ /* 0x000fe20009000000 */
[----:B------:R1:W-:Y:S03]  /*7340*/  UTCBAR [UR6], URZ ;  /* 0x000000ff060073e9 */ /* 0x0003e600080000ff */
[----:B------:R-:W-:Y:S02]  /*7350*/  LOP3.LUT R8, R8, UR7, RZ, 0x3c, !PT ;  /* 0x0000000708087c12 */ /* 0x000fe4000f8e3cff */
[C---:B--2---:R-:W-:Y:S01]  /*7360*/  ISETP.GT.U32.AND P0, PT, R0.reuse, 0x2, PT ;  /* 0x000000020000780c */ /* 0x044fe20003f04070 */
[----:B------:R-:W-:Y:S05]  /*7370*/  VIADD R0, R0, 0xffffffff ;  /* 0xffffffff00007836 */ /* 0x000fea0000000000 */
[----:B------:R1:W-:Y:S07]  /*7380*/  STL [R1+0x4], R0 ;  /* 0x0000040001007387 */ /* 0x0003ee0000100800 */
[----:B------:R-:W-:Y:S05]  /*7390*/  @P0 BRA `(.L_x_141) ;  /* 0xffffffe800540947 */ /* 0x000fea000383ffff */
.L_x_117:
[----:B------:R-:W-:Y:S05]  /*73a0*/  BRA.U !UP0, `(.L_x_142) ;  /* 0x0000000108047547 */ /* 0x000fea000b800000 */
[----:B-1----:R-:W-:Y:S05]  /*73b0*/  BPT.TRAP 0x1 ;  /* 0x000000040000795c */ /* 0x002fea0000300000 */
.L_x_142:
[----:B------:R-:W-:-:S05]  /*73c0*/  HFMA2 R2, -RZ, RZ, 0, 5.9604644775390625e-08 ;  /* 0x00000001ff027431 */ /* 0x000fca00000001ff */
[----:B------:R-:W-:-:S04]  /*73d0*/  SHF.L.U32 R2, R2, 0x1f, RZ ;  /* 0x0000001f02027819 */ /* 0x000fc800000006ff */
[----:B------:R-:W2:Y:S02]  /*73e0*/  SYNCS.PHASECHK.TRANS64.TRYWAIT P0, [UR24+0x338b0], R2 ;  /* 0x0338b002ff0075a7 */ /* 0x000ea40008001118 */
[----:B--2---:R-:W-:Y:S05]  /*73f0*/  @!P0 BRA `(.L_x_143) ;  /* 0x0000009400b48947 */ /* 0x004fea0003800000 */
.L_x_295:
[----:B------:R-:W-:Y:S05]  /*7400*/  BRA.U !UP0, `(.L_x_144) ;  /* 0x0000000108047547 */ /* 0x000fea000b800000 */
[----:B-1----:R-:W-:Y:S05]  /*7410*/  BPT.TRAP 0x1 ;  /* 0x000000040000795c */ /* 0x002fea0000300000 */
.L_x_144:
[----:B------:R-:W-:-:S09]  /*7420*/  UIADD3 UR4, UPT, UPT, UR24, 0x338a0, URZ ;  /* 0x000338a018047890 */ /* 0x000fd2000fffe0ff */
[----:B------:R2:W-:Y:S01]  /*7430*/  UTCBAR [UR4], URZ ;  /* 0x000000ff040073e9 */ /* 0x0005e200080000ff */
[----:B------:R-:W-:Y:S05]  /*7440*/  BRA.U !UP0, `(.L_x_145) ;  /* 0x0000000108047547 */ /* 0x000fea000b800000 */
[----:B-12---:R-:W-:Y:S05]  /*7450*/  BPT.TRAP 0x1 ;  /* 0x000000040000795c */ /* 0x006fea0000300000 */
.L_x_145:
[----:B------:R-:W3:Y:S02]  /*7460*/  SYNCS.PHASECHK.TRANS64.TRYWAIT P0, [UR24+0x338b8], R2 ;  /* 0x0338b802ff0075a7 */ /* 0x000ee40008001118 */
[----:B---3--:R-:W-:Y:S05]  /*7470*/  @!P0 BRA `(.L_x_146) ;  /* 0x0000009400ac8947 */ /* 0x008fea0003800000 */
.L_x_297:
[----:B------:R-:W-:Y:S05]  /*7480*/  BRA.U !UP0, `(.L_x_147) ;  /* 0x0000000108047547 */ /* 0x000fea000b800000 */
[----:B-12---:R-:W-:Y:S05]  /*7490*/  BPT.TRAP 0x1 ;  /* 0x000000040000795c */ /* 0x006fea0000300000 */
.L_x_147:
[----:B------:R-:W-:Y:S01]  /*74a0*/  SHF.L.U32 R14, R14, 0x1f, RZ ;  /* 0x0000001f0e0e7819 */ /* 0x000fe200000006ff */
[----:B------:R-:W-:Y:S01]  /*74b0*/  IMAD.MOV.U32 R4, RZ, RZ, RZ ;  /* 0x000000ffff047224 */ /* 0x000fe200078e00ff */
[----:B------:R-:W-:Y:S02]  /*74c0*/  MOV R3, RZ ;  /* 0x000000ff00037202 */ /* 0x000fe40000000f00 */
[----:B------:R-:W3:Y:S02]  /*74d0*/  SYNCS.PHASECHK.TRANS64.TRYWAIT P0, [UR24+0x33890], R14 ;  /* 0x0338900eff0075a7 */ /* 0x000ee40008001118 */
[----:B---3--:R-:W-:Y:S05]  /*74e0*/  @!P0 BRA `(.L_x_148) ;  /* 0x0000009400a88947 */ /* 0x008fea0003800000 */
.L_x_299:
[----:B-1----:R-:W-:Y:S01]  /*74f0*/  IMAD.MOV.U32 R2, RZ, RZ, RZ ;  /* 0x000000ffff027224 */ /* 0x002fe200078e00ff */
[----:B------:R-:W-:Y:S01]  /*7500*/  R2UR UR45, R4 ;  /* 0x00000000042d72ca */ /* 0x000fe200000e0000 */
[----:B------:R-:W-:Y:S01]  /*7510*/  IMAD.MOV.U32 R0, RZ, RZ, RZ ;  /* 0x000000ffff007224 */ /* 0x000fe200078e00ff */
[----:B------:R-:W-:Y:S01]  /*7520*/  R2UR UR44, R3 ;  /* 0x00000000032c72ca */ /* 0x000fe200000e0000 */
[----:B--2---:R-:W-:Y:S01]  /*7530*/  UIMAD UR4, UR9, 0x700, UR5 ;  /* 0x00000700090478a4 */ /* 0x004fe2000f8e0205 */
[----:B------:R-:W-:Y:S01]  /*7540*/  R2UR UR43, R2 ;  /* 0x00000000022b72ca */ /* 0x000fe200000e0000 */
[----:B------:R-:W-:Y:S01]  /*7550*/  UISETP.NE.U32.AND UP1, UPT, UR25, URZ, UPT ;  /* 0x000000ff1900728c */ /* 0x000fe2000bf25070 */
        /* <DEDUP_REMOVED lines=16> */
[----:B------:R-:W-:Y:S01]  /*7660*/  UIADD3 UR26, UPT, UPT, UR4, 0xc0, URZ ;  /* 0x000000c0041a7890 */ /* 0x000fe2000fffe0ff */
[----:B------:R-:W-:Y:S01]  /*7670*/  UMOV UR60, 0x0 ;  /* 0x00000000003c7882 */ /* 0x000fe20000000000 */
[----:B------:R-:W-:Y:S01]  /*7680*/  UMOV UR61, 0x81d0010 ;  /* 0x081d0010003d7882 */ /* 0x000fe20000000000 */
[----:B------:R-:W-:Y:S01]  /*7690*/  UIADD3 UR6, UPT, UPT, UR34, 0x406, URZ ;  /* 0x0000040622067890 */ /* 0x000fe2000fffe0ff */
[----:B------:R-:W-:Y:S01]  /*76a0*/  UMOV UR5, 0xc0004010 ;  /* 0xc000401000057882 */ /* 0x000fe20000000000 */
[----:B------:R-:W-:Y:S01]  /*76b0*/  UIADD3 UR22, UPT, UPT, UR4, 0xe0, URZ ;  /* 0x000000e004167890 */ /* 0x000fe2000fffe0ff */
[----:B------:R1:W-:Y:S01]  /*76c0*/  UTCHMMA gdesc[UR34], gdesc[UR4], tmem[UR45], tmem[UR60], idesc[UR61], UP1 ;  /* 0x00ff3c04220075ea */ /* 0x0003e2000880002d */
        /* <DEDUP_REMOVED lines=36> */
[----:B-1----:R-:W-:Y:S05]  /*7910*/  BPT.TRAP 0x1 ;  /* 0x000000040000795c */ /* 0x002fea0000300000 */
.L_x_149:
[----:B-1----:R-:W-:Y:S01]  /*7920*/  USHF.R.U32.HI UR5, URZ, 0x4, UR24 ;  /* 0x00000004ff057899 */ /* 0x002fe20008011618 */
[----:B------:R-:W-:Y:S01]  /*7930*/  IMAD.MOV.U32 R0, RZ, RZ, 0xe0 ;  /* 0x000000e0ff007424 */ /* 0x000fe200078e00ff */
[----:B------:R-:W-:Y:S01]  /*7940*/  ELECT P0, URZ, PT ;  /* 0x0000000000ff782f */ /* 0x000fe20003800000 */
[----:B------:R-:W-:Y:S02]  /*7950*/  UIADD3 UR4, UPT, UPT, UR24, 0x23000, URZ ;  /* 0x0002300018047890 */ /* 0x000fe4000fffe0ff */
[----:B------:R-:W-:Y:S02]  /*7960*/  ULOP3.LUT UR5, UR5, 0x3fff, URZ, 0xc0, !UPT ;  /* 0x00003fff05057892 */ /* 0x000fe4000f8ec0ff */
[----:B------:R-:W-:Y:S02]  /*7970*/  USHF.R.U32.HI UR4, URZ, 0x4, UR4 ;  /* 0x00000004ff047899 */ /* 0x000fe40008011604 */
[----:B------:R-:W-:Y:S02]  /*7980*/  ULOP3.LUT UR5, UR5, 0x1000000, URZ, 0xfc, !UPT ;  /* 0x0100000005057892 */ /* 0x000fe4000f8efcff */
[----:B------:R-:W-:Y:S01]  /*7990*/  ULOP3.LUT UR4, UR4, 0x3fff, URZ, 0xc0, !UPT ;  /* 0x00003fff04047892 */ /* 0x000fe2000f8ec0ff */
[----:B------:R-:W-:-:S03]  /*79a0*/  UMOV UR16, 0x0 ;  /* 0x0000000000107882 */ /* 0x000fc60000000000 */
[----:B------:R-:W-:Y:S01]  /*79b0*/  @P0 IMAD.MOV.U32 R3, RZ, RZ, -0x3fffbff0 ;  /* 0xc0004010ff030424 */ /* 0x000fe200078e00ff */
[----:B------:R-:W-:Y:S01]  /*79c0*/  ULOP3.LUT UR4, UR4, 0x4000000, URZ, 0xfc, !UPT ;  /* 0x0400000004047892 */ /* 0x000fe2000f8efcff */
[----:B------:R-:W-:Y:S01]  /*79d0*/  @P0 IMAD.U32 R6, RZ, RZ, UR5 ;  /* 0x00000005ff060e24 */ /* 0x000fe2000f8e00ff */
[----:B------:R-:W-:Y:S01]  /*79e0*/  @P0 R2UR UR14, R0 ;  /* 0x00000000000e02ca */ /* 0x000fe200000e0000 */
[----:B------:R-:W-:Y:S01]  /*79f0*/  UMOV UR17, 0x81d8010 ;  /* 0x081d801000117882 */ /* 0x000fe20000000000 */
[----:B------:R-:W-:Y:S01]  /*7a00*/  @P0 R2UR.BROADCAST UR13, R3 ;  /* 0x00000000030d02ca */ /* 0x000fe200008e0000 */
[----:B------:R-:W-:Y:S02]  /*7a10*/  @P0 IMAD.MOV.U32 R2, RZ, RZ, R6 ;  /* 0x000000ffff020224 */ /* 0x000fe400078e0006 */
[----:B------:R-:W-:Y:S01]  /*7a20*/  @P0 IMAD.U32 R5, RZ, RZ, UR4 ;  /* 0x00000004ff050e24 */ /* 0x000fe2000f8e00ff */
[----:B------:R-:W-:Y:S01]  /*7a30*/  UIADD3 UR4, UPT, UPT, UR24, 0x338a8, URZ ;  /* 0x000338a818047890 */ /* 0x000fe2000fffe0ff */
[----:B------:R-:W-:Y:S01]  /*7a40*/  @P0 IMAD.MOV.U32 R3, RZ, RZ, 0x40004040 ;  /* 0x40004040ff030424 */ /* 0x000fe200078e00ff */
[----:B------:R-:W-:Y:S01]  /*7a50*/  @P0 R2UR.BROADCAST UR12, R2 ;  /* 0x00000000020c02ca */ /* 0x000fe200008e0000 */
[----:B------:R-:W-:-:S03]  /*7a60*/  @P0 IMAD.MOV.U32 R2, RZ, RZ, R5 ;  /* 0x000000ffff020224 */ /* 0x000fc600078e0005 */
[----:B------:R-:W-:Y:S02]  /*7a70*/  @P0 R2UR.BROADCAST UR7, R3 ;  /* 0x00000000030702ca */ /* 0x000fe400008e0000 */
[----:B------:R-:W-:Y:S02]  /*7a80*/  @P0 R2UR.BROADCAST UR6, R2 ;  /* 0x00000000020602ca */ /* 0x000fe400008e0000 */
[----:B------:R-:W-:Y:S01]  /*7a90*/  ELECT P0, URZ, PT ;  /* 0x0000000000ff782f */ /* 0x000fe20003800000 */
[----:B------:R1:W-:Y:S10]  /*7aa0*/  UTCBAR [UR4], URZ ;  /* 0x000000ff040073e9 */ /* 0x0003f400080000ff */
[----:B------:R2:W-:Y:S02]  /*7ab0*/  UTCHMMA gdesc[UR6], gdesc[UR12], tmem[UR14], tmem[UR16], idesc[UR17], !UPT ;  /* 0x00ff100c060075ea */ /* 0x0005e4000f80000e */
[----:B------:R-:W-:Y:S01]  /*7ac0*/  @P0 VIADD R8, R6, 0x20 ;  /* 0x0000002006080836 */ /* 0x000fe20000000000 */
[----:B------:R-:W-:Y:S01]  /*7ad0*/  @P0 R2UR UR8, R0 ;  /* 0x00000000000802ca */ /* 0x000fe200000e0000 */
[----:B------:R-:W-:-:S02]  /*7ae0*/  @P0 VIADD R2, R5, 0x80 ;  /* 0x0000008005020836 */ /* 0x000fc40000000000 */
[----:B------:R-:W-:Y:S01]  /*7af0*/  @P0 IMAD.MOV.U32 R9, RZ, RZ, -0x3fffbff0 ;  /* 0xc0004010ff090424 */ /* 0x000fe200078e00ff */
[----:B------:R-:W-:Y:S01]  /*7b00*/  @P0 R2UR.BROADCAST UR10, R8 ;  /* 0x00000000080a02ca */ /* 0x000fe200008e0000 */
[----:B------:R-:W-:-:S03]  /*7b10*/  @P0 IMAD.MOV.U32 R3, RZ, RZ, 0x40004040 ;  /* 0x40004040ff030424 */ /* 0x000fc600078e00ff */
[----:B------:R-:W-:Y:S02]  /*7b20*/  @P0 R2UR.BROADCAST UR11, R9 ;  /* 0x00000000090b02ca */ /* 0x000fe400008e0000 */
[----:B------:R-:W-:Y:S02]  /*7b30*/  @P0 R2UR.BROADCAST UR5, R3 ;  /* 0x00000000030502ca */ /* 0x000fe400008e0000 */
[----:B-1----:R-:W-:Y:S02]  /*7b40*/  @P0 R2UR.BROADCAST UR4, R2 ;  /* 0x00000000020402ca */ /* 0x002fe400008e0000 */
[----:B------:R-:W-:-:S11]  /*7b50*/  ELECT P0, URZ, PT ;  /* 0x0000000000ff782f */ /* 0x000fd60003800000 */
[----:B------:R1:W-:Y:S02]  /*7b60*/  UTCHMMA gdesc[UR4], gdesc[UR10], tmem[UR8], tmem[UR16], idesc[UR17], UPT ;  /* 0x00ff100a040075ea */ /* 0x0003e4000b800008 */
[----:B------:R-:W-:Y:S01]  /*7b70*/  @P0 VIADD R8, R6, 0x40 ;  /* 0x0000004006080836 */ /* 0x000fe20000000000 */
[----:B--2---:R-:W-:Y:S01]  /*7b80*/  @P0 R2UR UR14, R0 ;  /* 0x00000000000e02ca */ /* 0x004fe200000e0000 */
[----:B------:R-:W-:Y:S02]  /*7b90*/  @P0 VIADD R2, R5, 0x100 ;  /* 0x0000010005020836 */ /* 0x000fe40000000000 */
[----:B------:R-:W-:Y:S01]  /*7ba0*/  @P0 IMAD.MOV.U32 R9, RZ, RZ, -0x3fffbff0 ;  /* 0xc0004010ff090424 */ /* 0x000fe200078e00ff */
[----:B------:R-:W-:Y:S01]  /*7bb0*/  @P0 R2UR.BROADCAST UR12, R8 ;  /* 0x00000000080c02ca */ /* 0x000fe200008e0000 */
[----:B------:R-:W-:Y:S01]  /*7bc0*/  @P0 IMAD.MOV.U32 R3, RZ, RZ, 0x40004040 ;  /* 0x40004040ff030424 */ /* 0x000fe200078e00ff */
[----:B------:R-:W-:Y:S02]  /*7bd0*/  @P0 R2UR.BROADCAST UR6, R2 ;  /* 0x00000000020602ca */ /* 0x000fe400008e0000 */
[----:B------:R-:W-:-:S02]  /*7be0*/  @P0 R2UR.BROADCAST UR13, R9 ;  /* 0x00000000090d02ca */ /* 0x000fc400008e0000 */
[----:B------:R-:W-:Y:S02]  /*7bf0*/  @P0 R2UR.BROADCAST UR7, R3 ;  /* 0x00000000030702ca */ /* 0x000fe400008e0000 */
[----:B------:R-:W-:-:S11]  /*7c00*/  ELECT P0, URZ, PT ;  /* 0x0000000000ff782f */ /* 0x000fd60003800000 */
[----:B------:R2:W-:Y:S02]  /*7c10*/  UTCHMMA gdesc[UR6], gdesc[UR12], tmem[UR14], tmem[UR16], idesc[UR17], UPT ;  /* 0x00ff100c060075ea */ /* 0x0005e4000b80000e */
[----:B------:R-:W-:Y:S01]  /*7c20*/  @P0 VIADD R8, R6, 0x60 ;  /* 0x0000006006080836 */ /* 0x000fe20000000000 */
[----:B-1----:R-:W-:Y:S01]  /*7c30*/  @P0 R2UR UR8, R0 ;  /* 0x00000000000802ca */ /* 0x002fe200000e0000 */
        /* <DEDUP_REMOVED lines=37> */
[----:B------:R-:W-:Y:S01]  /*7e90*/  @P0 R2UR.BROADCAST UR6, R2 ;  /* 0x00000000020602ca */ /* 0x000fe200008e0000 */
[----:B------:R-:W-:Y:S01]  /*7ea0*/  VIADD R6, R6, 0xe0 ;  /* 0x000000e006067836 */ /* 0x000fe20000000000 */
[----:B------:R-:W-:Y:S01]  /*7eb0*/  @P0 R2UR.BROADCAST UR13, R9 ;  /* 0x00000000090d02ca */ /* 0x000fe200008e0000 */
[----:B------:R-:W-:Y:S01]  /*7ec0*/  VIADD R2, R5, 0x380 ;  /* 0x0000038005027836 */ /* 0x000fe20000000000 */
[----:B------:R-:W-:-:S02]  /*7ed0*/  @P0 R2UR.BROADCAST UR7, R3 ;  /* 0x00000000030702ca */ /* 0x000fc400008e0000 */
[----:B------:R-:W-:-:S13]  /*7ee0*/  ELECT P0, URZ, PT ;  /* 0x0000000000ff782f */ /* 0x000fda0003800000 */
[----:B-1----:R-:W-:Y:S01]  /*7ef0*/  @P0 R2UR.BROADCAST UR10, R6 ;  /* 0x00000000060a02ca */ /* 0x002fe200008e0000 */
[----:B------:R-:W-:Y:S01]  /*7f00*/  @P0 IMAD.MOV.U32 R7, RZ, RZ, -0x3fffbff0 ;  /* 0xc0004010ff070424 */ /* 0x000fe200078e00ff */
[----:B------:R-:W-:Y:S01]  /*7f10*/  @P0 R2UR UR8, R0 ;  /* 0x00000000000802ca */ /* 0x000fe200000e0000 */
[----:B------:R-:W-:Y:S01]  /*7f20*/  @P0 IMAD.MOV.U32 R3, RZ, RZ, 0x40004040 ;  /* 0x40004040ff030424 */ /* 0x000fe200078e00ff */
[----:B------:R-:W-:Y:S01]  /*7f30*/  @P0 R2UR.BROADCAST UR4, R2 ;  /* 0x00000000020402ca */ /* 0x000fe200008e0000 */
[----:B------:R1:W-:Y:S01]  /*7f40*/  UTCHMMA gdesc[UR6], gdesc[UR12], tmem[UR14], tmem[UR16], idesc[UR17], UPT ;  /* 0x00ff100c060075ea */ /* 0x0003e2000b80000e */
[----:B------:R-:W-:Y:S02]  /*7f50*/  @P0 R2UR.BROADCAST UR11, R7 ;  /* 0x00000000070b02ca */ /* 0x000fe400008e0000 */
[----:B------:R-:W-:Y:S01]  /*7f60*/  @P0 R2UR.BROADCAST UR5, R3 ;  /* 0x00000000030502ca */ /* 0x000fe200008e0000 */
[----:B-1----:R-:W-:Y:S01]  /*7f70*/  UMOV UR6, 0x0 ;  /* 0x0000000000067882 */ /* 0x002fe20000000000 */
[----:B------:R-:W-:-:S11]  /*7f80*/  UMOV UR7, 0x81d8010 ;  /* 0x081d801000077882 */ /* 0x000fd60000000000 */
[----:B------:R1:W-:Y:S01]  /*7f90*/  UTCHMMA gdesc[UR4], gdesc[UR10], tmem[UR8], tmem[UR6], idesc[UR7], UPT ;  /* 0x00ff060a040075ea */ /* 0x0003e2000b800008 */
[----:B------:R-:W-:Y:S05]  /*7fa0*/  BRA.U !UP0, `(.L_x_150) ;  /* 0x0000000108047547 */ /* 0x000fea000b800000 */
[----:B-1----:R-:W-:Y:S05]  /*7fb0*/  BPT.TRAP 0x1 ;  /* 0x000000040000795c */ /* 0x002fea0000300000 */
.L_x_150:
[----:B-1----:R-:W-:Y:S01]  /*7fc0*/  UIADD3 UR4, UPT, UPT, UR24, 0x33870, URZ ;  /* 0x0003387018047890 */ /* 0x002fe2000fffe0ff */
[----:B------:R-:W-:Y:S08]  /*7fd0*/  BSSY.RECONVERGENT B0, `(.L_x_151) ;  /* 0x0000004000007945 */ /* 0x000ff00003800200 */
[----:B------:R1:W-:Y:S01]  /*7fe0*/  UTCBAR [UR4], URZ ;  /* 0x000000ff040073e9 */ /* 0x0003e200080000ff */
[----:B------:R-:W-:Y:S05]  /*7ff0*/  @!P2 BRA `(.L_x_152) ;  /* 0x000000000004a947 */ /* 0x000fea0003800000 */
[----:B-1----:R-:W-:Y:S05]  /*8000*/  BPT.TRAP 0x1 ;  /* 0x000000040000795c */ /* 0x002fea0000300000 */
.L_x_152:
[----:B-1----:R-:W-:Y:S05]  /*8010*/  BSYNC.RECONVERGENT B0 ;  /* 0x0000000000007941 */ /* 0x002fea0003800200 */
.L_x_151:
[----:B------:R-:W-:-:S04]  /*8020*/  ULEA UR9, UR9, UR24, 0x3 ;  /* 0x0000001809097291 */ /* 0x000fc8000f8e18ff */
[----:B------:R-:W-:-:S09]  /*8030*/  UIADD3 UR9, UPT, UPT, UR9, 0x33810, URZ ;  /* 0x0003381009097890 */ /* 0x000fd2000fffe0ff */
[----:B------:R1:W-:Y:S01]  /*8040*/  UTCBAR [UR9], URZ ;  /* 0x000000ff090073e9 */ /* 0x0003e200080000ff */
[----:B------:R-:W-:Y:S05]  /*8050*/  BRA.U !UP0, `(.L_x_153) ;  /* 0x0000000108047547 */ /* 0x000fea000b800000 */
[----:B-1----:R-:W-:Y:S05]  /*8060*/  BPT.TRAP 0x1 ;  /* 0x000000040000795c */ /* 0x002fea0000300000 */
.L_x_153:
[----:B------:R-:W-:-:S13]  /*8070*/  ELECT P0, URZ, PT ;  /* 0x0000000000ff782f */ /* 0x000fda0003800000 */
[----:B-1----:R-:W-:Y:S05]  /*8080*/  @!P0 EXIT ;  /* 0x000000000000894d */ /* 0x002fea0003800000 */
[----:B------:R-:W-:-:S09]  /*8090*/  UIADD3 UR4, UPT, UPT, UR24, 0x33898, URZ ;  /* 0x0003389818047890 */ /* 0x000fd2000fffe0ff */
[----:B------:R1:W-:Y:S01]  /*80a0*/  UTCBAR [UR4], URZ ;  /* 0x000000ff040073e9 */ /* 0x0003e200080000ff */
[----:B------:R-:W-:Y:S01]  /*80b0*/  NOP ;  /* 0x0000000000007918 */ /* 0x000fe20000000000 */
[----:B-1----:R-:W-:Y:S05]  /*80c0*/  EXIT ;  /* 0x000000000000794d */ /* 0x002fea0003800000 */
.L_x_48:
[----:B------:R-:W2:Y:S01]  /*80d0*/  LDL R0, [R1] ;  /* 0x0000000001007983 */ /* 0x000ea20000100800 */
[----:B------:R-:W-:Y:S01]  /*80e0*/  IMAD.MOV.U32 R2, RZ, RZ, -0x3 ;  /* 0xfffffffdff027424 */ /* 0x000fe200078e00ff */
[----:B--2---:R-:W-:-:S13]  /*80f0*/  R2UR UR4, R0 ;  /* 0x00000000000472ca */ /* 0x004fda00000e0000 */
[----:B------:R-:W-:-:S05]  /*8100*/  IMAD.U32 R0, RZ, RZ, UR4 ;  /* 0x00000004ff007e24 */ /* 0x000fca000f8e00ff */
[----:B------:R-:W-:-:S05]  /*8110*/  VIADDMNMX.U32 R2, R2, R0, 0x2, PT ;  /* 0x0000000202027446 */ /* 0x000fca0003800000 */
[----:B------:R-:W-:-:S06]  /*8120*/  IMAD.SHL.U32 R2, R2, 0x4, RZ ;  /* 0x0000000402027824 */ /* 0x000fcc00078e00ff */
[----:B------:R-:W1:Y:S02]  /*8130*/  LDC R2, c[0x2][R2+0xc] ;  /* 0x0080030002027b82 */ /* 0x000e640000000800 */
[----:B-1----:R-:W-:-:S04]  /*8140*/  SHF.R.S32.HI R3, RZ, 0x1f, R2 ;  /* 0x0000001fff037819 */ /* 0x002fc80000011402 */
.L_x_316:
[----:B------:R-:W-:Y:S05]  /*8150*/  BRX R2 -0x8160                                                                                                                                                                                                                                          (*"BRANCH_TARGETS .L_x_175,.L_x_154,.L_x_315"*) ;  /* 0xffffff7c02a87949 */ /* 0x000fea000383ffff */
.L_x_154:
[----:B------:R-:W-:-:S08]  /*8160*/  NOP ;  /* 0x0000000000007918 */ /* 0x000fd00000000000 */
[----:B------:R-:W1:Y:S02]  /*8170*/  USETMAXREG.TRY_ALLOC.CTAPOOL UP0, 0x98 ;  /* 0x00000098000079c8 */ /* 0x000e640008000600 */
[----:B-1----:R-:W-:Y:S05]  /*8180*/  BRA.U !UP0, `(.L_x_154) ;  /* 0xfffffffd08f47547 */ /* 0x002fea000b83ffff */
[----:B------:R-:W-:Y:S01]  /*8190*/  HFMA2 R133, -RZ, RZ, 0, 0 ;  /* 0x00000000ff857431 */ /* 0x000fe200000001ff */
[----:B------:R-:W-:Y:S01]  /*81a0*/  UMOV UR16, 0xfffffffc ;  /* 0xfffffffc00107882 */ /* 0x000fe20000000000 */
[----:B------:R-:W-:Y:S01]  /*81b0*/  UMOV UR15, URZ ;  /* 0x000000ff000f7c82 */ /* 0x000fe20008000000 */
[----:B------:R-:W-:Y:S01]  /*81c0*/  UMOV UR11, URZ ;  /* 0x000000ff000b7c82 */ /* 0x000fe20008000000 */
.L_x_174:
[----:B--2-4-:R-:W2:Y:S02]  /*81d0*/  LDL R0, [R1] ;  /* 0x0000000001007983 */ /* 0x014ea40000100800 */
[----:B--2---:R-:W-:-:S13]  /*81e0*/  R2UR UR4, R0 ;  /* 0x00000000000472ca */ /* 0x004fda00000e0000 */
[----:B------:R-:W-:-:S09]  /*81f0*/  UISETP.NE.AND UP0, UPT, UR4, 0x4, UPT ;  /* 0x000000040400788c */ /* 0x000fd2000bf05270 */
[----:B-1-3--:R-:W-:Y:S05]  /*8200*/  BRA.U !UP0, `(.L_x_155) ;  /* 0x0000000108047547 */ /* 0x00afea000b800000 */
[----:B------:R-:W-:Y:S05]  /*8210*/  BPT.TRAP 0x1 ;  /* 0x000000040000795c */ /* 0x000fea0000300000 */
.L_x_155:
[----:B------:R-:W1:Y:S01]  /*8220*/  S2UR UR8, SR_CgaCtaId ;  /* 0x00000000000879c3 */ /* 0x000e620000008800 */
[----:B------:R-:W-:Y:S01]  /*8230*/  UMOV UR14, 0x400 ;  /* 0x00000400000e7882 */ /* 0x000fe20000000000 */
[----:B------:R-:W-:Y:S01]  /*8240*/  SHF.L.U32 R3, R133, 0x1f, RZ ;  /* 0x0000001f85037819 */ /* 0x000fe200000006ff */
[----:B------:R-:W2:Y:S01]  /*8250*/  S2R R0, SR_TID.X ;  /* 0x0000000000007919 */ /* 0x000ea20000002100 */
[----:B-1----:R-:W-:-:S09]  /*8260*/  ULEA UR14, UR8, UR14, 0x18 ;  /* 0x0000000e080e7291 */ /* 0x002fd2000f8ec0ff */
[----:B------:R-:W1:Y:S01]  /*8270*/  SYNCS.PHASECHK.TRANS64.TRYWAIT P0, [UR14+0x33870], R3 ;  /* 0x03387003ff0075a7 */ /* 0x000e62000800110e */
[----:B--2---:R-:W-:-:S05]  /*8280*/  IMAD.U32 R6, R0, 0x10000, RZ ;  /* 0x0001000000067824 */ /* 0x004fca00078e00ff */
[----:B------:R-:W-:-:S04]  /*8290*/  LOP3.LUT R6, R6, 0xe00000, RZ, 0xc0, !PT ;  /* 0x00e0000006067812 */ /* 0x000fc800078ec0ff */
[C---:B------:R-:W-:Y:S02]  /*82a0*/  LOP3.LUT R5, R6.reuse, 0xe0, RZ, 0xfc, !PT ;  /* 0x000000e006057812 */ /* 0x040fe400078efcff */
[----:B------:R-:W-:Y:S01]  /*82b0*/  LOP3.LUT R4, R6, 0x100, RZ, 0xfc, !PT ;  /* 0x0000010006047812 */ /* 0x000fe200078efcff */
[----:B-1----:R-:W-:Y:S06]  /*82c0*/  @!P0 BRA `(.L_x_156) ;  /* 0x0000008800488947 */ /* 0x002fec0003800000 */
.L_x_301:
[C---:B-1----:R-:W-:Y:S02]  /*82d0*/  LOP3.LUT R2, R6.reuse, 0x120, RZ, 0xfc, !PT ;  /* 0x0000012006027812 */ /* 0x042fe400078efcff */
[----:B------:R-:W-:Y:S02]  /*82e0*/  LOP3.LUT R6, R6, 0x140, RZ, 0xfc, !PT ;  /* 0x0000014006067812 */ /* 0x000fe400078efcff */
[----:B------:R-:W-:Y:S02]  /*82f0*/  R2UR UR7, R5 ;  /* 0x00000000050772ca */ /* 0x000fe400000e0000 */
[----:B------:R-:W-:Y:S02]  /*8300*/  R2UR UR6, R4 ;  /* 0x00000000040672ca */ /* 0x000fe400000e0000 */
[----:B------:R-:W-:Y:S02]  /*8310*/  R2UR UR5, R2 ;  /* 0x00000000020572ca */ /* 0x000fe400000e0000 */
[----:B------:R-:W-:-:S07]  /*8320*/  R2UR UR4, R6 ;  /* 0x00000000060472ca */ /* 0x000fce00000e0000 */
[----:B------:R-:W1:Y:S02]  /*8330*/  LDTM.x32 R100, tmem[UR7] ;  /* 0x00000007006479ee */ /* 0x000e6400082c0000 */
[----:B------:R-:W2:Y:S02]  /*8340*/  LDTM.x32 R68, tmem[UR6] ;  /* 0x00000006004479ee */ /* 0x000ea400082c0000 */
[----:B------:R-:W3:Y:S02]  /*8350*/  LDTM.x32 R36, tmem[UR5] ;  /* 0x00000005002479ee */ /* 0x000ee400082c0000 */
[----:B------:R-:W4:Y:S01]  /*8360*/  LDTM.x32 R4, tmem[UR4] ;  /* 0x00000004000479ee */ /* 0x000f2200082c0000 */
[----:B------:R-:W-:Y:S01]  /*8370*/  NOP ;  /* 0x0000000000007918 */ /* 0x000fe20000000000 */
[----:B------:R-:W-:Y:S05]  /*8380*/  BRA.U !UP0, `(.L_x_157) ;  /* 0x0000000108087547 */ /* 0x000fea000b800000 */
[----:B------:R-:W-:Y:S05]  /*8390*/  BPT.TRAP 0x1 ;  /* 0x000000040000795c */ /* 0x000fea0000300000 */
[----:B------:R-:W-:Y:S05]  /*83a0*/  BPT.TRAP 0x1 ;  /* 0x000000040000795c */ /* 0x000fea0000300000 */
.L_x_157:
[----:B------:R-:W-:Y:S01]  /*83b0*/  UIADD3 UR16, UPT, UPT, UR16, 0x4, URZ ;  /* 0x0000000410107890 */ /* 0x000fe2000fffe0ff */
[----:B------:R-:W-:Y:S01]  /*83c0*/  LOP3.LUT P0, RZ, R0, 0x7f, RZ, 0xc0, !PT ;  /* 0x0000007f00ff7812 */ /* 0x000fe2000780c0ff */
[----:B------:R-:W-:Y:S01]  /*83d0*/  UIADD3 UR4, UPT, UPT, UR14, 0x33878, URZ ;  /* 0x000338780e047890 */ /* 0x000fe2000fffe0ff */
[----:B------:R-:W-:Y:S03]  /*83e0*/  BSSY.RECONVERGENT B0, `(.L_x_158) ;  /* 0x0000006000007945 */ /* 0x000fe60003800200 */
[----:B------:R-:W-:Y:S01]  /*83f0*/  ISETP.NE.AND P0, PT, RZ, UR16, !P0 ;  /* 0x00000010ff007c0c */ /* 0x000fe2000c705270 */
[----:B------:R-:W-:-:S09]  /*8400*/  UPRMT UR4, UR8, 0x654, UR4 ;  /* 0x0000065408047896 */ /* 0x000fd20008000004 */
[----:B----4-:R-:W-:Y:S03]  /*8410*/  SYNCS.ARRIVE.TRANS64.RED.A1T0 RZ, [UR4], RZ ;  /* 0x000000ffffff79a7 */ /* 0x010fe60008100404 */
[----:B------:R-:W-:Y:S05]  /*8420*/  @!P0 BRA `(.L_x_159) ;  /* 0x0000000000048947 */ /* 0x000fea0003800000 */
[----:B------:R-:W-:-:S04]  /*8430*/  DEPBAR.LE SB0, 0x1 ;  /* 0x000080400000791a */ /* 0x000fc80000000000 */
.L_x_159:
[----:B------:R-:W-:Y:S05]  /*8440*/  BSYNC.RECONVERGENT B0 ;  /* 0x0000000000007941 */ /* 0x000fea0003800200 */
.L_x_158:
[----:B------:R-:W4:Y:S01]  /*8450*/  S2UR UR6, SR_SWINHI ;  /* 0x00000000000679c3 */ /* 0x000f220000002f00 */
[----:B------:R-:W-:-:S07]  /*8460*/  IMAD.SHL.U32 R136, R0, 0x20, RZ ;  /* 0x0000002000887824 */ /* 0x000fce00078e00ff */
[----:B------:R-:W-:Y:S01]  /*8470*/  BAR.SYNC.DEFER_BLOCKING 0x2, 0x80 ;  /* 0x0082000000007b1d */ /* 0x000fe20000010000 */
[----:B------:R-:W-:-:S07]  /*8480*/  LOP3.LUT R136, R136, 0x1fe0, RZ, 0xc0, !PT ;  /* 0x00001fe088887812 */ /* 0x000fce00078ec0ff */
[----:B------:R-:W1:Y:S01]  /*8490*/  S2UR UR13, SR_CTAID.Z ;  /* 0x00000000000d79c3 */ /* 0x000e620000002700 */
[----:B------:R-:W-:Y:S07]  /*84a0*/  BSSY.RECONVERGENT B0, `(.L_x_160) ;  /* 0x0000045000007945 */ /* 0x000fee0003800200 */
[----:B------:R-:W1:Y:S01]  /*84b0*/  S2UR UR12, SR_CTAID.Y ;  /* 0x00000000000c79c3 */ /* 0x000e620000002600 */
[----:B------:R-:W-:Y:S01]  /*84c0*/  UMOV UR4, UR14 ;  /* 0x0000000e00047c82 */ /* 0x000fe20008000000 */
[----:B----4-:R-:W-:Y:S01]  /*84d0*/  UMOV UR5, UR6 ;  /* 0x0000000600057c82 */ /* 0x010fe20008000000 */
[----:B------:R-:W4:Y:S01]  /*84e0*/  LDCU.64 UR6, c[0x0][0x348] ;  /* 0x00006900ff0677ac */ /* 0x000f220008000a00 */
[----:B------:R-:W-:-:S02]  /*84f0*/  IMAD.U32 R2, RZ, RZ, UR4 ;  /* 0x00000004ff027e24 */ /* 0x000fc4000f8e00ff */
[----:B------:R-:W-:Y:S02]  /*8500*/  IMAD.U32 R3, RZ, RZ, UR5 ;  /* 0x00000005ff037e24 */ /* 0x000fe4000f8e00ff */
[----:B------:R-:W-:-:S03]  /*8510*/  IMAD.WIDE.U32 R136, R136, 0x4, R2 ;  /* 0x0000000488887825 */ /* 0x000fc600078e0002 */
[----:B------:R-:W-:-:S05]  /*8520*/  IADD3 R2, P1, PT, R136, 0x2b000, RZ ;  /* 0x0002b00088027810 */ /* 0x000fca0007f3e0ff */
[----:B------:R-:W-:Y:S01]  /*8530*/  IMAD.X R135, RZ, RZ, R137, P1 ;  /* 0x000000ffff877224 */ /* 0x000fe200008e0689 */
[----:B------:R-:W-:-:S04]  /*8540*/  IADD3 R132, P1, PT, R136, 0x2b010, RZ ;  /* 0x0002b01088847810 */ /* 0x000fc80007f3e0ff */
[----:B------:R-:W-:-:S04]  /*8550*/  SHF.R.U64 R3, R2, 0x3, R135 ;  /* 0x0000000302037819 */ /* 0x000fc80000001287 */
[----:B------:R-:W-:Y:S01]  /*8560*/  LOP3.LUT R134, R2, 0x70, R3, 0x78, !PT ;  /* 0x0000007002867812 */ /* 0x000fe200078e7803 */
[----:B------:R-:W-:-:S04]  /*8570*/  IMAD.X R3, RZ, RZ, R137, P1 ;  /* 0x000000ffff037224 */ /* 0x000fc800008e0689 */
[----:B-1----:R1:W-:Y:S01]  /*8580*/  ST.E.128 desc[UR62][R134.64], R100 ;  /* 0x0000006486007985 */ /* 0x0023e2000c101d3e */
[----:B------:R-:W-:-:S04]  /*8590*/  SHF.R.U64 R2, R132, 0x3, R3 ;  /* 0x0000000384027819 */ /* 0x000fc80000001203 */
[----:B------:R-:W-:-:S05]  /*85a0*/  LOP3.LUT R2, R132, 0x70, R2, 0x78, !PT ;  /* 0x0000007084027812 */ /* 0x000fca00078e7802 */
[----:B------:R5:W-:Y:S01]  /*85b0*/  ST.E.128 desc[UR62][R2.64], R104 ;  /* 0x0000006802007985 */ /* 0x000be2000c101d3e */
[C---:B-1----:R-:W-:Y:S02]  /*85c0*/  IADD3 R100, P2, PT, R136.reuse, 0x2b020, RZ ;  /* 0x0002b02088647810 */ /* 0x042fe40007f5e0ff */
[----:B------:R-:W-:-:S03]  /*85d0*/  IADD3 R101, P1, PT, R136, 0x2b030, RZ ;  /* 0x0002b03088657810 */ /* 0x000fc60007f3e0ff */
[--C-:B------:R-:W-:Y:S02]  /*85e0*/  IMAD.X R139, RZ, RZ, R137.reuse, P2 ;  /* 0x000000ffff8b7224 */ /* 0x100fe400010e0689 */
[----:B-----5:R-:W-:-:S03]  /*85f0*/  IMAD.X R105, RZ, RZ, R137, P1 ;  /* 0x000000ffff697224 */ /* 0x020fc600008e0689 */
[----:B------:R-:W-:-:S04]  /*8600*/  SHF.R.U64 R102, R100, 0x3, R139 ;  /* 0x0000000364667819 */ /* 0x000fc8000000128b */
[----:B------:R-:W-:Y:S02]  /*8610*/  LOP3.LUT R138, R100, 0x70, R102, 0x78, !PT ;  /* 0x00000070648a7812 */ /* 0x000fe400078e7866 */
[C---:B------:R-:W-:Y:S02]  /*8620*/  SHF.R.U64 R103, R101.reuse, 0x3, R105 ;  /* 0x0000000365677819 */ /* 0x040fe40000001269 */
[C---:B------:R-:W-:Y:S01]  /*8630*/  IADD3 R100, P1, PT, R136.reuse, 0x2b040, RZ ;  /* 0x0002b04088647810 */ /* 0x040fe20007f3e0ff */
[----:B------:R1:W-:Y:S01]  /*8640*/  ST.E.128 desc[UR62][R138.64], R108 ;  /* 0x0000006c8a007985 */ /* 0x0003e2000c101d3e */
[----:B------:R-:W-:Y:S02]  /*8650*/  LOP3.LUT R104, R101, 0x70, R103, 0x78, !PT ;  /* 0x0000007065687812 */ /* 0x000fe400078e7867 */
[C---:B------:R-:W-:Y:S02]  /*8660*/  IADD3 R101, P3, PT, R136.reuse, 0x2b050, RZ ;  /* 0x0002b05088657810 */ /* 0x040fe40007f7e0ff */
[C---:B------:R-:W-:Y:S01]  /*8670*/  IADD3 R102, P2, PT, R136.reuse, 0x2b060, RZ ;  /* 0x0002b06088667810 */ /* 0x040fe20007f5e0ff */
[----:B------:R5:W-:Y:S01]  /*8680*/  ST.E.128 desc[UR62][R104.64], R112 ;  /* 0x0000007068007985 */ /* 0x000be2000c101d3e */
[----:B-1----:R-:W-:Y:S01]  /*8690*/  IMAD.X R109, RZ, RZ, R137, P1 ;  /* 0x000000ffff6d7224 */ /* 0x002fe200008e0689 */
[----:B------:R-:W-:-:S04]  /*86a0*/  IADD3 R103, P1, PT, R136, 0x2b070, RZ ;  /* 0x0002b07088677810 */ /* 0x000fc80007f3e0ff */
[C---:B------:R-:W-:Y:S01]  /*86b0*/  SHF.R.U64 R106, R100.reuse, 0x3, R109 ;  /* 0x00000003646a7819 */ /* 0x040fe2000000126d */
[--C-:B-----5:R-:W-:Y:S02]  /*86c0*/  IMAD.X R115, RZ, RZ, R137.reuse, P3 ;  /* 0x000000ffff737224 */ /* 0x120fe400018e0689 */
[--C-:B------:R-:W-:Y:S01]  /*86d0*/  IMAD.X R113, RZ, RZ, R137.reuse, P2 ;  /* 0x000000ffff717224 */ /* 0x100fe200010e0689 */
[----:B------:R-:W-:Y:S01]  /*86e0*/  LOP3.LUT R108, R100, 0x70, R106, 0x78, !PT ;  /* 0x00000070646c7812 */ /* 0x000fe200078e786a */
[----:B------:R-:W-:Y:S01]  /*86f0*/  IMAD.X R111, RZ, RZ, R137, P1 ;  /* 0x000000ffff6f7224 */ /* 0x000fe200008e0689 */
[----:B------:R-:W-:Y:S02]  /*8700*/  SHF.R.U64 R100, R101, 0x3, R115 ;  /* 0x0000000365647819 */ /* 0x000fe40000001273 */
[----:B------:R-:W-:Y:S01]  /*8710*/  SHF.R.U64 R106, R102, 0x3, R113 ;  /* 0x00000003666a7819 */ /* 0x000fe20000001271 */
[----:B------:R1:W-:Y:S01]  /*8720*/  ST.E.128 desc[UR62][R108.64], R116 ;  /* 0x000000746c007985 */ /* 0x0003e2000c101d3e */
[----:B------:R-:W-:-:S02]  /*8730*/  SHF.R.U64 R107, R103, 0x3, R111 ;  /* 0x00000003676b7819 */ /* 0x000fc4000000126f */
[----:B------:R-:W-:Y:S02]  /*8740*/  LOP3.LUT R114, R101, 0x70, R100, 0x78, !PT ;  /* 0x0000007065727812 */ /* 0x000fe400078e7864 */
[----:B------:R-:W-:Y:S02]  /*8750*/  LOP3.LUT R112, R102, 0x70, R106, 0x78, !PT ;  /* 0x0000007066707812 */ /* 0x000fe400078e786a */
[----:B------:R-:W-:Y:S01]  /*8760*/  LOP3.LUT R110, R103, 0x70, R107, 0x78, !PT ;  /* 0x00000070676e7812 */ /* 0x000fe200078e786b */
[----:B------:R2:W-:Y:S04]  /*8770*/  ST.E.128 desc[UR62][R114.64], R120 ;  /* 0x0000007872007985 */ /* 0x0005e8000c101d3e */
[----:B------:R2:W-:Y:S04]  /*8780*/  ST.E.128 desc[UR62][R112.64], R124 ;  /* 0x0000007c70007985 */ /* 0x0005e8000c101d3e */
[----:B------:R2:W-:Y:S01]  /*8790*/  ST.E.128 desc[UR62][R110.64], R128 ;  /* 0x000000806e007985 */ /* 0x0005e2000c101d3e */
[----:B------:R-:W-:Y:S01]  /*87a0*/  @!PT LDS RZ, [RZ] ;  /* 0x00000000fffff984 */ /* 0x000fe20000000800 */
[----:B------:R-:W-:Y:S01]  /*87b0*/  @!PT LDS RZ, [RZ] ;  /* 0x00000000fffff984 */ /* 0x000fe20000000800 */
[----:B------:R-:W-:Y:S01]  /*87c0*/  @!PT LDS RZ, [RZ] ;  /* 0x00000000fffff984 */ /* 0x000fe20000000800 */
[----:B------:R-:W-:Y:S01]  /*87d0*/  @!PT LDS RZ, [RZ] ;  /* 0x00000000fffff984 */ /* 0x000fe20000000800 */
[----:B------:R5:W-:Y:S06]  /*87e0*/  MEMBAR.ALL.CTA ;  /* 0x0000000000007992 */ /* 0x000bec0000008000 */
[----:B-----5:R-:W5:Y:S02]  /*87f0*/  FENCE.VIEW.ASYNC.S ;  /* 0x00000000000073c6 */ /* 0x020f640000000000 */
[----:B-----5:R-:W-:Y:S01]  /*8800*/  BAR.SYNC.DEFER_BLOCKING 0x2, 0x80 ;  /* 0x0082000000007b1d */ /* 0x020fe20000010000 */
[----:B-1----:R-:W-:-:S13]  /*8810*/  LOP3.LUT P6, R117, R0, 0x7f, RZ, 0xc0, !PT ;  /* 0x0000007f00757812 */ /* 0x002fda00078cc0ff */
[----:B----4-:R-:W-:Y:S05]  /*8820*/  @P6 BRA `(.L_x_161) ;  /* 0x0000000000306947 */ /* 0x010fea0003800000 */
[----:B------:R-:W-:Y:S01]  /*8830*/  UIADD3 UR4, UP0, UPT, UR6, 0x500, URZ ;  /* 0x0000050006047890 */ /* 0x000fe2000ff1e0ff */
[----:B------:R-:W-:Y:S01]  /*8840*/  PLOP3.LUT P1, PT, PT, PT, PT, 0x80, 0x8 ;  /* 0x000000000008781c */ /* 0x000fe20003f2f070 */
[----:B------:R-:W-:Y:S02]  /*8850*/  USHF.L.U32 UR10, UR15, 0x7, URZ ;  /* 0x000000070f0a7899 */ /* 0x000fe400080006ff */
[----:B------:R-:W-:Y:S02]  /*8860*/  UIADD3 UR8, UPT, UPT, UR14, 0x2b000, URZ ;  /* 0x0002b0000e087890 */ /* 0x000fe4000fffe0ff */
[----:B------:R-:W-:Y:S01]  /*8870*/  UIADD3.X UR5, UPT, UPT, URZ, UR7, URZ, UP0, !UPT ;  /* 0x00000007ff057290 */ /* 0x000fe200087fe4ff */
[----:B------:R-:W-:-:S11]  /*8880*/  UMOV UR9, URZ ;  /* 0x000000ff00097c82 */ /* 0x000fd60008000000 */
.L_x_162:
[----:B------:R-:W-:Y:S01]  /*8890*/  @P1 ELECT P2, URZ, PT ;  /* 0x0000000000ff182f */ /* 0x000fe20003840000 */
[----:B------:R1:W-:-:S12]  /*88a0*/  UTMAREDG.5D.ADD [UR8], [UR4] ;  /* 0x00000008040073b6 */ /* 0x0003d80008020000 */
[----:B------:R-:W-:Y:S02]  /*88b0*/  @P2 PLOP3.LUT P1, PT, P2, PT, PT, 0x8, 0x80 ;  /* 0x000000000080281c */ /* 0x000fe4000172e170 */
[----:B------:R-:W-:-:S11]  /*88c0*/  PLOP3.LUT P2, PT, PT, PT, PT, 0x8, 0x80 ;  /* 0x000000000080781c */ /* 0x000fd60003f4e170 */
[----:B-1----:R-:W-:Y:S05]  /*88d0*/  @P1 BRA.U.ANY `(.L_x_162) ;  /* 0xfffffffd00ec1947 */ /* 0x002fea000393ffff */
[----:B------:R0:W-:Y:S02]  /*88e0*/  UTMACMDFLUSH ;  /* 0x00000000000079b7 */ /* 0x0001e40000000000 */
.L_x_161:
[----:B------:R-:W-:Y:S05]  /*88f0*/  BSYNC.RECONVERGENT B0 ;  /* 0x0000000000007941 */ /* 0x000fea0003800200 */
.L_x_160:
[C---:B------:R-:W-:Y:S01]  /*8900*/  IADD3 R0, P3, PT, R136.reuse, 0x2f000, RZ ;  /* 0x0002f00088007810 */ /* 0x040fe20007f7e0ff */
[----:B------:R-:W-:Y:S01]  /*8910*/  BSSY.RECONVERGENT B0, `(.L_x_163) ;  /* 0x0000022000007945 */ /* 0x000fe20003800200 */
[C---:B------:R-:W-:Y:S02]  /*8920*/  IADD3 R100, P2, PT, R136.reuse, 0x2f010, RZ ;  /* 0x0002f01088647810 */ /* 0x040fe40007f5e0ff */
[C---:B------:R-:W-:Y:S01]  /*8930*/  IADD3 R101, P1, PT, R136.reuse, 0x2f020, RZ ;  /* 0x0002f02088657810 */ /* 0x040fe20007f3e0ff */
[--C-:B------:R-:W-:Y:S01]  /*8940*/  IMAD.X R143, RZ, RZ, R137.reuse, P3 ;  /* 0x000000ffff8f7224 */ /* 0x100fe200018e0689 */
[C---:B------:R-:W-:Y:S01]  /*8950*/  IADD3 R102, P5, PT, R136.reuse, 0x2f030, RZ ;  /* 0x0002f03088667810 */ /* 0x040fe20007fbe0ff */
[--C-:B------:R-:W-:Y:S01]  /*8960*/  IMAD.X R141, RZ, RZ, R137.reuse, P2 ;  /* 0x000000ffff8d7224 */ /* 0x100fe200010e0689 */
[C---:B------:R-:W-:Y:S01]  /*8970*/  IADD3 R103, P4, PT, R136.reuse, 0x2f040, RZ ;  /* 0x0002f04088677810 */ /* 0x040fe20007f9e0ff */
[--C-:B--2---:R-:W-:Y:S01]  /*8980*/  IMAD.X R131, RZ, RZ, R137.reuse, P1 ;  /* 0x000000ffff837224 */ /* 0x104fe200008e0689 */
[C---:B------:R-:W-:Y:S01]  /*8990*/  IADD3 R106, P3, PT, R136.reuse, 0x2f050, RZ ;  /* 0x0002f050886a7810 */ /* 0x040fe20007f7e0ff */
[--C-:B------:R-:W-:Y:S01]  /*89a0*/  IMAD.X R129, RZ, RZ, R137.reuse, P5 ;  /* 0x000000ffff817224 */ /* 0x100fe200028e0689 */
[C---:B------:R-:W-:Y:S01]  /*89b0*/  IADD3 R107, P2, PT, R136.reuse, 0x2f060, RZ ;  /* 0x0002f060886b7810 */ /* 0x040fe20007f5e0ff */
[--C-:B------:R-:W-:Y:S01]  /*89c0*/  IMAD.X R127, RZ, RZ, R137.reuse, P4 ;  /* 0x000000ffff7f7224 */ /* 0x100fe200020e0689 */
[----:B------:R-:W-:Y:S01]  /*89d0*/  IADD3 R116, P1, PT, R136, 0x2f070, RZ ;  /* 0x0002f07088747810 */ /* 0x000fe20007f3e0ff */
[----:B------:R-:W-:Y:S01]  /*89e0*/  IMAD.X R125, RZ, RZ, R137, P3 ;  /* 0x000000ffff7d7224 */ /* 0x000fe200018e0689 */
[----:B------:R-:W-:Y:S01]  /*89f0*/  SHF.R.U64 R118, R0, 0x3, R143 ;  /* 0x0000000300767819 */ /* 0x000fe2000000128f */
[----:B------:R-:W-:Y:S01]  /*8a00*/  IMAD.X R123, RZ, RZ, R137, P2 ;  /* 0x000000ffff7b7224 */ /* 0x000fe200010e0689 */
[----:B------:R-:W-:Y:S01]  /*8a10*/  SHF.R.U64 R119, R100, 0x3, R141 ;  /* 0x0000000364777819 */ /* 0x000fe2000000128d */
[----:B------:R-:W-:Y:S01]  /*8a20*/  IMAD.X R137, RZ, RZ, R137, P1 ;  /* 0x000000ffff897224 */ /* 0x000fe200008e0689 */
[----:B------:R-:W-:-:S02]  /*8a30*/  SHF.R.U64 R120, R101, 0x3, R131 ;  /* 0x0000000365787819 */ /* 0x000fc40000001283 */
[----:B------:R-:W-:Y:S02]  /*8a40*/  SHF.R.U64 R121, R102, 0x3, R129 ;  /* 0x0000000366797819 */ /* 0x000fe40000001281 */
[----:B------:R-:W-:Y:S02]  /*8a50*/  LOP3.LUT R142, R0, 0x70, R118, 0x78, !PT ;  /* 0x00000070008e7812 */ /* 0x000fe400078e7876 */
[----:B------:R-:W-:Y:S02]  /*8a60*/  LOP3.LUT R140, R100, 0x70, R119, 0x78, !PT ;  /* 0x00000070648c7812 */ /* 0x000fe400078e7877 */
[----:B------:R-:W-:Y:S02]  /*8a70*/  LOP3.LUT R130, R101, 0x70, R120, 0x78, !PT ;  /* 0x0000007065827812 */ /* 0x000fe400078e7878 */
[----:B------:R-:W-:Y:S02]  /*8a80*/  LOP3.LUT R128, R102, 0x70, R121, 0x78, !PT ;  /* 0x0000007066807812 */ /* 0x000fe400078e7879 */
[----:B------:R-:W-:-:S02]  /*8a90*/  SHF.R.U64 R0, R103, 0x3, R127 ;  /* 0x0000000367007819 */ /* 0x000fc4000000127f */
[----:B------:R-:W-:Y:S02]  /*8aa0*/  SHF.R.U64 R100, R106, 0x3, R125 ;  /* 0x000000036a647819 */ /* 0x000fe4000000127d */
[----:B------:R-:W-:Y:S02]  /*8ab0*/  SHF.R.U64 R101, R107, 0x3, R123 ;  /* 0x000000036b657819 */ /* 0x000fe4000000127b */
[----:B------:R-:W-:Y:S02]  /*8ac0*/  SHF.R.U64 R102, R116, 0x3, R137 ;  /* 0x0000000374667819 */ /* 0x000fe40000001289 */
[----:B------:R-:W-:Y:S02]  /*8ad0*/  LOP3.LUT R126, R103, 0x70, R0, 0x78, !PT ;  /* 0x00000070677e7812 */ /* 0x000fe400078e7800 */
[----:B------:R-:W-:Y:S02]  /*8ae0*/  LOP3.LUT R124, R106, 0x70, R100, 0x78, !PT ;  /* 0x000000706a7c7812 */ /* 0x000fe400078e7864 */
[----:B------:R-:W-:-:S02]  /*8af0*/  LOP3.LUT R122, R107, 0x70, R101, 0x78, !PT ;  /* 0x000000706b7a7812 */ /* 0x000fc400078e7865 */
[----:B------:R-:W-:Y:S01]  /*8b00*/  LOP3.LUT R136, R116, 0x70, R102, 0x78, !PT ;  /* 0x0000007074887812 */ /* 0x000fe200078e7866 */
[----:B------:R-:W-:Y:S05]  /*8b10*/  @!P0 BRA `(.L_x_164) ;  /* 0x0000000000048947 */ /* 0x000fea0003800000 */
[----:B------:R-:W-:-:S04]  /*8b20*/  DEPBAR.LE SB0, 0x1 ;  /* 0x000080400000791a */ /* 0x000fc80000000000 */
.L_x_164:
[----:B------:R-:W-:Y:S05]  /*8b30*/  BSYNC.RECONVERGENT B0 ;  /* 0x0000000000007941 */ /* 0x000fea0003800200 */
.L_x_163:
[----:B------:R-:W-:Y:S01]  /*8b40*/  BAR.SYNC.DEFER_BLOCKING 0x2, 0x80 ;  /* 0x0082000000007b1d */ /* 0x000fe20000010000 */
[----:B------:R-:W-:-:S05]  /*8b50*/  USHF.L.U32 UR10, UR15, 0x7, URZ ;  /* 0x000000070f0a7899 */ /* 0x000fca00080006ff */
[----:B------:R-:W-:Y:S01]  /*8b60*/  BSSY.RECONVERGENT B0, `(.L_x_165) ;  /* 0x000001d000007945 */ /* 0x000fe20003800200 */
[----:B------:R1:W-:Y:S04]  /*8b70*/  ST.E.128 desc[UR62][R142.64], R68 ;  /* 0x000000448e007985 */ /* 0x0003e8000c101d3e */
[----:B------:R1:W-:Y:S04]  /*8b80*/  ST.E.128 desc[UR62][R140.64], R72 ;  /* 0x000000488c007985 */ /* 0x0003e8000c101d3e */
[----:B------:R1:W-:Y:S04]  /*8b90*/  ST.E.128 desc[UR62][R130.64], R76 ;  /* 0x0000004c82007985 */ /* 0x0003e8000c101d3e */
[----:B------:R1:W-:Y:S04]  /*8ba0*/  ST.E.128 desc[UR62][R128.64], R80 ;  /* 0x0000005080007985 */ /* 0x0003e8000c101d3e */
[----:B------:R1:W-:Y:S04]  /*8bb0*/  ST.E.128 desc[UR62][R126.64], R84 ;  /* 0x000000547e007985 */ /* 0x0003e8000c101d3e */
        /* <DEDUP_REMOVED lines=8> */
[----:B--2---:R-:W2:Y:S02]  /*8c40*/  FENCE.VIEW.ASYNC.S ;  /* 0x00000000000073c6 */ /* 0x004ea40000000000 */
[----:B--2---:R-:W-:Y:S06]  /*8c50*/  BAR.SYNC.DEFER_BLOCKING 0x2, 0x80 ;  /* 0x0082000000007b1d */ /* 0x004fec0000010000 */
[----:B------:R-:W-:Y:S05]  /*8c60*/  @P6 BRA `(.L_x_166) ;  /* 0x0000000000306947 */ /* 0x000fea0003800000 */
[----:B------:R-:W-:Y:S01]  /*8c70*/  UIADD3 UR4, UP0, UPT, UR6, 0x500, URZ ;  /* 0x0000050006047890 */ /* 0x000fe2000ff1e0ff */
[----:B------:R-:W-:Y:S01]  /*8c80*/  PLOP3.LUT P0, PT, PT, PT, PT, 0x80, 0x8 ;  /* 0x000000000008781c */ /* 0x000fe20003f0f070 */
[----:B------:R-:W-:Y:S02]  /*8c90*/  UIADD3 UR8, UPT, UPT, UR14, 0x2f000, URZ ;  /* 0x0002f0000e087890 */ /* 0x000fe4000fffe0ff */
[----:B------:R-:W-:Y:S01]  /*8ca0*/  UIADD3.X UR5, UPT, UPT, URZ, UR7, URZ, UP0, !UPT ;  /* 0x00000007ff057290 */ /* 0x000fe200087fe4ff */
[----:B------:R-:W-:-:S11]  /*8cb0*/  UMOV UR9, 0x20 ;  /* 0x0000002000097882 */ /* 0x000fd60000000000 */
.L_x_167:
[----:B------:R-:W-:Y:S01]  /*8cc0*/  @P0 ELECT P1, URZ, PT ;  /* 0x0000000000ff082f */ /* 0x000fe20003820000 */
[----:B------:R2:W-:-:S12]  /*8cd0*/  UTMAREDG.5D.ADD [UR8], [UR4] ;  /* 0x00000008040073b6 */ /* 0x0005d80008020000 */
[----:B------:R-:W-:Y:S02]  /*8ce0*/  @P1 PLOP3.LUT P0, PT, P1, PT, PT, 0x8, 0x80 ;  /* 0x000000000080181c */ /* 0x000fe40000f0e170 */
[----:B------:R-:W-:-:S11]  /*8cf0*/  PLOP3.LUT P1, PT, PT, PT, PT, 0x8, 0x80 ;  /* 0x000000000080781c */ /* 0x000fd60003f2e170 */
[----:B--2---:R-:W-:Y:S05]  /*8d00*/  @P0 BRA.U.ANY `(.L_x_167) ;  /* 0xfffffffd00ec0947 */ /* 0x004fea000393ffff */
[----:B------:R0:W-:Y:S01]  /*8d10*/  UTMACMDFLUSH ;  /* 0x00000000000079b7 */ /* 0x0001e20000000000 */
[----:B------:R-:W-:-:S04]  /*8d20*/  DEPBAR.LE SB0, 0x1 ;  /* 0x000080400000791a */ /* 0x000fc80000000000 */
.L_x_166:
[----:B------:R-:W-:Y:S05]  /*8d30*/  BSYNC.RECONVERGENT B0 ;  /* 0x0000000000007941 */ /* 0x000fea0003800200 */
.L_x_165:
[----:B------:R-:W-:Y:S01]  /*8d40*/  BAR.SYNC.DEFER_BLOCKING 0x2, 0x80 ;  /* 0x0082000000007b1d */ /* 0x000fe20000010000 */
[----:B------:R-:W-:-:S05]  /*8d50*/  ISETP.NE.AND P2, PT, R117, RZ, PT ;  /* 0x000000ff7500720c */ /* 0x000fca0003f45270 */
[----:B------:R-:W-:Y:S01]  /*8d60*/  BSSY.RECONVERGENT B0, `(.L_x_168) ;  /* 0x000001d000007945 */ /* 0x000fe20003800200 */
[----:B---3--:R2:W-:Y:S04]  /*8d70*/  ST.E.128 desc[UR62][R134.64], R36 ;  /* 0x0000002486007985 */ /* 0x0085e8000c101d3e */
        /* <DEDUP_REMOVED lines=12> */
[----:B---3--:R-:W3:Y:S02]  /*8e40*/  FENCE.VIEW.ASYNC.S ;  /* 0x00000000000073c6 */ /* 0x008ee40000000000 */
[----:B---3--:R-:W-:Y:S06]  /*8e50*/  BAR.SYNC.DEFER_BLOCKING 0x2, 0x80 ;  /* 0x0082000000007b1d */ /* 0x008fec0000010000 */
[----:B------:R-:W-:Y:S05]  /*8e60*/  @P2 BRA `(.L_x_169) ;  /* 0x0000000000302947 */ /* 0x000fea0003800000 */
[----:B------:R-:W-:Y:S01]  /*8e70*/  UIADD3 UR4, UP0, UPT, UR6, 0x500, URZ ;  /* 0x0000050006047890 */ /* 0x000fe2000ff1e0ff */
[----:B------:R-:W-:Y:S01]  /*8e80*/  PLOP3.LUT P0, PT, PT, PT, PT, 0x80, 0x8 ;  /* 0x000000000008781c */ /* 0x000fe20003f0f070 */
[----:B------:R-:W-:Y:S02]  /*8e90*/  UIADD3 UR8, UPT, UPT, UR14, 0x2b000, URZ ;  /* 0x0002b0000e087890 */ /* 0x000fe4000fffe0ff */
[----:B------:R-:W-:Y:S01]  /*8ea0*/  UIADD3.X UR5, UPT, UPT, URZ, UR7, URZ, UP0, !UPT ;  /* 0x00000007ff057290 */ /* 0x000fe200087fe4ff */
[----:B------:R-:W-:-:S11]  /*8eb0*/  UMOV UR9, 0x40 ;  /* 0x0000004000097882 */ /* 0x000fd60000000000 */
.L_x_170:
[----:B------:R-:W-:Y:S01]  /*8ec0*/  @P0 ELECT P1, URZ, PT ;  /* 0x0000000000ff082f */ /* 0x000fe20003820000 */
[----:B------:R3:W-:-:S12]  /*8ed0*/  UTMAREDG.5D.ADD [UR8], [UR4] ;  /* 0x00000008040073b6 */ /* 0x0007d80008020000 */
[----:B------:R-:W-:Y:S02]  /*8ee0*/  @P1 PLOP3.LUT P0, PT, P1, PT, PT, 0x8, 0x80 ;  /* 0x000000000080181c */ /* 0x000fe40000f0e170 */
[----:B------:R-:W-:-:S11]  /*8ef0*/  PLOP3.LUT P1, PT, PT, PT, PT, 0x8, 0x80 ;  /* 0x000000000080781c */ /* 0x000fd60003f2e170 */
[----:B---3--:R-:W-:Y:S05]  /*8f00*/  @P0 BRA.U.ANY `(.L_x_170) ;  /* 0xfffffffd00ec0947 */ /* 0x008fea000393ffff */
[----:B------:R0:W-:Y:S01]  /*8f10*/  UTMACMDFLUSH ;  /* 0x00000000000079b7 */ /* 0x0001e20000000000 */
[----:B------:R-:W-:-:S04]  /*8f20*/  DEPBAR.LE SB0, 0x1 ;  /* 0x000080400000791a */ /* 0x000fc80000000000 */
.L_x_169:
[----:B------:R-:W-:Y:S05]  /*8f30*/  BSYNC.RECONVERGENT B0 ;  /* 0x0000000000007941 */ /* 0x000fea0003800200 */
.L_x_168:
[----:B------:R-:W-:Y:S06]  /*8f40*/  BAR.SYNC.DEFER_BLOCKING 0x2, 0x80 ;  /* 0x0082000000007b1d */ /* 0x000fec0000010000 */
        /* <DEDUP_REMOVED lines=14> */
[----:B----4-:R-:W4:Y:S02]  /*9030*/  FENCE.VIEW.ASYNC.S ;  /* 0x00000000000073c6 */ /* 0x010f240000000000 */
[----:B----4-:R-:W-:Y:S06]  /*9040*/  BAR.SYNC.DEFER_BLOCKING 0x2, 0x80 ;  /* 0x0082000000007b1d */ /* 0x010fec0000010000 */
[----:B------:R-:W-:Y:S05]  /*9050*/  @P2 BRA `(.L_x_172) ;  /* 0x00000000002c2947 */ /* 0x000fea0003800000 */
[----:B------:R-:W-:Y:S01]  /*9060*/  UIADD3 UR4, UP0, UPT, UR6, 0x500, URZ ;  /* 0x0000050006047890 */ /* 0x000fe2000ff1e0ff */
[----:B------:R-:W-:Y:S01]  /*9070*/  PLOP3.LUT P0, PT, PT, PT, PT, 0x80, 0x8 ;  /* 0x000000000008781c */ /* 0x000fe20003f0f070 */
[----:B------:R-:W-:Y:S02]  /*9080*/  UIADD3 UR8, UPT, UPT, UR14, 0x2f000, URZ ;  /* 0x0002f0000e087890 */ /* 0x000fe4000fffe0ff */
[----:B------:R-:W-:Y:S01]  /*9090*/  UIADD3.X UR5, UPT, UPT, URZ, UR7, URZ, UP0, !UPT ;  /* 0x00000007ff057290 */ /* 0x000fe200087fe4ff */
[----:B------:R-:W-:-:S11]  /*90a0*/  UMOV UR9, 0x60 ;  /* 0x0000006000097882 */ /* 0x000fd60000000000 */
.L_x_173:
[----:B------:R-:W-:Y:S01]  /*90b0*/  @P0 ELECT P1, URZ, PT ;  /* 0x0000000000ff082f */ /* 0x000fe20003820000 */
[----:B------:R4:W-:-:S12]  /*90c0*/  UTMAREDG.5D.ADD [UR8], [UR4] ;  /* 0x00000008040073b6 */ /* 0x0009d80008020000 */
[----:B------:R-:W-:Y:S02]  /*90d0*/  @P1 PLOP3.LUT P0, PT, P1, PT, PT, 0x8, 0x80 ;  /* 0x000000000080181c */ /* 0x000fe40000f0e170 */
[----:B------:R-:W-:-:S11]  /*90e0*/  PLOP3.LUT P1, PT, PT, PT, PT, 0x8, 0x80 ;  /* 0x000000000080781c */ /* 0x000fd60003f2e170 */
[----:B----4-:R-:W-:Y:S05]  /*90f0*/  @P0 BRA.U.ANY `(.L_x_173) ;  /* 0xfffffffd00ec0947 */ /* 0x010fea000393ffff */
[----:B------:R0:W-:Y:S02]  /*9100*/  UTMACMDFLUSH ;  /* 0x00000000000079b7 */ /* 0x0001e40000000000 */
.L_x_172:
[----:B------:R-:W-:Y:S05]  /*9110*/  BSYNC.RECONVERGENT B0 ;  /* 0x0000000000007941 */ /* 0x000fea0003800200 */
.L_x_171:
[----:B------:R-:W4:Y:S01]  /*9120*/  LDL.LU R0, [R1+0x4] ;  /* 0x0000040001007983 */ /* 0x000f220000300800 */
[----:B------:R-:W-:Y:S01]  /*9130*/  UIADD3 UR5, UPT, UPT, UR15, 0x1, URZ ;  /* 0x000000010f057890 */ /* 0x000fe2000fffe0ff */
[----:B------:R-:W-:Y:S01]  /*9140*/  LOP3.LUT R133, R133, 0x1, RZ, 0x3c, !PT ;  /* 0x0000000185857812 */ /* 0x000fe200078e3cff */
[----:B------:R-:W-:Y:S02]  /*9150*/  UIADD3 UR4, UPT, UPT, UR11, 0x1, URZ ;  /* 0x000000010b047890 */ /* 0x000fe4000fffe0ff */
[----:B------:R-:W-:-:S04]  /*9160*/  UISETP.NE.AND UP0, UPT, UR5, UR47, UPT ;  /* 0x0000002f0500728c */ /* 0x000fc8000bf05270 */
[----:B------:R-:W-:-:S07]  /*9170*/  USEL UR15, UR5, URZ, UP0 ;  /* 0x000000ff050f7287 */ /* 0x000fce0008000000 */
[----:B------:R-:W-:-:S07]  /*9180*/  @UP0 UIADD3 UR4, UPT, UPT, UR11, URZ, URZ ;  /* 0x000000ff0b040290 */ /* 0x000fce000fffe0ff */
[----:B------:R-:W-:Y:S01]  /*9190*/  UMOV UR11, UR4 ;  /* 0x00000004000b7c82 */ /* 0x000fe20008000000 */
[C---:B----4-:R-:W-:Y:S01]  /*91a0*/  ISETP.GT.U32.AND P0, PT, R0.reuse, 0x1, PT ;  /* 0x000000010000780c */ /* 0x050fe20003f04070 */
[----:B------:R-:W-:-:S05]  /*91b0*/  VIADD R0, R0, 0xffffffff ;  /* 0xffffffff00007836 */ /* 0x000fca0000000000 */
[----:B------:R4:W-:Y:S07]  /*91c0*/  STL [R1+0x4], R0 ;  /* 0x0000040001007387 */ /* 0x0009ee0000100800 */
[----:B------:R-:W-:Y:S05]  /*91d0*/  @P0 BRA `(.L_x_174) ;  /* 0xffffffec00fc0947 */ /* 0x000fea000383ffff */
[----:B------:R-:W-:-:S04]  /*91e0*/  DEPBAR.LE SB0, 0x0 ;  /* 0x000080000000791a */ /* 0x000fc80000000000 */
[----:B------:R-:W-:Y:S05]  /*91f0*/  EXIT ;  /* 0x000000000000794d */ /* 0x000fea0003800000 */
.L_x_315:
[----:B------:R-:W-:-:S08]  /*9200*/  NOP ;  /* 0x0000000000007918 */ /* 0x000fd00000000000 */
[----:B------:R-:W-:-:S00]  /*9210*/  USETMAXREG.DEALLOC.CTAPOOL 0x60 ;  /* 0x00000060000079c8 */ /* 0x000fc000080e0500 */
[----:B------:R-:W-:Y:S05]  /*9220*/  EXIT ;  /* 0x000000000000794d */ /* 0x000fea0003800000 */
.L_x_175:
[----:B------:R-:W-:-:S08]  /*9230*/  NOP ;  /* 0x0000000000007918 */ /* 0x000fd00000000000 */
[----:B------:R-:W1:Y:S02]  /*9240*/  USETMAXREG.TRY_ALLOC.CTAPOOL UP0, 0x80 ;  /* 0x00000080000079c8 */ /* 0x000e640008000600 */
[----:B-1----:R-:W-:Y:S05]  /*9250*/  BRA.U !UP0, `(.L_x_175) ;  /* 0xfffffffd08f47547 */ /* 0x002fea000b83ffff */
[----:B------:R-:W-:Y:S01]  /*9260*/  HFMA2 R2, -RZ, RZ, 0, 5.9604644775390625e-08 ;  /* 0x00000001ff027431 */ /* 0x000fe200000001ff */
[----:B------:R-:W-:Y:S01]  /*9270*/  MOV R0, 0x1 ;  /* 0x0000000100007802 */ /* 0x000fe20000000f00 */
[----:B------:R1:W-:Y:S01]  /*9280*/  STL [R1+0x48], RZ ;  /* 0x000048ff01007387 */ /* 0x0003e20000100800 */
[----:B------:R-:W-:-:S03]  /*9290*/  HFMA2 R75, -RZ, RZ, 0, 0 ;  /* 0x00000000ff4b7431 */ /* 0x000fc600000001ff */
[----:B------:R1:W-:Y:S04]  /*92a0*/  STL [R1+0x44], R2 ;  /* 0x0000440201007387 */ /* 0x0003e80000100800 */
[----:B------:R1:W-:Y:S04]  /*92b0*/  STL [R1+0x3c], RZ ;  /* 0x00003cff01007387 */ /* 0x0003e80000100800 */
[----:B------:R1:W-:Y:S04]  /*92c0*/  STL [R1+0x40], R0 ;  /* 0x0000400001007387 */ /* 0x0003e80000100800 */
[----:B------:R1:W-:Y:S02]  /*92d0*/  STL [R1+0x38], RZ ;  /* 0x000038ff01007387 */ /* 0x0003e40000100800 */
.L_x_212:
[----:B-12---:R-:W2:Y:S02]  /*92e0*/  LDL R0, [R1] ;  /* 0x0000000001007983 */ /* 0x006ea40000100800 */
[----:B--2---:R-:W-:Y:S11]  /*92f0*/  R2UR UR4, R0 ;  /* 0x00000000000472ca */ /* 0x004ff600000e0000 */
[----:B------:R-:W-:Y:S02]  /*9300*/  @!UPT UIADD3 URZ, UPT, UPT, URZ, URZ, URZ ;  /* 0x000000fffffff290 */ /* 0x000fe4000fffe0ff */
[----:B------:R-:W-:Y:S01]  /*9310*/  IMAD.U32 R0, RZ, RZ, UR4 ;  /* 0x00000004ff007e24 */ /* 0x000fe2000f8e00ff */
[----:B------:R-:W-:Y:S05]  /*9320*/  YIELD ;  /* 0x0000000000007946 */ /* 0x000fea0003800000 */
[----:B------:R-:W-:Y:S11]  /*9330*/  ISETP.NE.AND P0, PT, R0, 0x3, PT ;  /* 0x000000030000780c */ /* 0x000ff60003f05270 */
[----:B------:R-:W-:Y:S02]  /*9340*/  @!UPT UIADD3 URZ, UPT, UPT, URZ, URZ, URZ ;  /* 0x000000fffffff290 */ /* 0x000fe4000fffe0ff */
[----:B------:R-:W-:Y:S05]  /*9350*/  @!P0 BRA `(.L_x_176) ;  /* 0x0000000000048947 */ /* 0x000fea0003800000 */
[----:B------:R-:W-:Y:S05]  /*9360*/  BPT.TRAP 0x1 ;  /* 0x000000040000795c */ /* 0x000fea0000300000 */
.L_x_176:
[----:B------:R-:W2:Y:S01]  /*9370*/  LDL R0, [R1+0x3c] ;  /* 0x00003c0001007983 */ /* 0x000ea20000100800 */
[----:B------:R-:W-:Y:S01]  /*9380*/  MOV R2, 0x400 ;  /* 0x0000040000027802 */ /* 0x000fe20000000f00 */
[----:B------:R-:W-:Y:S01]  /*9390*/  BSSY B0, `(.L_x_177) ;  /* 0x0000006000007945 */ /* 0x000fe20003800000 */
[----:B------:R-:W1:Y:S01]  /*93a0*/  S2R R72, SR_CgaCtaId ;  /* 0x0000000000487919 */ /* 0x000e620000008800 */
[----:B--2---:R-:W-:Y:S02]  /*93b0*/  SHF.L.U32 R0, R0, 0x1f, RZ ;  /* 0x0000001f00007819 */ /* 0x004fe400000006ff */
[----:B-1----:R-:W-:Y:S04]  /*93c0*/  LEA R2, R72, R2, 0x18 ;  /* 0x0000000248027211 */ /* 0x002fe800078ec0ff */
[----:B------:R-:W1:Y:S02]  /*93d0*/  SYNCS.PHASECHK.TRANS64.TRYWAIT P1, [R2+URZ+0x33850], R0 ;  /* 0x03385000020075a7 */ /* 0x000e6400080211ff */
[----:B-1----:R-:W-:Y:S05]  /*93e0*/  @!P1 BRA `(.L_x_178) ;  /* 0x0000007800189947 */ /* 0x002fea0003800000 */
.L_x_302:
[----:B------:R-:W-:Y:S05]  /*93f0*/  BSYNC B0 ;  /* 0x0000000000007941 */ /* 0x000fea0003800000 */
.L_x_177:
[----:B------:R-:W-:Y:S05]  /*9400*/  @!P0 BRA `(.L_x_179) ;  /* 0x0000000000048947 */ /* 0x000fea0003800000 */
[----:B------:R-:W-:Y:S05]  /*9410*/  BPT.TRAP 0x1 ;  /* 0x000000040000795c */ /* 0x000fea0000300000 */
.L_x_179:
[----:B-1----:R-:W2:Y:S01]  /*9420*/  LDL R0, [R1+0x40] ;  /* 0x0000400001007983 */ /* 0x002ea20000100800 */
[----:B------:R-:W-:Y:S01]  /*9430*/  BSSY B0, `(.L_x_180) ;  /* 0x0000004000007945 */ /* 0x000fe20003800000 */
[----:B--2---:R-:W-:Y:S04]  /*9440*/  SHF.L.U32 R0, R0, 0x1f, RZ ;  /* 0x0000001f00007819 */ /* 0x004fe800000006ff */
[----:B------:R-:W1:Y:S02]  /*9450*/  SYNCS.PHASECHK.TRANS64.TRYWAIT P1, [R2+URZ+0x33888], R0 ;  /* 0x03388800020075a7 */ /* 0x000e6400080211ff */
[----:B-1----:R-:W-:Y:S05]  /*9460*/  @!P1 BRA `(.L_x_181) ;  /* 0x00000078000c9947 */ /* 0x002fea0003800000 */
.L_x_303:
[----:B------:R-:W-:Y:S05]  /*9470*/  BSYNC B0 ;  /* 0x0000000000007941 */ /* 0x000fea0003800000 */
.L_x_180:
[----:B------:R-:W-:Y:S05]  /*9480*/  @!P0 BRA `(.L_x_182) ;  /* 0x0000000000048947 */ /* 0x000fea0003800000 */
[----:B------:R-:W-:Y:S05]  /*9490*/  BPT.TRAP 0x1 ;  /* 0x000000040000795c */ /* 0x000fea0000300000 */
.L_x_182:
[----:B------:R-:W-:Y:S01]  /*94a0*/  SHF.L.U32 R4, R75, 0x1f, RZ ;  /* 0x0000001f4b047819 */ /* 0x000fe200000006ff */
[----:B------:R-:W2:Y:S03]  /*94b0*/  S2R R73, SR_TID.X ;  /* 0x0000000000497919 */ /* 0x000ea60000002100 */
[----:B------:R-:W3:Y:S01]  /*94c0*/  SYNCS.PHASECHK.TRANS64.TRYWAIT P0, [R2+URZ+0x33830], R4 ;  /* 0x03383004020075a7 */ /* 0x000ee200080011ff */
[----:B--2---:R-:W-:Y:S01]  /*94d0*/  SHF.R.U32.HI R3, RZ, 0x3, R73 ;  /* 0x00000003ff037819 */ /* 0x004fe20000011649 */
[----:B-1----:R-:W-:Y:S05]  /*94e0*/  IMAD.U32 R0, R73, 0x10000, RZ ;  /* 0x0001000049007824 */ /* 0x002fea00078e00ff */
[----:B------:R-:W-:Y:S04]  /*94f0*/  LOP3.LUT R0, R0, 0x160, R3, 0xfe, !PT ;  /* 0x0000016000007812 */ /* 0x000fe800078efe03 */
[----:B------:R-:W-:Y:S01]  /*9500*/  LOP3.LUT R74, R0, 0x600170, RZ, 0xc0, !PT ;  /* 0x00600170004a7812 */ /* 0x000fe200078ec0ff */
[----:B---3--:R-:W-:Y:S06]  /*9510*/  @!P0 BRA `(.L_x_183) ;  /* 0x0000007400f48947 */ /* 0x008fec0003800000 */
.L_x_304:
[----:B------:R-:W-:Y:S01]  /*9520*/  SHF.R.U32.HI R3, RZ, 0x5, R73 ;  /* 0x00000005ff037819 */ /* 0x000fe20000011649 */
[----:B------:R-:W-:Y:S05]  /*9530*/  WARPSYNC.ALL ;  /* 0x0000000000007948 */ /* 0x000fea0003800000 */
[C---:B------:R-:W-:Y:S01]  /*9540*/  R2UR UR4, R74.reuse ;  /* 0x000000004a0472ca */ /* 0x040fe200000e0000 */
[----:B------:R-:W-:Y:S01]  /*9550*/  VIADD R0, R74, 0x20 ;  /* 0x000000204a007836 */ /* 0x000fe20000000000 */
[----:B------:R-:W-:Y:S04]  /*9560*/  LOP3.LUT R16, R3, 0x3, RZ, 0xc0, !PT ;  /* 0x0000000303107812 */ /* 0x000fe800078ec0ff */
[----:B------:R-:W-:Y:S04]  /*9570*/  SHF.R.U32.HI R0, RZ, 0x15, R0 ;  /* 0x00000015ff007819 */ /* 0x000fe80000011600 */
[----:B------:R-:W-:Y:S03]  /*9580*/  ISETP.NE.AND P0, PT, R16, R0, PT ;  /* 0x000000001000720c */ /* 0x000fe60003f05270 */
[----:B------:R-:W2:Y:S10]  /*9590*/  LDTM.x16 R56, tmem[UR4] ;  /* 0x00000004003879ee */ /* 0x000eb40008240000 */
[----:B--2---:R-:W-:Y:S05]  /*95a0*/  @!P0 BRA `(.L_x_184) ;  /* 0x0000000000408947 */ /* 0x004fea0003800000 */
[----:B------:R-:W2:Y:S01]  /*95b0*/  LDCU.64 UR8, c[0x4][0x80] ;  /* 0x01001000ff0877ac */ /* 0x000ea20008000a00 */
[----:B------:R-:W-:Y:S01]  /*95c0*/  MOV R15, 0x0 ;  /* 0x00000000000f7802 */ /* 0x000fe20000000f00 */
[----:B------:R-:W-:Y:S02]  /*95d0*/  HFMA2 R12, -RZ, RZ, 0, 5.9604644775390625e-08 ;  /* 0x00000001ff0c7431 */ /* 0x000fe400000001ff */
[----:B------:R-:W-:Y:S02]  /*95e0*/  IMAD.MOV.U32 R8, RZ, RZ, 0x192 ;  /* 0x00000192ff087424 */ /* 0x000fe400078e00ff */
[----:B------:R-:W-:Y:S01]  /*95f0*/  IMAD.MOV.U32 R13, RZ, RZ, RZ ;  /* 0x000000ffff0d7224 */ /* 0x000fe200078e00ff */
[----:B------:R-:W3:Y:S01]  /*9600*/  LDCU.64 UR6, c[0x4][0x88] ;  /* 0x01001100ff0677ac */ /* 0x000ee20008000a00 */
[----:B------:R-:W4:Y:S01]  /*9610*/  LDC.64 R14, c[0x4][R15] ;  /* 0x010000000f0e7b82 */ /* 0x000f220000000a00 */
[----:B------:R-:W5:Y:S01]  /*9620*/  LDCU.64 UR4, c[0x4][0x8] ;  /* 0x01000100ff0477ac */ /* 0x000f620008000a00 */
[----:B--2---:R-:W-:Y:S01]  /*9630*/  MOV R5, UR9 ;  /* 0x0000000900057c02 */ /* 0x004fe20008000f00 */
[----:B-1----:R-:W-:Y:S01]  /*9640*/  IMAD.U32 R4, RZ, RZ, UR8 ;  /* 0x00000008ff047e24 */ /* 0x002fe2000f8e00ff */
[----:B---3--:R-:W-:Y:S01]  /*9650*/  MOV R7, UR7 ;  /* 0x0000000700077c02 */ /* 0x008fe20008000f00 */
[----:B------:R-:W-:Y:S01]  /*9660*/  IMAD.U32 R6, RZ, RZ, UR6 ;  /* 0x00000006ff067e24 */ /* 0x000fe2000f8e00ff */
[----:B-----5:R-:W-:Y:S01]  /*9670*/  MOV R11, UR5 ;  /* 0x00000005000b7c02 */ /* 0x020fe20008000f00 */
[----:B------:R-:W-:Y:S02]  /*9680*/  IMAD.U32 R10, RZ, RZ, UR4 ;  /* 0x00000004ff0a7e24 */ /* 0x000fe4000f8e00ff */
[----:B------:R-:W-:Y:S07]  /*9690*/  LEPC R20, `(.L_x_184) ;  /* 0x000000001014794e */ /* 0x000fee0000000000 */
[----:B----4-:R-:W-:Y:S05]  /*96a0*/  CALL.ABS.NOINC R14 ;  /* 0x000000000e007343 */ /* 0x010fea0003c00000 */
.L_x_184:
[----:B------:R-:W-:Y:S05]  /*96b0*/  WARPSYNC.ALL ;  /* 0x0000000000007948 */ /* 0x000fea0003800000 */
[C---:B------:R-:W-:Y:S01]  /*96c0*/  R2UR UR4, R74.reuse ;  /* 0x000000004a0472ca */ /* 0x040fe200000e0000 */
[----:B------:R-:W-:Y:S05]  /*96d0*/  VIADD R0, R74, 0x40 ;  /* 0x000000404a007836 */ /* 0x000fea0000000000 */
[----:B------:R-:W-:Y:S04]  /*96e0*/  SHF.R.U32.HI R0, RZ, 0x15, R0 ;  /* 0x00000015ff007819 */ /* 0x000fe80000011600 */
[----:B------:R-:W-:Y:S03]  /*96f0*/  ISETP.NE.AND P0, PT, R16, R0, PT ;  /* 0x000000001000720c */ /* 0x000fe60003f05270 */
[----:B------:R-:W2:Y:S10]  /*9700*/  LDTM.x16 R40, tmem[UR4+0x20] ;  /* 0x00002004002879ee */ /* 0x000eb40008240000 */
        /* <DEDUP_REMOVED lines=17> */
.L_x_185:
[----:B------:R-:W-:Y:S05]  /*9820*/  WARPSYNC.ALL ;  /* 0x0000000000007948 */ /* 0x000fea0003800000 */
[C---:B------:R-:W-:Y:S01]  /*9830*/  R2UR UR4, R74.reuse ;  /* 0x000000004a0472ca */ /* 0x040fe200000e0000 */
[----:B------:R-:W-:Y:S01]  /*9840*/  VIADD R0, R74, 0x60 ;  /* 0x000000604a007836 */ /* 0x000fe20000000000 */
[----:B------:R-:W-:Y:S04]  /*9850*/  BSSY.RECONVERGENT B6, `(.L_x_186) ;  /* 0x0000015000067945 */ /* 0x000fe80003800200 */
        /* <DEDUP_REMOVED lines=20> */
.L_x_187:
[----:B------:R-:W-:Y:S05]  /*99a0*/  BSYNC.RECONVERGENT B6 ;  /* 0x0000000000067941 */ /* 0x000fea0003800200 */
.L_x_186:
[----:B------:R-:W2:Y:S01]  /*99b0*/  LDC R3, c[0x0][0x448] ;  /* 0x00011200ff037b82 */ /* 0x000ea20000000800 */
[----:B------:R-:W-:Y:S05]  /*99c0*/  WARPSYNC.ALL ;  /* 0x0000000000007948 */ /* 0x000fea0003800000 */
[----:B------:R-:W-:Y:S02]  /*99d0*/  R2UR UR4, R74 ;  /* 0x000000004a0472ca */ /* 0x000fe400000e0000 */
[----:B------:R-:W-:Y:S04]  /*99e0*/  SHF.R.U32.HI R0, RZ, 0x1, R73 ;  /* 0x00000001ff007819 */ /* 0x000fe80000011649 */
[----:B------:R-:W-:Y:S04]  /*99f0*/  LOP3.LUT R0, R0, 0x40, RZ, 0xc0, !PT ;  /* 0x0000004000007812 */ /* 0x000fe800078ec0ff */
[----:B------:R-:W-:Y:S05]  /*9a00*/  IADD3 R0, PT, PT, R2, R0, RZ ;  /* 0x0000000002007210 */ /* 0x000fea0007ffe0ff */
[----:B-1----:R-:W1:Y:S08]  /*9a10*/  LDS.128 R4, [R0+0x33000] ;  /* 0x0330000000047984 */ /* 0x002e700000000c00 */
[----:B------:R-:W3:Y:S08]  /*9a20*/  LDS.128 R8, [R0+0x33010] ;  /* 0x0330100000087984 */ /* 0x000ef00000000c00 */
[----:B------:R-:W4:Y:S08]  /*9a30*/  LDS.128 R12, [R0+0x33020] ;  /* 0x03302000000c7984 */ /* 0x000f300000000c00 */
[----:B------:R-:W5:Y:S08]  /*9a40*/  LDS.128 R16, [R0+0x33030] ;  /* 0x0330300000107984 */ /* 0x000f700000000c00 */
[----:B------:R-:W-:Y:S01]  /*9a50*/  LDS.128 R20, [R0+0x33130] ;  /* 0x0331300000147984 */ /* 0x000fe20000000c00 */
[----:B--2---:R-:W-:Y:S04]  /*9a60*/  FMUL R3, R3, 1.4426950216293334961 ;  /* 0x3fb8aa3b03037820 */ /* 0x004fe80000400000 */
[C---:B-1----:R-:W-:Y:S02]  /*9a70*/  FFMA2 R4, R3.reuse.F32, R56.F32x2.HI_LO, R4.F32x2.HI_LO ;  /* 0x0000003803047249 */ /* 0x042fe40000040004 */
[----:B------:R-:W-:Y:S01]  /*9a80*/  FFMA2 R6, R3.F32, R58.F32x2.HI_LO, R6.F32x2.HI_LO ;  /* 0x0000003a03067249 */ /* 0x000fe20000040006 */
[----:B------:R-:W1:Y:S02]  /*9a90*/  S2R R57, SR_TID.X ;  /* 0x0000000000397919 */ /* 0x000e640000002100 */
[----:B------:R-:W-:Y:S02]  /*9aa0*/  FSETP.GEU.AND P2, PT, R4, -126, PT ;  /* 0xc2fc00000400780b */ /* 0x000fe40003f4e000 */
[----:B------:R-:W-:Y:S01]  /*9ab0*/  FSETP.GEU.AND P1, PT, R5, -126, PT ;  /* 0xc2fc00000500780b */ /* 0x000fe20003f2e000 */
[C---:B---3--:R-:W-:Y:S01]  /*9ac0*/  FFMA2 R8, R3.reuse.F32, R60.F32x2.HI_LO, R8.F32x2.HI_LO ;  /* 0x0000003c03087249 */ /* 0x048fe20000040008 */
[----:B------:R-:W-:Y:S01]  /*9ad0*/  FSETP.GEU.AND P6, PT, R6, -126, PT ;  /* 0xc2fc00000600780b */ /* 0x000fe20003fce000 */
[----:B------:R-:W-:Y:S01]  /*9ae0*/  FFMA2 R10, R3.F32, R62.F32x2.HI_LO, R10.F32x2.HI_LO ;  /* 0x0000003e030a7249 */ /* 0x000fe2000004000a */
[----:B------:R-:W-:Y:S02]  /*9af0*/  FSETP.GEU.AND P5, PT, R7, -126, PT ;  /* 0xc2fc00000700780b */ /* 0x000fe40003fae000 */
[----:B------:R-:W-:Y:S02]  /*9b00*/  FSETP.GEU.AND P4, PT, R8, -126, PT ;  /* 0xc2fc00000800780b */ /* 0x000fe40003f8e000 */
[----:B------:R-:W-:Y:S01]  /*9b10*/  FSETP.GEU.AND P3, PT, R9, -126, PT ;  /* 0xc2fc00000900780b */ /* 0x000fe20003f6e000 */
[C---:B----4-:R-:W-:Y:S01]  /*9b20*/  FFMA2 R12, R3.reuse.F32, R64.F32x2.HI_LO, R12.F32x2.HI_LO ;  /* 0x00000040030c7249 */ /* 0x050fe2000004000c */
[----:B------:R-:W-:Y:S01]  /*9b30*/  FSETP.GEU.AND P0, PT, R10, -126, PT ;  /* 0xc2fc00000a00780b */ /* 0x000fe20003f0e000 */
[----:B------:R-:W-:Y:S01]  /*9b40*/  @!P2 FMUL R4, R4, 0.5 ;  /* 0x3f0000000404a820 */ /* 0x000fe20000400000 */
[----:B------:R-:W-:Y:S02]  /*9b50*/  FFMA2 R14, R3.F32, R66.F32x2.HI_LO, R14.F32x2.HI_LO ;  /* 0x00000042030e7249 */ /* 0x000fe4000004000e */
[----:B------:R-:W-:Y:S01]  /*9b60*/  @!P1 FMUL R5, R5, 0.5 ;  /* 0x3f00000005059820 */ /* 0x000fe20000400000 */
[----:B------:R-:W2:Y:S01]  /*9b70*/  MUFU.EX2 R76, R4 ;  /* 0x00000004004c7308 */ /* 0x000ea20000000800 */
[----:B------:R-:W-:Y:S01]  /*9b80*/  @!P6 FMUL R6, R6, 0.5 ;  /* 0x3f0000000606e820 */ /* 0x000fe20000400000 */
[----:B------:R-:W-:Y:S01]  /*9b90*/  @!P5 FMUL R7, R7, 0.5 ;  /* 0x3f0000000707d820 */ /* 0x000fe20000400000 */
[----:B-----5:R-:W-:Y:S02]  /*9ba0*/  FFMA2 R16, R3.F32, R68.F32x2.HI_LO, R16.F32x2.HI_LO ;  /* 0x0000004403107249 */ /* 0x020fe40000040010 */
[----:B------:R-:W-:Y:S01]  /*9bb0*/  @!P4 FMUL R8, R8, 0.5 ;  /* 0x3f0000000808c820 */ /* 0x000fe20000400000 */
[----:B------:R-:W-:Y:S01]  /*9bc0*/  @!P3 FMUL R9, R9, 0.5 ;  /* 0x3f0000000909b820 */ /* 0x000fe20000400000 */
[----:B------:R-:W-:Y:S03]  /*9bd0*/  FFMA2 R18, R3.F32, R70.F32x2.HI_LO, R18.F32x2.HI_LO ;  /* 0x0000004603127249 */ /* 0x000fe60000040012 */
[----:B------:R-:W3:Y:S01]  /*9be0*/  MUFU.EX2 R77, R5 ;  /* 0x00000005004d7308 */ /* 0x000ee20000000800 */
[----:B------:R-:W-:Y:S01]  /*9bf0*/  @!P0 FMUL R10, R10, 0.5 ;  /* 0x3f0000000a0a8820 */ /* 0x000fe20000400000 */
[----:B-1----:R-:W-:Y:S08]  /*9c00*/  SHF.R.U32.HI R57, RZ, 0x5, R57 ;  /* 0x00000005ff397819 */ /* 0x002ff00000011639 */
[----:B------:R-:W1:Y:S01]  /*9c10*/  MUFU.EX2 R78, R6 ;  /* 0x00000006004e7308 */ /* 0x000e620000000800 */
[----:B--2---:R-:W-:Y:S01]  /*9c20*/  @!P2 FMUL R76, R76, R76 ;  /* 0x0000004c4c4ca220 */ /* 0x004fe20000400000 */
[----:B------:R-:W-:Y:S02]  /*9c30*/  FSETP.GEU.AND P2, PT, R11, -126, PT ;  /* 0xc2fc00000b00780b */ /* 0x000fe40003f4e000 */
[----:B------:R-:W-:Y:S06]  /*9c40*/  LOP3.LUT R57, R57, 0x3, RZ, 0xc0, !PT ;  /* 0x0000000339397812 */ /* 0x000fec00078ec0ff */
[----:B------:R2:W4:Y:S01]  /*9c50*/  MUFU.EX2 R79, R7 ;  /* 0x00000007004f7308 */ /* 0x0005220000000800 */
[----:B---3--:R-:W-:Y:S01]  /*9c60*/  @!P1 FMUL R77, R77, R77 ;  /* 0x0000004d4d4d9220 */ /* 0x008fe20000400000 */
[----:B------:R-:W-:Y:S03]  /*9c70*/  FSETP.GEU.AND P1, PT, R12, -126, PT ;  /* 0xc2fc00000c00780b */ /* 0x000fe60003f2e000 */
[----:B------:R-:W-:Y:S05]  /*9c80*/  @!P2 FMUL R11, R11, 0.5 ;  /* 0x3f0000000b0ba820 */ /* 0x000fea0000400000 */
[----:B------:R-:W3:Y:S01]  /*9c90*/  MUFU.EX2 R80, R8 ;  /* 0x0000000800507308 */ /* 0x000ee20000000800 */
[----:B-1----:R-:W-:Y:S01]  /*9ca0*/  @!P6 FMUL R78, R78, R78 ;  /* 0x0000004e4e4ee220 */ /* 0x002fe20000400000 */
[----:B------:R-:W-:Y:S03]  /*9cb0*/  FSETP.GEU.AND P6, PT, R13, -126, PT ;  /* 0xc2fc00000d00780b */ /* 0x000fe60003fce000 */
[----:B------:R-:W-:Y:S05]  /*9cc0*/  @!P1 FMUL R12, R12, 0.5 ;  /* 0x3f0000000c0c9820 */ /* 0x000fea0000400000 */
[----:B------:R-:W1:Y:S01]  /*9cd0*/  MUFU.EX2 R81, R9 ;  /* 0x0000000900517308 */ /* 0x000e620000000800 */
[----:B--2---:R-:W2:Y:S01]  /*9ce0*/  LDS.128 R4, [R0+0x33080] ;  /* 0x0330800000047984 */ /* 0x004ea20000000c00 */
[----:B----4-:R-:W-:Y:S01]  /*9cf0*/  @!P5 FMUL R79, R79, R79 ;  /* 0x0000004f4f4fd220 */ /* 0x010fe20000400000 */
[----:B------:R-:W-:Y:S02]  /*9d00*/  FSETP.GEU.AND P5, PT, R14, -126, PT ;  /* 0xc2fc00000e00780b */ /* 0x000fe40003fae000 */
[----:B------:R-:W-:Y:S05]  /*9d10*/  @!P6 FMUL R13, R13, 0.5 ;  /* 0x3f0000000d0de820 */ /* 0x000fea0000400000 */
[----:B------:R-:W4:Y:S01]  /*9d20*/  MUFU.EX2 R82, R10 ;  /* 0x0000000a00527308 */ /* 0x000f220000000800 */
[----:B---3--:R-:W-:Y:S01]  /*9d30*/  @!P4 FMUL R80, R80, R80 ;  /* 0x000000505050c220 */ /* 0x008fe20000400000 */
[----:B------:R-:W-:Y:S08]  /*9d40*/  FSETP.GEU.AND P4, PT, R15, -126, PT ;  /* 0xc2fc00000f00780b */ /* 0x000ff00003f8e000 */
[----:B------:R3:W5:Y:S01]  /*9d50*/  MUFU.EX2 R83, R11 ;  /* 0x0000000b00537308 */ /* 0x0007620000000800 */
[----:B------:R-:W-:Y:S01]  /*9d60*/  @!P5 FMUL R14, R14, 0.5 ;  /* 0x3f0000000e0ed820 */ /* 0x000fe20000400000 */
[----:B-1----:R-:W-:Y:S01]  /*9d70*/  @!P3 FMUL R81, R81, R81 ;  /* 0x000000515151b220 */ /* 0x002fe20000400000 */
[----:B------:R-:W-:Y:S02]  /*9d80*/  FSETP.GEU.AND P3, PT, R16, -126, PT ;  /* 0xc2fc00001000780b */ /* 0x000fe40003f6e000 */
[----:B------:R-:W-:Y:S05]  /*9d90*/  @!P4 FMUL R15, R15, 0.5 ;  /* 0x3f0000000f0fc820 */ /* 0x000fea0000400000 */
[----:B------:R-:W1:Y:S01]  /*9da0*/  MUFU.EX2 R84, R12 ;  /* 0x0000000c00547308 */ /* 0x000e620000000800 */
[----:B----4-:R-:W-:Y:S01]  /*9db0*/  @!P0 FMUL R82, R82, R82 ;  /* 0x0000005252528220 */ /* 0x010fe20000400000 */
[----:B------:R-:W-:Y:S08]  /*9dc0*/  FSETP.GEU.AND P0, PT, R17, -126, PT ;  /* 0xc2fc00001100780b */ /* 0x000ff00003f0e000 */
[----:B------:R-:W4:Y:S01]  /*9dd0*/  MUFU.EX2 R85, R13 ;  /* 0x0000000d00557308 */ /* 0x000f220000000800 */
[----:B---3--:R-:W3:Y:S01]  /*9de0*/  LDS.128 R8, [R0+0x33090] ;  /* 0x0330900000087984 */ /* 0x008ee20000000c00 */
[----:B------:R-:W-:Y:S01]  /*9df0*/  @!P3 FMUL R16, R16, 0.5 ;  /* 0x3f0000001010b820 */ /* 0x000fe20000400000 */
[----:B-----5:R-:W-:Y:S01]  /*9e00*/  @!P2 FMUL R83, R83, R83 ;  /* 0x000000535353a220 */ /* 0x020fe20000400000 */
[----:B------:R-:W-:Y:S01]  /*9e10*/  FSETP.GEU.AND P2, PT, R18, -126, PT ;  /* 0xc2fc00001200780b */ /* 0x000fe20003f4e000 */
[----:B------:R-:W-:Y:S05]  /*9e20*/  @!P0 FMUL R17, R17, 0.5 ;  /* 0x3f00000011118820 */ /* 0x000fea0000400000 */
[----:B------:R-:W5:Y:S01]  /*9e30*/  MUFU.EX2 R86, R14 ;  /* 0x0000000e00567308 */ /* 0x000f620000000800 */
[C---:B--2---:R-:W-:Y:S02]  /*9e40*/  FFMA2 R4, R3.reuse.F32, R40.F32x2.HI_LO, R4.F32x2.HI_LO ;  /* 0x0000002803047249 */ /* 0x044fe40000040004 */
[----:B------:R-:W-:Y:S02]  /*9e50*/  FFMA2 R6, R3.F32, R42.F32x2.HI_LO, R6.F32x2.HI_LO ;  /* 0x0000002a03067249 */ /* 0x000fe40000040006 */
[----:B-1----:R-:W-:Y:S01]  /*9e60*/  @!P1 FMUL R84, R84, R84 ;  /* 0x0000005454549220 */ /* 0x002fe20000400000 */
[----:B------:R-:W-:Y:S04]  /*9e70*/  FSETP.GEU.AND P1, PT, R19, -126, PT ;  /* 0xc2fc00001300780b */ /* 0x000fe80003f2e000 */
[----:B------:R1:W2:Y:S01]  /*9e80*/  MUFU.EX2 R87, R15 ;  /* 0x0000000f00577308 */ /* 0x0002a20000000800 */
[----:B------:R-:W-:Y:S01]  /*9e90*/  @!P2 FMUL R18, R18, 0.5 ;  /* 0x3f0000001212a820 */ /* 0x000fe20000400000 */
[----:B----4-:R-:W-:Y:S01]  /*9ea0*/  @!P6 FMUL R85, R85, R85 ;  /* 0x000000555555e220 */ /* 0x010fe20000400000 */
[----:B------:R-:W-:Y:S07]  /*9eb0*/  FSETP.GEU.AND P6, PT, R4, -126, PT ;  /* 0xc2fc00000400780b */ /* 0x000fee0003fce000 */
[----:B------:R-:W4:Y:S01]  /*9ec0*/  MUFU.EX2 R88, R16 ;  /* 0x0000001000587308 */ /* 0x000f220000000800 */
[----:B-----5:R-:W-:Y:S01]  /*9ed0*/  @!P5 FMUL R86, R86, R86 ;  /* 0x000000565656d220 */ /* 0x020fe20000400000 */
[----:B------:R-:W-:Y:S01]  /*9ee0*/  FSETP.GEU.AND P5, PT, R5, -126, PT ;  /* 0xc2fc00000500780b */ /* 0x000fe20003fae000 */
[----:B------:R-:W-:Y:S07]  /*9ef0*/  @!P1 FMUL R19, R19, 0.5 ;  /* 0x3f00000013139820 */ /* 0x000fee0000400000 */
[----:B------:R-:W5:Y:S01]  /*9f00*/  MUFU.EX2 R89, R17 ;  /* 0x0000001100597308 */ /* 0x000f620000000800 */
[----:B-1----:R-:W1:Y:S01]  /*9f10*/  LDS.128 R12, [R0+0x330a0] ;  /* 0x0330a000000c7984 */ /* 0x002e620000000c00 */
[----:B------:R-:W-:Y:S01]  /*9f20*/  @!P6 FMUL R4, R4, 0.5 ;  /* 0x3f0000000404e820 */ /* 0x000fe20000400000 */
[----:B--2---:R-:W-:Y:S01]  /*9f30*/  @!P4 FMUL R87, R87, R87 ;  /* 0x000000575757c220 */ /* 0x004fe20000400000 */
[----:B------:R-:W-:Y:S01]  /*9f40*/  FSETP.GEU.AND P4, PT, R6, -126, PT ;  /* 0xc2fc00000600780b */ /* 0x000fe20003f8e000 */
[----:B------:R-:W-:Y:S05]  /*9f50*/  @!P5 FMUL R5, R5, 0.5 ;  /* 0x3f0000000505d820 */ /* 0x000fea0000400000 */
[----:B------:R-:W2:Y:S01]  /*9f60*/  MUFU.EX2 R90, R18 ;  /* 0x00000012005a7308 */ /* 0x000ea20000000800 */
[C---:B---3--:R-:W-:Y:S02]  /*9f70*/  FFMA2 R8, R3.reuse.F32, R44.F32x2.HI_LO, R8.F32x2.HI_LO ;  /* 0x0000002c03087249 */ /* 0x048fe40000040008 */
[----:B------:R-:W-:Y:S02]  /*9f80*/  FFMA2 R10, R3.F32, R46.F32x2.HI_LO, R10.F32x2.HI_LO ;  /* 0x0000002e030a7249 */ /* 0x000fe4000004000a */
[----:B----4-:R-:W-:Y:S01]  /*9f90*/  @!P3 FMUL R88, R88, R88 ;  /* 0x000000585858b220 */ /* 0x010fe20000400000 */
[----:B------:R-:W-:Y:S04]  /*9fa0*/  FSETP.GEU.AND P3, PT, R7, -126, PT ;  /* 0xc2fc00000700780b */ /* 0x000fe80003f6e000 */
[----:B------:R3:W4:Y:S01]  /*9fb0*/  MUFU.EX2 R91, R19 ;  /* 0x00000013005b7308 */ /* 0x0007220000000800 */
[----:B------:R-:W-:Y:S01]  /*9fc0*/  @!P4 FMUL R6, R6, 0.5 ;  /* 0x3f0000000606c820 */ /* 0x000fe20000400000 */
[----:B-----5:R-:W-:Y:S01]  /*9fd0*/  @!P0 FMUL R89, R89, R89 ;  /* 0x0000005959598220 */ /* 0x020fe20000400000 */
[----:B------:R-:W-:Y:S07]  /*9fe0*/  FSETP.GEU.AND P0, PT, R8, -126, PT ;  /* 0xc2fc00000800780b */ /* 0x000fee0003f0e000 */
[----:B------:R-:W5:Y:S01]  /*9ff0*/  MUFU.EX2 R92, R4 ;  /* 0x00000004005c7308 */ /* 0x000f620000000800 */
[----:B--2---:R-:W-:Y:S01]  /*a000*/  @!P2 FMUL R90, R90, R90 ;  /* 0x0000005a5a5aa220 */ /* 0x004fe20000400000 */
[----:B------:R-:W-:Y:S01]  /*a010*/  FSETP.GEU.AND P2, PT, R9, -126, PT ;  /* 0xc2fc00000900780b */ /* 0x000fe20003f4e000 */
[----:B------:R-:W-:Y:S07]  /*a020*/  @!P3 FMUL R7, R7, 0.5 ;  /* 0x3f0000000707b820 */ /* 0x000fee0000400000 */
[----:B------:R-:W2:Y:S01]  /*a030*/  MUFU.EX2 R93, R5 ;  /* 0x00000005005d7308 */ /* 0x000ea20000000800 */
[----:B---3--:R-:W3:Y:S01]  /*a040*/  LDS.128 R16, [R0+0x330b0] ;  /* 0x0330b00000107984 */ /* 0x008ee20000000c00 */
[----:B------:R-:W-:Y:S01]  /*a050*/  @!P0 FMUL R8, R8, 0.5 ;  /* 0x3f00000008088820 */ /* 0x000fe20000400000 */
[----:B----4-:R-:W-:Y:S01]  /*a060*/  @!P1 FMUL R91, R91, R91 ;  /* 0x0000005b5b5b9220 */ /* 0x010fe20000400000 */
[----:B------:R-:W-:Y:S01]  /*a070*/  FSETP.GEU.AND P1, PT, R10, -126, PT ;  /* 0xc2fc00000a00780b */ /* 0x000fe20003f2e000 */
[----:B------:R-:W-:Y:S05]  /*a080*/  @!P2 FMUL R9, R9, 0.5 ;  /* 0x3f0000000909a820 */ /* 0x000fea0000400000 */
[----:B------:R-:W4:Y:S01]  /*a090*/  MUFU.EX2 R94, R6 ;  /* 0x00000006005e7308 */ /* 0x000f220000000800 */
[----:B-1----:R-:W-:Y:S01]  /*a0a0*/  FFMA2 R12, R3.F32, R48.F32x2.HI_LO, R12.F32x2.HI_LO ;  /* 0x00000030030c7249 */ /* 0x002fe2000004000c */
[----:B------:R-:W-:Y:S01]  /*a0b0*/  F2FP.F16.F32.PACK_AB R48, R77, R76 ;  /* 0x0000004c4d30723e */ /* 0x000fe200000000ff */
[----:B------:R-:W-:Y:S01]  /*a0c0*/  FFMA2 R14, R3.F32, R50.F32x2.HI_LO, R14.F32x2.HI_LO ;  /* 0x00000032030e7249 */ /* 0x000fe2000004000e */
[----:B------:R-:W-:Y:S01]  /*a0d0*/  F2FP.F16.F32.PACK_AB R49, R79, R78 ;  /* 0x0000004e4f31723e */ /* 0x000fe200000000ff */
[----:B-----5:R-:W-:Y:S01]  /*a0e0*/  @!P6 FMUL R92, R92, R92 ;  /* 0x0000005c5c5ce220 */ /* 0x020fe20000400000 */
[----:B------:R-:W-:Y:S04]  /*a0f0*/  FSETP.GEU.AND P6, PT, R11, -126, PT ;  /* 0xc2fc00000b00780b */ /* 0x000fe80003fce000 */
[----:B------:R1:W5:Y:S01]  /*a100*/  MUFU.EX2 R95, R7 ;  /* 0x00000007005f7308 */ /* 0x0003620000000800 */
[----:B------:R-:W-:Y:S01]  /*a110*/  @!P1 FMUL R10, R10, 0.5 ;  /* 0x3f0000000a0a9820 */ /* 0x000fe20000400000 */
[----:B--2---:R-:W-:Y:S01]  /*a120*/  @!P5 FMUL R93, R93, R93 ;  /* 0x0000005d5d5dd220 */ /* 0x004fe20000400000 */
[----:B------:R-:W-:Y:S02]  /*a130*/  FSETP.GEU.AND P5, PT, R12, -126, PT ;  /* 0xc2fc00000c00780b */ /* 0x000fe40003fae000 */
[----:B------:R-:W-:Y:S02]  /*a140*/  F2FP.F16.F32.PACK_AB R50, R81, R80 ;  /* 0x000000505132723e */ /* 0x000fe400000000ff */
[----:B------:R-:W-:Y:S03]  /*a150*/  F2FP.F16.F32.PACK_AB R51, R83, R82 ;  /* 0x000000525333723e */ /* 0x000fe600000000ff */
[----:B------:R-:W2:Y:S01]  /*a160*/  MUFU.EX2 R96, R8 ;  /* 0x0000000800607308 */ /* 0x000ea20000000800 */
[----:B----4-:R-:W-:Y:S01]  /*a170*/  @!P4 FMUL R94, R94, R94 ;  /* 0x0000005e5e5ec220 */ /* 0x010fe20000400000 */
[----:B------:R-:W-:Y:S01]  /*a180*/  FSETP.GEU.AND P4, PT, R13, -126, PT ;  /* 0xc2fc00000d00780b */ /* 0x000fe20003f8e000 */
[----:B------:R-:W-:Y:S01]  /*a190*/  @!P6 FMUL R11, R11, 0.5 ;  /* 0x3f0000000b0be820 */ /* 0x000fe20000400000 */
[----:B------:R-:W-:Y:S06]  /*a1a0*/  F2FP.F16.F32.PACK_AB R40, R93, R92 ;  /* 0x0000005c5d28723e */ /* 0x000fec00000000ff */
[----:B------:R-:W4:Y:S01]  /*a1b0*/  MUFU.EX2 R97, R9 ;  /* 0x0000000900617308 */ /* 0x000f220000000800 */
[----:B-1----:R-:W1:Y:S01]  /*a1c0*/  LDS.128 R4, [R0+0x33100] ;  /* 0x0331000000047984 */ /* 0x002e620000000c00 */
[----:B------:R-:W-:Y:S01]  /*a1d0*/  @!P5 FMUL R12, R12, 0.5 ;  /* 0x3f0000000c0cd820 */ /* 0x000fe20000400000 */
[----:B-----5:R-:W-:Y:S01]  /*a1e0*/  @!P3 FMUL R95, R95, R95 ;  /* 0x0000005f5f5fb220 */ /* 0x020fe20000400000 */
[----:B------:R-:W-:Y:S01]  /*a1f0*/  FSETP.GEU.AND P3, PT, R14, -126, PT ;  /* 0xc2fc00000e00780b */ /* 0x000fe20003f6e000 */
[----:B------:R-:W-:Y:S05]  /*a200*/  @!P4 FMUL R13, R13, 0.5 ;  /* 0x3f0000000d0dc820 */ /* 0x000fea0000400000 */
[----:B------:R-:W5:Y:S01]  /*a210*/  MUFU.EX2 R98, R10 ;  /* 0x0000000a00627308 */ /* 0x000f620000000800 */
[----:B---3--:R-:W-:Y:S01]  /*a220*/  FFMA2 R16, R3.F32, R52.F32x2.HI_LO, R16.F32x2.HI_LO ;  /* 0x0000003403107249 */ /* 0x008fe20000040010 */
[----:B------:R-:W-:Y:S01]  /*a230*/  F2FP.F16.F32.PACK_AB R52, R85, R84 ;  /* 0x000000545534723e */ /* 0x000fe200000000ff */
[----:B------:R-:W-:Y:S01]  /*a240*/  FFMA2 R18, R3.F32, R54.F32x2.HI_LO, R18.F32x2.HI_LO ;  /* 0x0000003603127249 */ /* 0x000fe20000040012 */
[----:B------:R-:W-:Y:S01]  /*a250*/  F2FP.F16.F32.PACK_AB R53, R87, R86 ;  /* 0x000000565735723e */ /* 0x000fe200000000ff */
[----:B--2---:R-:W-:Y:S01]  /*a260*/  @!P0 FMUL R96, R96, R96 ;  /* 0x0000006060608220 */ /* 0x004fe20000400000 */
[----:B------:R-:W-:Y:S04]  /*a270*/  FSETP.GEU.AND P0, PT, R15, -126, PT ;  /* 0xc2fc00000f00780b */ /* 0x000fe80003f0e000 */
[----:B------:R2:W3:Y:S01]  /*a280*/  MUFU.EX2 R99, R11 ;  /* 0x0000000b00637308 */ /* 0x0004e20000000800 */
[----:B------:R-:W-:Y:S01]  /*a290*/  @!P3 FMUL R14, R14, 0.5 ;  /* 0x3f0000000e0eb820 */ /* 0x000fe20000400000 */
[----:B----4-:R-:W-:Y:S01]  /*a2a0*/  @!P2 FMUL R97, R97, R97 ;  /* 0x000000616161a220 */ /* 0x010fe20000400000 */
[----:B------:R-:W-:Y:S02]  /*a2b0*/  FSETP.GEU.AND P2, PT, R16, -126, PT ;  /* 0xc2fc00001000780b */ /* 0x000fe40003f4e000 */
[----:B------:R-:W-:Y:S02]  /*a2c0*/  F2FP.F16.F32.PACK_AB R54, R89, R88 ;  /* 0x000000585936723e */ /* 0x000fe400000000ff */
[----:B------:R-:W-:Y:S03]  /*a2d0*/  F2FP.F16.F32.PACK_AB R55, R91, R90 ;  /* 0x0000005a5b37723e */ /* 0x000fe600000000ff */
[----:B------:R-:W4:Y:S01]  /*a2e0*/  MUFU.EX2 R100, R12 ;  /* 0x0000000c00647308 */ /* 0x000f220000000800 */
[----:B-----5:R-:W-:Y:S01]  /*a2f0*/  @!P1 FMUL R98, R98, R98 ;  /* 0x0000006262629220 */ /* 0x020fe20000400000 */
[----:B------:R-:W-:Y:S01]  /*a300*/  FSETP.GEU.AND P1, PT, R17, -126, PT ;  /* 0xc2fc00001100780b */ /* 0x000fe20003f2e000 */
[----:B------:R-:W-:Y:S01]  /*a310*/  @!P0 FMUL R15, R15, 0.5 ;  /* 0x3f0000000f0f8820 */ /* 0x000fe20000400000 */
[----:B------:R-:W-:Y:S02]  /*a320*/  F2FP.F16.F32.PACK_AB R41, R95, R94 ;  /* 0x0000005e5f29723e */ /* 0x000fe400000000ff */
[----:B------:R-:W-:Y:S04]  /*a330*/  F2FP.F16.F32.PACK_AB R42, R97, R96 ;  /* 0x00000060612a723e */ /* 0x000fe800000000ff */
[----:B------:R-:W5:Y:S01]  /*a340*/  MUFU.EX2 R101, R13 ;  /* 0x0000000d00657308 */ /* 0x000f620000000800 */
[----:B--2---:R-:W2:Y:S01]  /*a350*/  LDS.128 R8, [R0+0x33110] ;  /* 0x0331100000087984 */ /* 0x004ea20000000c00 */
[----:B------:R-:W-:Y:S01]  /*a360*/  @!P2 FMUL R16, R16, 0.5 ;  /* 0x3f0000001010a820 */ /* 0x000fe20000400000 */
[----:B---3--:R-:W-:Y:S01]  /*a370*/  @!P6 FMUL R99, R99, R99 ;  /* 0x000000636363e220 */ /* 0x008fe20000400000 */
[----:B------:R-:W-:Y:S01]  /*a380*/  FSETP.GEU.AND P6, PT, R18, -126, PT ;  /* 0xc2fc00001200780b */ /* 0x000fe20003fce000 */
[----:B------:R-:W-:Y:S05]  /*a390*/  @!P1 FMUL R17, R17, 0.5 ;  /* 0x3f00000011119820 */ /* 0x000fea0000400000 */
[----:B------:R-:W3:Y:S01]  /*a3a0*/  MUFU.EX2 R102, R14 ;  /* 0x0000000e00667308 */ /* 0x000ee20000000800 */
[----:B-1----:R-:W-:Y:S01]  /*a3b0*/  FFMA2 R4, R3.F32, R24.F32x2.HI_LO, R4.F32x2.HI_LO ;  /* 0x0000001803047249 */ /* 0x002fe20000040004 */
[----:B------:R-:W-:Y:S01]  /*a3c0*/  F2FP.F16.F32.PACK_AB R43, R99, R98 ;  /* 0x00000062632b723e */ /* 0x000fe200000000ff */
[----:B------:R-:W-:Y:S02]  /*a3d0*/  FFMA2 R6, R3.F32, R26.F32x2.HI_LO, R6.F32x2.HI_LO ;  /* 0x0000001a03067249 */ /* 0x000fe40000040006 */
[----:B------:R-:W-:Y:S01]  /*a3e0*/  LDS.128 R24, [R0+0x33180] ;  /* 0x0331800000187984 */ /* 0x000fe20000000c00 */
[----:B----4-:R-:W-:Y:S01]  /*a3f0*/  @!P5 FMUL R100, R100, R100 ;  /* 0x000000646464d220 */ /* 0x010fe20000400000 */
[----:B------:R-:W-:Y:S03]  /*a400*/  FSETP.GEU.AND P5, PT, R19, -126, PT ;  /* 0xc2fc00001300780b */ /* 0x000fe60003fae000 */
[----:B------:R1:W4:Y:S01]  /*a410*/  MUFU.EX2 R103, R15 ;  /* 0x0000000f00677308 */ /* 0x0003220000000800 */
[----:B------:R-:W-:Y:S01]  /*a420*/  @!P6 FMUL R18, R18, 0.5 ;  /* 0x3f0000001212e820 */ /* 0x000fe20000400000 */
[----:B-----5:R-:W-:Y:S01]  /*a430*/  @!P4 FMUL R101, R101, R101 ;  /* 0x000000656565c220 */ /* 0x020fe20000400000 */
[----:B------:R-:W-:Y:S04]  /*a440*/  FSETP.GEU.AND P4, PT, R4, -126, PT ;  /* 0xc2fc00000400780b */ /* 0x000fe80003f8e000 */
[----:B------:R-:W-:Y:S03]  /*a450*/  F2FP.F16.F32.PACK_AB R44, R101, R100 ;  /* 0x00000064652c723e */ /* 0x000fe600000000ff */
[----:B------:R-:W5:Y:S01]  /*a460*/  MUFU.EX2 R104, R16 ;  /* 0x0000001000687308 */ /* 0x000f620000000800 */
[----:B---3--:R-:W-:Y:S01]  /*a470*/  @!P3 FMUL R102, R102, R102 ;  /* 0x000000666666b220 */ /* 0x008fe20000400000 */
[----:B------:R-:W-:Y:S01]  /*a480*/  FSETP.GEU.AND P3, PT, R5, -126, PT ;  /* 0xc2fc00000500780b */ /* 0x000fe20003f6e000 */
[----:B------:R-:W-:Y:S07]  /*a490*/  @!P5 FMUL R19, R19, 0.5 ;  /* 0x3f0000001313d820 */ /* 0x000fee0000400000 */
[----:B------:R-:W3:Y:S01]  /*a4a0*/  MUFU.EX2 R105, R17 ;  /* 0x0000001100697308 */ /* 0x000ee20000000800 */
[----:B-1----:R-:W1:Y:S01]  /*a4b0*/  LDS.128 R12, [R0+0x33120] ;  /* 0x03312000000c7984 */ /* 0x002e620000000c00 */
[----:B------:R-:W-:Y:S01]  /*a4c0*/  @!P4 FMUL R4, R4, 0.5 ;  /* 0x3f0000000404c820 */ /* 0x000fe20000400000 */
[----:B----4-:R-:W-:Y:S01]  /*a4d0*/  @!P0 FMUL R103, R103, R103 ;  /* 0x0000006767678220 */ /* 0x010fe20000400000 */
[----:B------:R-:W-:Y:S01]  /*a4e0*/  FSETP.GEU.AND P0, PT, R6, -126, PT ;  /* 0xc2fc00000600780b */ /* 0x000fe20003f0e000 */
[----:B------:R-:W-:Y:S05]  /*a4f0*/  @!P3 FMUL R5, R5, 0.5 ;  /* 0x3f0000000505b820 */ /* 0x000fea0000400000 */
[----:B------:R-:W4:Y:S01]  /*a500*/  MUFU.EX2 R106, R18 ;  /* 0x00000012006a7308 */ /* 0x000f220000000800 */
[----:B--2---:R-:W-:Y:S01]  /*a510*/  FFMA2 R8, R3.F32, R28.F32x2.HI_LO, R8.F32x2.HI_LO ;  /* 0x0000001c03087249 */ /* 0x004fe20000040008 */
[----:B------:R-:W-:Y:S01]  /*a520*/  F2FP.F16.F32.PACK_AB R45, R103, R102 ;  /* 0x00000066672d723e */ /* 0x000fe200000000ff */
[----:B------:R-:W-:Y:S02]  /*a530*/  FFMA2 R10, R3.F32, R30.F32x2.HI_LO, R10.F32x2.HI_LO ;  /* 0x0000001e030a7249 */ /* 0x000fe4000004000a */
[----:B------:R-:W2:Y:S01]  /*a540*/  LDS.128 R28, [R0+0x33190] ;  /* 0x03319000001c7984 */ /* 0x000ea20000000c00 */
[----:B-----5:R-:W-:Y:S01]  /*a550*/  @!P2 FMUL R104, R104, R104 ;  /* 0x000000686868a220 */ /* 0x020fe20000400000 */
[----:B------:R-:W-:Y:S03]  /*a560*/  FSETP.GEU.AND P2, PT, R7, -126, PT ;  /* 0xc2fc00000700780b */ /* 0x000fe60003f4e000 */
[----:B------:R-:W5:Y:S01]  /*a570*/  MUFU.EX2 R107, R19 ;  /* 0x00000013006b7308 */ /* 0x000f620000000800 */
[----:B------:R-:W-:Y:S01]  /*a580*/  @!P0 FMUL R6, R6, 0.5 ;  /* 0x3f00000006068820 */ /* 0x000fe20000400000 */
[----:B---3--:R-:W-:Y:S01]  /*a590*/  @!P1 FMUL R105, R105, R105 ;  /* 0x0000006969699220 */ /* 0x008fe20000400000 */
[----:B------:R-:W-:Y:S04]  /*a5a0*/  FSETP.GEU.AND P1, PT, R8, -126, PT ;  /* 0xc2fc00000800780b */ /* 0x000fe80003f2e000 */
[----:B------:R-:W-:Y:S03]  /*a5b0*/  F2FP.F16.F32.PACK_AB R46, R105, R104 ;  /* 0x00000068692e723e */ /* 0x000fe600000000ff */
[----:B------:R-:W3:Y:S01]  /*a5c0*/  MUFU.EX2 R108, R4 ;  /* 0x00000004006c7308 */ /* 0x000ee20000000800 */
[----:B----4-:R-:W-:Y:S01]  /*a5d0*/  @!P6 FMUL R106, R106, R106 ;  /* 0x0000006a6a6ae220 */ /* 0x010fe20000400000 */
[----:B------:R-:W-:Y:S01]  /*a5e0*/  FSETP.GEU.AND P6, PT, R9, -126, PT ;  /* 0xc2fc00000900780b */ /* 0x000fe20003fce000 */
[----:B------:R-:W-:Y:S07]  /*a5f0*/  @!P2 FMUL R7, R7, 0.5 ;  /* 0x3f0000000707a820 */ /* 0x000fee0000400000 */
[----:B------:R-:W4:Y:S01]  /*a600*/  MUFU.EX2 R109, R5 ;  /* 0x00000005006d7308 */ /* 0x000f220000000800 */
[----:B------:R-:W-:Y:S01]  /*a610*/  @!P1 FMUL R8, R8, 0.5 ;  /* 0x3f00000008089820 */ /* 0x000fe20000400000 */
[----:B-----5:R-:W-:Y:S01]  /*a620*/  @!P5 FMUL R107, R107, R107 ;  /* 0x0000006b6b6bd220 */ /* 0x020fe20000400000 */
[----:B------:R-:W-:Y:S02]  /*a630*/  FSETP.GEU.AND P5, PT, R10, -126, PT ;  /* 0xc2fc00000a00780b */ /* 0x000fe40003fae000 */
[----:B------:R-:W-:Y:S05]  /*a640*/  @!P6 FMUL R9, R9, 0.5 ;  /* 0x3f0000000909e820 */ /* 0x000fea0000400000 */
[----:B------:R-:W5:Y:S01]  /*a650*/  MUFU.EX2 R110, R6 ;  /* 0x00000006006e7308 */ /* 0x000f620000000800 */
[----:B-1----:R-:W-:Y:S01]  /*a660*/  FFMA2 R12, R3.F32, R32.F32x2.HI_LO, R12.F32x2.HI_LO ;  /* 0x00000020030c7249 */ /* 0x002fe2000004000c */
[----:B------:R-:W-:Y:S01]  /*a670*/  F2FP.F16.F32.PACK_AB R47, R107, R106 ;  /* 0x0000006a6b2f723e */ /* 0x000fe200000000ff */
[----:B------:R-:W-:Y:S02]  /*a680*/  FFMA2 R34, R3.F32, R34.F32x2.HI_LO, R14.F32x2.HI_LO ;  /* 0x0000002203227249 */ /* 0x000fe4000004000e */
[----:B---3--:R-:W-:Y:S01]  /*a690*/  @!P4 FMUL R108, R108, R108 ;  /* 0x0000006c6c6cc220 */ /* 0x008fe20000400000 */
[----:B------:R-:W-:Y:S01]  /*a6a0*/  FSETP.GEU.AND P4, PT, R11, -126, PT ;  /* 0xc2fc00000b00780b */ /* 0x000fe20003f8e000 */
[C---:B------:R-:W-:Y:S03]  /*a6b0*/  FFMA2 R20, R3.reuse.F32, R36.F32x2.HI_LO, R20.F32x2.HI_LO ;  /* 0x0000002403147249 */ /* 0x040fe60000040014 */
[----:B------:R-:W1:Y:S01]  /*a6c0*/  MUFU.EX2 R111, R7 ;  /* 0x00000007006f7308 */ /* 0x000e620000000800 */
[----:B------:R-:W-:Y:S01]  /*a6d0*/  @!P5 FMUL R10, R10, 0.5 ;  /* 0x3f0000000a0ad820 */ /* 0x000fe20000400000 */
[----:B------:R-:W-:Y:S02]  /*a6e0*/  FFMA2 R22, R3.F32, R38.F32x2.HI_LO, R22.F32x2.HI_LO ;  /* 0x0000002603167249 */ /* 0x000fe40000040016 */
[----:B----4-:R-:W-:Y:S01]  /*a6f0*/  @!P3 FMUL R109, R109, R109 ;  /* 0x0000006d6d6db220 */ /* 0x010fe20000400000 */
[----:B------:R-:W-:Y:S05]  /*a700*/  FSETP.GEU.AND P3, PT, R12, -126, PT ;  /* 0xc2fc00000c00780b */ /* 0x000fea0003f6e000 */
[----:B------:R-:W3:Y:S01]  /*a710*/  MUFU.EX2 R114, R8 ;  /* 0x0000000800727308 */ /* 0x000ee20000000800 */
[----:B-----5:R-:W-:Y:S01]  /*a720*/  @!P0 FMUL R110, R110, R110 ;  /* 0x0000006e6e6e8220 */ /* 0x020fe20000400000 */
[----:B------:R-:W-:Y:S01]  /*a730*/  FSETP.GEU.AND P0, PT, R13, -126, PT ;  /* 0xc2fc00000d00780b */ /* 0x000fe20003f0e000 */
[----:B------:R-:W-:Y:S01]  /*a740*/  @!P4 FMUL R11, R11, 0.5 ;  /* 0x3f0000000b0bc820 */ /* 0x000fe20000400000 */
[----:B------:R-:W-:Y:S06]  /*a750*/  F2FP.F16.F32.PACK_AB R32, R109, R108 ;  /* 0x0000006c6d20723e */ /* 0x000fec00000000ff */
[----:B------:R-:W4:Y:S01]  /*a760*/  MUFU.EX2 R115, R9 ;  /* 0x0000000900737308 */ /* 0x000f220000000800 */
[----:B-1----:R-:W-:Y:S01]  /*a770*/  @!P2 FMUL R111, R111, R111 ;  /* 0x0000006f6f6fa220 */ /* 0x002fe20000400000 */
[----:B------:R-:W-:Y:S01]  /*a780*/  @!P3 FMUL R12, R12, 0.5 ;  /* 0x3f0000000c0cb820 */ /* 0x000fe20000400000 */
[----:B------:R-:W-:Y:S03]  /*a790*/  FSETP.GEU.AND P2, PT, R34, -126, PT ;  /* 0xc2fc00002200780b */ /* 0x000fe60003f4e000 */
[----:B------:R-:W-:Y:S01]  /*a7a0*/  F2FP.F16.F32.PACK_AB R33, R111, R110 ;  /* 0x0000006e6f21723e */ /* 0x000fe200000000ff */
[----:B------:R-:W-:Y:S03]  /*a7b0*/  @!P0 FMUL R13, R13, 0.5 ;  /* 0x3f0000000d0d8820 */ /* 0x000fe60000400000 */
[----:B------:R-:W1:Y:S01]  /*a7c0*/  MUFU.EX2 R118, R10 ;  /* 0x0000000a00767308 */ /* 0x000e620000000800 */
[----:B---3--:R-:W-:Y:S01]  /*a7d0*/  @!P1 FMUL R114, R114, R114 ;  /* 0x0000007272729220 */ /* 0x008fe20000400000 */
[----:B------:R-:W-:Y:S08]  /*a7e0*/  FSETP.GEU.AND P1, PT, R35, -126, PT ;  /* 0xc2fc00002300780b */ /* 0x000ff00003f2e000 */
[----:B------:R-:W3:Y:S01]  /*a7f0*/  MUFU.EX2 R119, R11 ;  /* 0x0000000b00777308 */ /* 0x000ee20000000800 */
[----:B------:R-:W-:Y:S01]  /*a800*/  @!P2 FMUL R34, R34, 0.5 ;  /* 0x3f0000002222a820 */ /* 0x000fe20000400000 */
[----:B----4-:R-:W-:Y:S01]  /*a810*/  @!P6 FMUL R115, R115, R115 ;  /* 0x000000737373e220 */ /* 0x010fe20000400000 */
[----:B------:R-:W-:Y:S02]  /*a820*/  FSETP.GEU.AND P6, PT, R20, -126, PT ;  /* 0xc2fc00001400780b */ /* 0x000fe40003fce000 */
[----:B------:R-:W-:Y:S05]  /*a830*/  @!P1 FMUL R35, R35, 0.5 ;  /* 0x3f00000023239820 */ /* 0x000fea0000400000 */
[----:B------:R-:W4:Y:S01]  /*a840*/  MUFU.EX2 R112, R12 ;  /* 0x0000000c00707308 */ /* 0x000f220000000800 */
[----:B-1----:R-:W-:Y:S01]  /*a850*/  @!P5 FMUL R118, R118, R118 ;  /* 0x000000767676d220 */ /* 0x002fe20000400000 */
[----:B------:R-:W-:Y:S08]  /*a860*/  FSETP.GEU.AND P5, PT, R21, -126, PT ;  /* 0xc2fc00001500780b */ /* 0x000ff00003fae000 */
[----:B------:R1:W5:Y:S01]  /*a870*/  MUFU.EX2 R113, R13 ;  /* 0x0000000d00717308 */ /* 0x0003620000000800 */
[----:B---3--:R-:W-:Y:S01]  /*a880*/  @!P4 FMUL R119, R119, R119 ;  /* 0x000000777777c220 */ /* 0x008fe20000400000 */
[----:B------:R-:W-:Y:S01]  /*a890*/  FSETP.GEU.AND P4, PT, R22, -126, PT ;  /* 0xc2fc00001600780b */ /* 0x000fe20003f8e000 */
[----:B------:R-:W-:Y:S02]  /*a8a0*/  @!P6 FMUL R20, R20, 0.5 ;  /* 0x3f0000001414e820 */ /* 0x000fe40000400000 */
[----:B------:R-:W-:Y:S05]  /*a8b0*/  @!P5 FMUL R21, R21, 0.5 ;  /* 0x3f0000001515d820 */ /* 0x000fea0000400000 */
[----:B------:R-:W3:Y:S01]  /*a8c0*/  MUFU.EX2 R116, R34 ;  /* 0x0000002200747308 */ /* 0x000ee20000000800 */
[----:B----4-:R-:W-:Y:S01]  /*a8d0*/  @!P3 FMUL R112, R112, R112 ;  /* 0x000000707070b220 */ /* 0x010fe20000400000 */
[----:B------:R-:W-:Y:S03]  /*a8e0*/  FSETP.GEU.AND P3, PT, R23, -126, PT ;  /* 0xc2fc00001700780b */ /* 0x000fe60003f6e000 */
[----:B------:R-:W-:Y:S05]  /*a8f0*/  @!P4 FMUL R22, R22, 0.5 ;  /* 0x3f0000001616c820 */ /* 0x000fea0000400000 */
[----:B------:R-:W4:Y:S01]  /*a900*/  MUFU.EX2 R117, R35 ;  /* 0x0000002300757308 */ /* 0x000f220000000800 */
[----:B-1----:R-:W1:Y:S01]  /*a910*/  LDTM.x16 R4, tmem[UR4+0x60] ;  /* 0x00006004000479ee */ /* 0x002e620008240000 */
[----:B-----5:R-:W-:Y:S03]  /*a920*/  @!P0 FMUL R113, R113, R113 ;  /* 0x0000007171718220 */ /* 0x020fe60000400000 */
[----:B------:R-:W-:Y:S05]  /*a930*/  @!P3 FMUL R23, R23, 0.5 ;  /* 0x3f0000001717b820 */ /* 0x000fea0000400000 */
[----:B------:R-:W-:Y:S01]  /*a940*/  MUFU.EX2 R120, R20 ;  /* 0x0000001400787308 */ /* 0x000fe20000000800 */
[----:B---3--:R-:W-:Y:S01]  /*a950*/  @!P2 FMUL R116, R116, R116 ;  /* 0x000000747474a220 */ /* 0x008fe20000400000 */
[----:B------:R-:W-:Y:S02]  /*a960*/  F2FP.F16.F32.PACK_AB R34, R115, R114 ;  /* 0x000000727322723e */ /* 0x000fe400000000ff */
[----:B------:R-:W-:Y:S06]  /*a970*/  F2FP.F16.F32.PACK_AB R36, R113, R112 ;  /* 0x000000707124723e */ /* 0x000fec00000000ff */
[----:B------:R-:W3:Y:S01]  /*a980*/  MUFU.EX2 R121, R21 ;  /* 0x0000001500797308 */ /* 0x000ee20000000800 */
[----:B----4-:R-:W-:Y:S01]  /*a990*/  @!P1 FMUL R117, R117, R117 ;  /* 0x0000007575759220 */ /* 0x010fe20000400000 */
[----:B------:R-:W-:Y:S04]  /*a9a0*/  F2FP.F16.F32.PACK_AB R35, R119, R118 ;  /* 0x000000767723723e */ /* 0x000fe800000000ff */
[----:B------:R-:W-:Y:S04]  /*a9b0*/  F2FP.F16.F32.PACK_AB R37, R117, R116 ;  /* 0x000000747525723e */ /* 0x000fe800000000ff */
[----:B------:R-:W4:Y:S01]  /*a9c0*/  MUFU.EX2 R22, R22 ;  /* 0x0000001600167308 */ /* 0x000f220000000800 */
[C---:B-1----:R-:W-:Y:S02]  /*a9d0*/  FFMA2 R24, R3.reuse.F32, R4.F32x2.HI_LO, R24.F32x2.HI_LO ;  /* 0x0000000403187249 */ /* 0x042fe40000040018 */
[----:B------:R-:W-:Y:S02]  /*a9e0*/  FFMA2 R26, R3.F32, R6.F32x2.HI_LO, R26.F32x2.HI_LO ;  /* 0x00000006031a7249 */ /* 0x000fe4000004001a */
[----:B------:R-:W1:Y:S01]  /*a9f0*/  LDS.128 R4, [R0+0x331a0] ;  /* 0x0331a00000047984 */ /* 0x000e620000000c00 */
[----:B------:R-:W-:Y:S01]  /*aa00*/  FSETP.GEU.AND P2, PT, R25, -126, PT ;  /* 0xc2fc00001900780b */ /* 0x000fe20003f4e000 */
[C---:B--2---:R-:W-:Y:S03]  /*aa10*/  FFMA2 R28, R3.reuse.F32, R8.F32x2.HI_LO, R28.F32x2.HI_LO ;  /* 0x00000008031c7249 */ /* 0x044fe6000004001c */
[----:B------:R-:W2:Y:S01]  /*aa20*/  MUFU.EX2 R23, R23 ;  /* 0x0000001700177308 */ /* 0x000ea20000000800 */
[----:B------:R-:W-:Y:S01]  /*aa30*/  FSETP.GEU.AND P1, PT, R26, -126, PT ;  /* 0xc2fc00001a00780b */ /* 0x000fe20003f2e000 */
[----:B------:R-:W-:Y:S01]  /*aa40*/  FFMA2 R30, R3.F32, R10.F32x2.HI_LO, R30.F32x2.HI_LO ;  /* 0x0000000a031e7249 */ /* 0x000fe2000004001e */
[----:B------:R-:W-:Y:S01]  /*aa50*/  FSETP.GEU.AND P0, PT, R24, -126, PT ;  /* 0xc2fc00001800780b */ /* 0x000fe20003f0e000 */
[----:B---3--:R-:W-:Y:S01]  /*aa60*/  @!P5 FMUL R121, R121, R121 ;  /* 0x000000797979d220 */ /* 0x008fe20000400000 */
[----:B------:R3:W5:Y:S01]  /*aa70*/  LDS.128 R8, [R0+0x331b0] ;  /* 0x0331b00000087984 */ /* 0x0007620000000c00 */
[----:B------:R-:W-:Y:S01]  /*aa80*/  NOP ;  /* 0x0000000000007918 */ /* 0x000fe20000000000 */
[----:B------:R-:W-:Y:S01]  /*aa90*/  FSETP.GEU.AND P5, PT, R28, -126, PT ;  /* 0xc2fc00001c00780b */ /* 0x000fe20003fae000 */
[----:B------:R-:W-:Y:S01]  /*aaa0*/  @!P6 FMUL R120, R120, R120 ;  /* 0x000000787878e220 */ /* 0x000fe20000400000 */
[----:B------:R-:W-:Y:S01]  /*aab0*/  FSETP.GEU.AND P6, PT, R27, -126, PT ;  /* 0xc2fc00001b00780b */ /* 0x000fe20003fce000 */
[----:B----4-:R-:W-:Y:S01]  /*aac0*/  @!P4 FMUL R22, R22, R22 ;  /* 0x000000161616c220 */ /* 0x010fe20000400000 */
[----:B------:R-:W-:Y:S01]  /*aad0*/  FSETP.GEU.AND P4, PT, R29, -126, PT ;  /* 0xc2fc00001d00780b */ /* 0x000fe20003f8e000 */
[----:B------:R-:W-:Y:S01]  /*aae0*/  @!P2 FMUL R25, R25, 0.5 ;  /* 0x3f0000001919a820 */ /* 0x000fe20000400000 */
[----:B------:R-:W-:Y:S01]  /*aaf0*/  BAR.SYNC.DEFER_BLOCKING 0x3, 0x100 ;  /* 0x00c4000000007b1d */ /* 0x000fe20000010000 */
[----:B------:R-:W-:Y:S01]  /*ab00*/  @!P1 FMUL R26, R26, 0.5 ;  /* 0x3f0000001a1a9820 */ /* 0x000fe20000400000 */
[----:B------:R-:W-:Y:S01]  /*ab10*/  F2FP.F16.F32.PACK_AB R38, R121, R120 ;  /* 0x000000787926723e */ /* 0x000fe200000000ff */
[----:B------:R-:W-:Y:S01]  /*ab20*/  @!P0 FMUL R24, R24, 0.5 ;  /* 0x3f00000018188820 */ /* 0x000fe20000400000 */
[----:B--2---:R-:W-:Y:S01]  /*ab30*/  @!P3 FMUL R23, R23, R23 ;  /* 0x000000171717b220 */ /* 0x004fe20000400000 */
[----:B------:R-:W-:Y:S01]  /*ab40*/  FSETP.GEU.AND P3, PT, R30, -126, PT ;  /* 0xc2fc00001e00780b */ /* 0x000fe20003f6e000 */
[----:B------:R-:W2:Y:S01]  /*ab50*/  MUFU.EX2 R123, R25 ;  /* 0x00000019007b7308 */ /* 0x000ea20000000800 */
[----:B------:R-:W-:Y:S02]  /*ab60*/  @!P5 FMUL R28, R28, 0.5 ;  /* 0x3f0000001c1cd820 */ /* 0x000fe40000400000 */
[----:B------:R-:W-:Y:S01]  /*ab70*/  @!P6 FMUL R27, R27, 0.5 ;  /* 0x3f0000001b1be820 */ /* 0x000fe20000400000 */
[----:B------:R-:W-:Y:S01]  /*ab80*/  F2FP.F16.F32.PACK_AB R39, R23, R22 ;  /* 0x000000161727723e */ /* 0x000fe200000000ff */
[----:B------:R-:W-:Y:S05]  /*ab90*/  @!P4 FMUL R29, R29, 0.5 ;  /* 0x3f0000001d1dc820 */ /* 0x000fea0000400000 */
[----:B------:R-:W4:Y:S01]  /*aba0*/  MUFU.EX2 R124, R26 ;  /* 0x0000001a007c7308 */ /* 0x000f220000000800 */
[----:B---3--:R-:W-:Y:S01]  /*abb0*/  SHF.R.U32.HI R0, RZ, 0x4, R73 ;  /* 0x00000004ff007819 */ /* 0x008fe20000011649 */
[----:B------:R-:W-:Y:S03]  /*abc0*/  @!P3 FMUL R30, R30, 0.5 ;  /* 0x3f0000001e1eb820 */ /* 0x000fe60000400000 */
[----:B------:R-:W-:Y:S05]  /*abd0*/  LOP3.LUT R0, R0, 0x8, RZ, 0xc0, !PT ;  /* 0x0000000800007812 */ /* 0x000fea00078ec0ff */
[----:B------:R-:W3:Y:S01]  /*abe0*/  MUFU.EX2 R122, R24 ;  /* 0x00000018007a7308 */ /* 0x000ee20000000800 */
[----:B--2---:R-:W-:Y:S01]  /*abf0*/  @!P2 FMUL R123, R123, R123 ;  /* 0x0000007b7b7ba220 */ /* 0x004fe20000400000 */
[C---:B-1----:R-:W-:Y:S02]  /*ac00*/  FFMA2 R4, R3.reuse.F32, R12.F32x2.HI_LO, R4.F32x2.HI_LO ;  /* 0x0000000c03047249 */ /* 0x042fe40000040004 */
[----:B------:R-:W-:Y:S03]  /*ac10*/  FFMA2 R6, R3.F32, R14.F32x2.HI_LO, R6.F32x2.HI_LO ;  /* 0x0000000e03067249 */ /* 0x000fe60000040006 */
[----:B------:R-:W-:Y:S03]  /*ac20*/  FSETP.GEU.AND P2, PT, R4, -126, PT ;  /* 0xc2fc00000400780b */ /* 0x000fe60003f4e000 */
[----:B------:R-:W1:Y:S01]  /*ac30*/  MUFU.EX2 R125, R27 ;  /* 0x0000001b007d7308 */ /* 0x000e620000000800 */
[----:B----4-:R-:W-:Y:S01]  /*ac40*/  @!P1 FMUL R124, R124, R124 ;  /* 0x0000007c7c7c9220 */ /* 0x010fe20000400000 */
[----:B------:R-:W-:Y:S01]  /*ac50*/  FSETP.GEU.AND P1, PT, R5, -126, PT ;  /* 0xc2fc00000500780b */ /* 0x000fe20003f2e000 */
[C---:B-----5:R-:W-:Y:S01]  /*ac60*/  FFMA2 R8, R3.reuse.F32, R16.F32x2.HI_LO, R8.F32x2.HI_LO ;  /* 0x0000001003087249 */ /* 0x060fe20000040008 */
[----:B------:R-:W-:Y:S01]  /*ac70*/  IADD3 R16, PT, PT, R74, -R0, RZ ;  /* 0x800000004a107210 */ /* 0x000fe20007ffe0ff */
[----:B------:R-:W-:Y:S05]  /*ac80*/  FFMA2 R10, R3.F32, R18.F32x2.HI_LO, R10.F32x2.HI_LO ;  /* 0x00000012030a7249 */ /* 0x000fea000004000a */
[----:B------:R-:W2:Y:S01]  /*ac90*/  MUFU.EX2 R66, R28 ;  /* 0x0000001c00427308 */ /* 0x000ea20000000800 */
[----:B---3--:R-:W-:Y:S01]  /*aca0*/  @!P0 FMUL R122, R122, R122 ;  /* 0x0000007a7a7a8220 */ /* 0x008fe20000400000 */
[----:B------:R-:W-:Y:S01]  /*acb0*/  FSETP.GEU.AND P0, PT, R31, -126, PT ;  /* 0xc2fc00001f00780b */ /* 0x000fe20003f0e000 */
[----:B------:R-:W-:Y:S01]  /*acc0*/  @!P2 FMUL R4, R4, 0.5 ;  /* 0x3f0000000404a820 */ /* 0x000fe20000400000 */
[----:B------:R-:W-:Y:S01]  /*acd0*/  SHF.R.U32.HI R0, RZ, 0x15, R16 ;  /* 0x00000015ff007819 */ /* 0x000fe20000011610 */
[----:B------:R-:W-:Y:S05]  /*ace0*/  @!P1 FMUL R5, R5, 0.5 ;  /* 0x3f00000005059820 */ /* 0x000fea0000400000 */
[----:B------:R-:W3:Y:S01]  /*acf0*/  MUFU.EX2 R69, R29 ;  /* 0x0000001d00457308 */ /* 0x000ee20000000800 */
[----:B-1----:R-:W-:Y:S01]  /*ad00*/  @!P6 FMUL R125, R125, R125 ;  /* 0x0000007d7d7de220 */ /* 0x002fe20000400000 */
[----:B------:R-:W-:Y:S02]  /*ad10*/  FSETP.GEU.AND P6, PT, R6, -126, PT ;  /* 0xc2fc00000600780b */ /* 0x000fe40003fce000 */
[----:B------:R-:W-:Y:S02]  /*ad20*/  F2FP.F16.F32.PACK_AB R24, R123, R122 ;  /* 0x0000007a7b18723e */ /* 0x000fe400000000ff */
[----:B------:R-:W-:Y:S01]  /*ad30*/  F2FP.F16.F32.PACK_AB R25, R125, R124 ;  /* 0x0000007c7d19723e */ /* 0x000fe200000000ff */
[----:B------:R-:W-:Y:S03]  /*ad40*/  @!P0 FMUL R31, R31, 0.5 ;  /* 0x3f0000001f1f8820 */ /* 0x000fe60000400000 */
[----:B------:R-:W1:Y:S01]  /*ad50*/  MUFU.EX2 R64, R30 ;  /* 0x0000001e00407308 */ /* 0x000e620000000800 */
[----:B--2---:R-:W-:Y:S01]  /*ad60*/  @!P5 FMUL R66, R66, R66 ;  /* 0x000000424242d220 */ /* 0x004fe20000400000 */
[----:B------:R-:W-:Y:S04]  /*ad70*/  FSETP.GEU.AND P5, PT, R7, -126, PT ;  /* 0xc2fc00000700780b */ /* 0x000fe80003fae000 */
[----:B------:R2:W-:Y:S01]  /*ad80*/  STL [R1+0x8], R66 ;  /* 0x0000084201007387 */ /* 0x0005e20000100800 */
[----:B------:R-:W-:Y:S03]  /*ad90*/  @!P6 FMUL R6, R6, 0.5 ;  /* 0x3f0000000606e820 */ /* 0x000fe60000400000 */
[----:B------:R-:W4:Y:S01]  /*ada0*/  MUFU.EX2 R62, R4 ;  /* 0x00000004003e7308 */ /* 0x000f220000000800 */
[----:B---3--:R-:W-:Y:S01]  /*adb0*/  @!P4 FMUL R69, R69, R69 ;  /* 0x000000454545c220 */ /* 0x008fe20000400000 */
[----:B------:R-:W-:Y:S04]  /*adc0*/  FSETP.GEU.AND P4, PT, R8, -126, PT ;  /* 0xc2fc00000800780b */ /* 0x000fe80003f8e000 */
[----:B------:R2:W-:Y:S01]  /*add0*/  STL [R1+0xc], R69 ;  /* 0x00000c4501007387 */ /* 0x0005e20000100800 */
[----:B------:R-:W-:Y:S03]  /*ade0*/  @!P5 FMUL R7, R7, 0.5 ;  /* 0x3f0000000707d820 */ /* 0x000fe60000400000 */
[----:B------:R-:W3:Y:S01]  /*adf0*/  MUFU.EX2 R65, R5 ;  /* 0x0000000500417308 */ /* 0x000ee20000000800 */
[----:B-1----:R-:W-:Y:S01]  /*ae00*/  @!P3 FMUL R64, R64, R64 ;  /* 0x000000404040b220 */ /* 0x002fe20000400000 */
[----:B------:R-:W-:Y:S02]  /*ae10*/  FSETP.GEU.AND P3, PT, R9, -126, PT ;  /* 0xc2fc00000900780b */ /* 0x000fe40003f6e000 */
[----:B------:R-:W-:Y:S02]  /*ae20*/  F2FP.F16.F32.PACK_AB R26, R69, R66 ;  /* 0x00000042451a723e */ /* 0x000fe400000000ff */
[----:B------:R2:W-:Y:S01]  /*ae30*/  STL [R1+0x10], R64 ;  /* 0x0000104001007387 */ /* 0x0005e20000100800 */
[----:B------:R-:W-:Y:S03]  /*ae40*/  @!P4 FMUL R8, R8, 0.5 ;  /* 0x3f0000000808c820 */ /* 0x000fe60000400000 */
[----:B------:R-:W1:Y:S01]  /*ae50*/  MUFU.EX2 R67, R31 ;  /* 0x0000001f00437308 */ /* 0x000e620000000800 */
[----:B----4-:R-:W-:Y:S01]  /*ae60*/  @!P2 FMUL R62, R62, R62 ;  /* 0x0000003e3e3ea220 */ /* 0x010fe20000400000 */
[C---:B------:R-:W-:Y:S03]  /*ae70*/  FSETP.GEU.AND P2, PT, R10.reuse, -126, PT ;  /* 0xc2fc00000a00780b */ /* 0x040fe60003f4e000 */
[----:B------:R-:W-:Y:S05]  /*ae80*/  @!P3 FMUL R9, R9, 0.5 ;  /* 0x3f0000000909b820 */ /* 0x000fea0000400000 */
[----:B------:R-:W4:Y:S01]  /*ae90*/  MUFU.EX2 R60, R6 ;  /* 0x00000006003c7308 */ /* 0x000f220000000800 */
[----:B---3--:R-:W-:Y:S01]  /*aea0*/  @!P1 FMUL R65, R65, R65 ;  /* 0x0000004141419220 */ /* 0x008fe20000400000 */
[----:B------:R-:W-:Y:S04]  /*aeb0*/  FSETP.GEU.AND P1, PT, R11, -126, PT ;  /* 0xc2fc00000b00780b */ /* 0x000fe80003f2e000 */
[----:B------:R-:W-:Y:S01]  /*aec0*/  F2FP.F16.F32.PACK_AB R28, R65, R62 ;  /* 0x0000003e411c723e */ /* 0x000fe200000000ff */
[----:B------:R-:W-:Y:S03]  /*aed0*/  @!P2 FMUL R10, R10, 0.5 ;  /* 0x3f0000000a0aa820 */ /* 0x000fe60000400000 */
[----:B------:R-:W3:Y:S01]  /*aee0*/  MUFU.EX2 R63, R7 ;  /* 0x00000007003f7308 */ /* 0x000ee20000000800 */
[----:B-1----:R-:W-:Y:S01]  /*aef0*/  @!P0 FMUL R67, R67, R67 ;  /* 0x0000004343438220 */ /* 0x002fe20000400000 */
[----:B------:R-:W-:Y:S04]  /*af00*/  ISETP.NE.AND P0, PT, R57, R0, PT ;  /* 0x000000003900720c */ /* 0x000fe80003f05270 */
[----:B------:R2:W-:Y:S01]  /*af10*/  STL [R1+0x14], R67 ;  /* 0x0000144301007387 */ /* 0x0005e20000100800 */
[----:B------:R-:W-:Y:S03]  /*af20*/  @!P1 FMUL R11, R11, 0.5 ;  /* 0x3f0000000b0b9820 */ /* 0x000fe60000400000 */
[----:B------:R-:W1:Y:S01]  /*af30*/  MUFU.EX2 R58, R8 ;  /* 0x00000008003a7308 */ /* 0x000e620000000800 */
[----:B----4-:R-:W-:Y:S01]  /*af40*/  @!P6 FMUL R60, R60, R60 ;  /* 0x0000003c3c3ce220 */ /* 0x010fe20000400000 */
[----:B------:R2:W-:Y:S01]  /*af50*/  STL [R1+0x18], R62 ;  /* 0x0000183e01007387 */ /* 0x0005e20000100800 */
[----:B------:R-:W-:Y:S03]  /*af60*/  F2FP.F16.F32.PACK_AB R27, R67, R64 ;  /* 0x00000040431b723e */ /* 0x000fe600000000ff */
[----:B------:R2:W-:Y:S04]  /*af70*/  STL [R1+0x1c], R65 ;  /* 0x00001c4101007387 */ /* 0x0005e80000100800 */
[----:B------:R-:W4:Y:S01]  /*af80*/  MUFU.EX2 R61, R9 ;  /* 0x00000009003d7308 */ /* 0x000f220000000800 */
[----:B---3--:R-:W-:Y:S01]  /*af90*/  @!P5 FMUL R63, R63, R63 ;  /* 0x0000003f3f3fd220 */ /* 0x008fe20000400000 */
[----:B------:R2:W-:Y:S04]  /*afa0*/  STL [R1+0x20], R60 ;  /* 0x0000203c01007387 */ /* 0x0005e80000100800 */
[----:B------:R2:W-:Y:S01]  /*afb0*/  STL [R1+0x24], R63 ;  /* 0x0000243f01007387 */ /* 0x0005e20000100800 */
[----:B------:R-:W-:Y:S03]  /*afc0*/  F2FP.F16.F32.PACK_AB R29, R63, R60 ;  /* 0x0000003c3f1d723e */ /* 0x000fe600000000ff */
[----:B------:R-:W3:Y:S01]  /*afd0*/  MUFU.EX2 R56, R10 ;  /* 0x0000000a00387308 */ /* 0x000ee20000000800 */
[----:B-1----:R-:W-:Y:S05]  /*afe0*/  @!P4 FMUL R58, R58, R58 ;  /* 0x0000003a3a3ac220 */ /* 0x002fea0000400000 */
[----:B------:R2:W-:Y:S04]  /*aff0*/  STL [R1+0x28], R58 ;  /* 0x0000283a01007387 */ /* 0x0005e80000100800 */
[----:B------:R-:W1:Y:S01]  /*b000*/  MUFU.EX2 R59, R11 ;  /* 0x0000000b003b7308 */ /* 0x000e620000000800 */
[----:B----4-:R-:W-:Y:S05]  /*b010*/  @!P3 FMUL R61, R61, R61 ;  /* 0x0000003d3d3db220 */ /* 0x010fea0000400000 */
[----:B------:R2:W-:Y:S01]  /*b020*/  STL [R1+0x2c], R61 ;  /* 0x00002c3d01007387 */ /* 0x0005e20000100800 */
[----:B------:R-:W-:Y:S01]  /*b030*/  F2FP.F16.F32.PACK_AB R30, R61, R58 ;  /* 0x0000003a3d1e723e */ /* 0x000fe200000000ff */
[----:B---3--:R-:W-:Y:S05]  /*b040*/  @!P2 FMUL R56, R56, R56 ;  /* 0x000000383838a220 */ /* 0x008fea0000400000 */
[----:B------:R2:W-:Y:S01]  /*b050*/  STL [R1+0x30], R56 ;  /* 0x0000303801007387 */ /* 0x0005e20000100800 */
[----:B-1----:R-:W-:Y:S05]  /*b060*/  @!P1 FMUL R59, R59, R59 ;  /* 0x0000003b3b3b9220 */ /* 0x002fea0000400000 */
[----:B------:R2:W-:Y:S01]  /*b070*/  STL [R1+0x34], R59 ;  /* 0x0000343b01007387 */ /* 0x0005e20000100800 */
[----:B------:R-:W-:Y:S01]  /*b080*/  F2FP.F16.F32.PACK_AB R31, R59, R56 ;  /* 0x000000383b1f723e */ /* 0x000fe200000000ff */
[----:B------:R-:W-:Y:S06]  /*b090*/  @!P0 BRA `(.L_x_188) ;  /* 0x0000000000408947 */ /* 0x000fec0003800000 */
[----:B------:R-:W1:Y:S01]  /*b0a0*/  LDCU.64 UR6, c[0x4][0x80] ;  /* 0x01001000ff0677ac */ /* 0x000e620008000a00 */
[----:B------:R-:W-:Y:S01]  /*b0b0*/  MOV R15, 0x0 ;  /* 0x00000000000f7802 */ /* 0x000fe20000000f00 */
[----:B------:R-:W-:Y:S02]  /*b0c0*/  HFMA2 R12, -RZ, RZ, 0, 5.9604644775390625e-08 ;  /* 0x00000001ff0c7431 */ /* 0x000fe400000001ff */
[----:B------:R-:W-:Y:S02]  /*b0d0*/  IMAD.MOV.U32 R8, RZ, RZ, 0x1be ;  /* 0x000001beff087424 */ /* 0x000fe400078e00ff */
[----:B------:R-:W-:Y:S01]  /*b0e0*/  IMAD.MOV.U32 R13, RZ, RZ, RZ ;  /* 0x000000ffff0d7224 */ /* 0x000fe200078e00ff */
[----:B------:R-:W3:Y:S01]  /*b0f0*/  LDCU.64 UR4, c[0x4][0x88] ;  /* 0x01001100ff0477ac */ /* 0x000ee20008000a00 */
[----:B------:R-:W4:Y:S01]  /*b100*/  LDC.64 R14, c[0x4][R15] ;  /* 0x010000000f0e7b82 */ /* 0x000f220000000a00 */
[----:B------:R-:W5:Y:S01]  /*b110*/  LDCU.64 UR8, c[0x4][0x10] ;  /* 0x01000200ff0877ac */ /* 0x000f620008000a00 */
[----:B-1----:R-:W-:Y:S01]  /*b120*/  MOV R5, UR7 ;  /* 0x0000000700057c02 */ /* 0x002fe20008000f00 */
[----:B------:R-:W-:Y:S01]  /*b130*/  IMAD.U32 R4, RZ, RZ, UR6 ;  /* 0x00000006ff047e24 */ /* 0x000fe2000f8e00ff */
[----:B---3--:R-:W-:Y:S01]  /*b140*/  MOV R7, UR5 ;  /* 0x0000000500077c02 */ /* 0x008fe20008000f00 */
[----:B------:R-:W-:Y:S01]  /*b150*/  IMAD.U32 R6, RZ, RZ, UR4 ;  /* 0x00000004ff067e24 */ /* 0x000fe2000f8e00ff */
[----:B-----5:R-:W-:Y:S01]  /*b160*/  MOV R11, UR9 ;  /* 0x00000009000b7c02 */ /* 0x020fe20008000f00 */
[----:B------:R-:W-:Y:S02]  /*b170*/  IMAD.U32 R10, RZ, RZ, UR8 ;  /* 0x00000008ff0a7e24 */ /* 0x000fe4000f8e00ff */
[----:B------:R-:W-:Y:S07]  /*b180*/  LEPC R20, `(.L_x_188) ;  /* 0x000000001014794e */ /* 0x000fee0000000000 */
[----:B--2-4-:R-:W-:Y:S05]  /*b190*/  CALL.ABS.NOINC R14 ;  /* 0x000000000e007343 */ /* 0x014fea0003c00000 */
.L_x_188:
[----:B------:R-:W-:Y:S05]  /*b1a0*/  WARPSYNC.ALL ;  /* 0x0000000000007948 */ /* 0x000fea0003800000 */
[C---:B------:R-:W-:Y:S01]  /*b1b0*/  R2UR UR4, R16.reuse ;  /* 0x00000000100472ca */ /* 0x040fe200000e0000 */
[----:B------:R-:W-:Y:S05]  /*b1c0*/  VIADD R0, R16, 0x10 ;  /* 0x0000001010007836 */ /* 0x000fea0000000000 */
[----:B------:R-:W-:Y:S04]  /*b1d0*/  SHF.R.U32.HI R0, RZ, 0x15, R0 ;  /* 0x00000015ff007819 */ /* 0x000fe80000011600 */
[----:B------:R-:W-:Y:S03]  /*b1e0*/  ISETP.NE.AND P0, PT, R57, R0, PT ;  /* 0x000000003900720c */ /* 0x000fe60003f05270 */
[----:B------:R1:W-:Y:S10]  /*b1f0*/  STTM.x8 tmem[UR4], R48 ;  /* 0x00000030000079ed */ /* 0x0003f400081c0004 */
[----:B------:R-:W-:Y:S05]  /*b200*/  @!P0 BRA `(.L_x_189) ;  /* 0x0000000000408947 */ /* 0x000fea0003800000 */
[----:B------:R-:W3:Y:S01]  /*b210*/  LDCU.64 UR8, c[0x4][0x80] ;  /* 0x01001000ff0877ac */ /* 0x000ee20008000a00 */
[----:B------:R-:W-:Y:S01]  /*b220*/  MOV R15, 0x0 ;  /* 0x00000000000f7802 */ /* 0x000fe20000000f00 */
[----:B------:R-:W-:Y:S02]  /*b230*/  HFMA2 R12, -RZ, RZ, 0, 5.9604644775390625e-08 ;  /* 0x00000001ff0c7431 */ /* 0x000fe400000001ff */
[----:B------:R-:W-:Y:S02]  /*b240*/  IMAD.MOV.U32 R8, RZ, RZ, 0x1be ;  /* 0x000001beff087424 */ /* 0x000fe400078e00ff */
[----:B------:R-:W-:Y:S01]  /*b250*/  IMAD.MOV.U32 R13, RZ, RZ, RZ ;  /* 0x000000ffff0d7224 */ /* 0x000fe200078e00ff */
[----:B------:R-:W4:Y:S01]  /*b260*/  LDCU.64 UR6, c[0x4][0x88] ;  /* 0x01001100ff0677ac */ /* 0x000f220008000a00 */
[----:B------:R-:W1:Y:S01]  /*b270*/  LDC.64 R14, c[0x4][R15] ;  /* 0x010000000f0e7b82 */ /* 0x000e620000000a00 */
[----:B------:R-:W5:Y:S01]  /*b280*/  LDCU.64 UR4, c[0x4][0x10] ;  /* 0x01000200ff0477ac */ /* 0x000f620008000a00 */
[----:B---3--:R-:W-:Y:S01]  /*b290*/  MOV R5, UR9 ;  /* 0x0000000900057c02 */ /* 0x008fe20008000f00 */
[----:B------:R-:W-:Y:S01]  /*b2a0*/  IMAD.U32 R4, RZ, RZ, UR8 ;  /* 0x00000008ff047e24 */ /* 0x000fe2000f8e00ff */
[----:B----4-:R-:W-:Y:S01]  /*b2b0*/  MOV R7, UR7 ;  /* 0x0000000700077c02 */ /* 0x010fe20008000f00 */
[----:B------:R-:W-:Y:S01]  /*b2c0*/  IMAD.U32 R6, RZ, RZ, UR6 ;  /* 0x00000006ff067e24 */ /* 0x000fe2000f8e00ff */
[----:B-----5:R-:W-:Y:S01]  /*b2d0*/  MOV R11, UR5 ;  /* 0x00000005000b7c02 */ /* 0x020fe20008000f00 */
[----:B------:R-:W-:Y:S02]  /*b2e0*/  IMAD.U32 R10, RZ, RZ, UR4 ;  /* 0x00000004ff0a7e24 */ /* 0x000fe4000f8e00ff */
[----:B------:R-:W-:Y:S07]  /*b2f0*/  LEPC R20, `(.L_x_189) ;  /* 0x000000001014794e */ /* 0x000fee0000000000 */
[----:B-12---:R-:W-:Y:S05]  /*b300*/  CALL.ABS.NOINC R14 ;  /* 0x000000000e007343 */ /* 0x006fea0003c00000 */
.L_x_189:
[----:B------:R-:W-:Y:S05]  /*b310*/  WARPSYNC.ALL ;  /* 0x0000000000007948 */ /* 0x000fea0003800000 */
[C---:B------:R-:W-:Y:S01]  /*b320*/  R2UR UR4, R16.reuse ;  /* 0x00000000100472ca */ /* 0x040fe200000e0000 */
[----:B------:R-:W-:Y:S05]  /*b330*/  VIADD R0, R16, 0x20 ;  /* 0x0000002010007836 */ /* 0x000fea0000000000 */
[----:B------:R-:W-:Y:S04]  /*b340*/  SHF.R.U32.HI R0, RZ, 0x15, R0 ;  /* 0x00000015ff007819 */ /* 0x000fe80000011600 */
[----:B------:R-:W-:Y:S03]  /*b350*/  ISETP.NE.AND P0, PT, R57, R0, PT ;  /* 0x000000003900720c */ /* 0x000fe60003f05270 */
[----:B------:R3:W-:Y:S10]  /*b360*/  STTM.x8 tmem[UR4+0x10], R40 ;  /* 0x00001028000079ed */ /* 0x0007f400081c0004 */
[----:B------:R-:W-:Y:S05]  /*b370*/  @!P0 BRA `(.L_x_190) ;  /* 0x0000000000408947 */ /* 0x000fea0003800000 */
[----:B------:R-:W4:Y:S01]  /*b380*/  LDCU.64 UR8, c[0x4][0x80] ;  /* 0x01001000ff0877ac */ /* 0x000f220008000a00 */
[----:B------:R-:W-:Y:S01]  /*b390*/  MOV R15, 0x0 ;  /* 0x00000000000f7802 */ /* 0x000fe20000000f00 */
[----:B------:R-:W-:Y:S02]  /*b3a0*/  HFMA2 R12, -RZ, RZ, 0, 5.9604644775390625e-08 ;  /* 0x00000001ff0c7431 */ /* 0x000fe400000001ff */
[----:B------:R-:W-:Y:S02]  /*b3b0*/  IMAD.MOV.U32 R8, RZ, RZ, 0x1be ;  /* 0x000001beff087424 */ /* 0x000fe400078e00ff */
[----:B------:R-:W-:Y:S01]  /*b3c0*/  IMAD.MOV.U32 R13, RZ, RZ, RZ ;  /* 0x000000ffff0d7224 */ /* 0x000fe200078e00ff */
[----:B------:R-:W5:Y:S01]  /*b3d0*/  LDCU.64 UR6, c[0x4][0x88] ;  /* 0x01001100ff0677ac */ /* 0x000f620008000a00 */
[----:B------:R-:W1:Y:S01]  /*b3e0*/  LDC.64 R14, c[0x4][R15] ;  /* 0x010000000f0e7b82 */ /* 0x000e620000000a00 */
[----:B------:R-:W2:Y:S01]  /*b3f0*/  LDCU.64 UR4, c[0x4][0x10] ;  /* 0x01000200ff0477ac */ /* 0x000ea20008000a00 */
[----:B----4-:R-:W-:Y:S01]  /*b400*/  MOV R5, UR9 ;  /* 0x0000000900057c02 */ /* 0x010fe20008000f00 */
[----:B------:R-:W-:Y:S01]  /*b410*/  IMAD.U32 R4, RZ, RZ, UR8 ;  /* 0x00000008ff047e24 */ /* 0x000fe2000f8e00ff */
[----:B-----5:R-:W-:Y:S01]  /*b420*/  MOV R7, UR7 ;  /* 0x0000000700077c02 */ /* 0x020fe20008000f00 */
[----:B------:R-:W-:Y:S01]  /*b430*/  IMAD.U32 R6, RZ, RZ, UR6 ;  /* 0x00000006ff067e24 */ /* 0x000fe2000f8e00ff */
[----:B--2---:R-:W-:Y:S01]  /*b440*/  MOV R11, UR5 ;  /* 0x00000005000b7c02 */ /* 0x004fe20008000f00 */
[----:B------:R-:W-:Y:S02]  /*b450*/  IMAD.U32 R10, RZ, RZ, UR4 ;  /* 0x00000004ff0a7e24 */ /* 0x000fe4000f8e00ff */
[----:B------:R-:W-:Y:S07]  /*b460*/  LEPC R20, `(.L_x_190) ;  /* 0x000000001014794e */ /* 0x000fee0000000000 */
[----:B-1-3--:R-:W-:Y:S05]  /*b470*/  CALL.ABS.NOINC R14 ;  /* 0x000000000e007343 */ /* 0x00afea0003c00000 */
.L_x_190:
[----:B------:R-:W-:Y:S05]  /*b480*/  WARPSYNC.ALL ;  /* 0x0000000000007948 */ /* 0x000fea0003800000 */
[C---:B------:R-:W-:Y:S01]  /*b490*/  R2UR UR4, R16.reuse ;  /* 0x00000000100472ca */ /* 0x040fe200000e0000 */
[----:B------:R-:W-:Y:S05]  /*b4a0*/  VIADD R0, R16, 0x30 ;  /* 0x0000003010007836 */ /* 0x000fea0000000000 */
[----:B------:R-:W-:Y:S04]  /*b4b0*/  SHF.R.U32.HI R0, RZ, 0x15, R0 ;  /* 0x00000015ff007819 */ /* 0x000fe80000011600 */
[----:B------:R-:W-:Y:S03]  /*b4c0*/  ISETP.NE.AND P0, PT, R57, R0, PT ;  /* 0x000000003900720c */ /* 0x000fe60003f05270 */
[----:B------:R4:W-:Y:S10]  /*b4d0*/  STTM.x8 tmem[UR4+0x20], R32 ;  /* 0x00002020000079ed */ /* 0x0009f400081c0004 */
[----:B------:R-:W-:Y:S05]  /*b4e0*/  @!P0 BRA `(.L_x_191) ;  /* 0x0000000000408947 */ /* 0x000fea0003800000 */
[----:B------:R-:W5:Y:S01]  /*b4f0*/  LDCU.64 UR8, c[0x4][0x80] ;  /* 0x01001000ff0877ac */ /* 0x000f620008000a00 */
[----:B------:R-:W-:Y:S01]  /*b500*/  MOV R15, 0x0 ;  /* 0x00000000000f7802 */ /* 0x000fe20000000f00 */
[----:B------:R-:W-:Y:S02]  /*b510*/  HFMA2 R12, -RZ, RZ, 0, 5.9604644775390625e-08 ;  /* 0x00000001ff0c7431 */ /* 0x000fe400000001ff */
[----:B------:R-:W-:Y:S02]  /*b520*/  IMAD.MOV.U32 R8, RZ, RZ, 0x1be ;  /* 0x000001beff087424 */ /* 0x000fe400078e00ff */
[----:B------:R-:W-:Y:S01]  /*b530*/  IMAD.MOV.U32 R13, RZ, RZ, RZ ;  /* 0x000000ffff0d7224 */ /* 0x000fe200078e00ff */
[----:B------:R-:W1:Y:S01]  /*b540*/  LDCU.64 UR6, c[0x4][0x88] ;  /* 0x01001100ff0677ac */ /* 0x000e620008000a00 */
[----:B------:R-:W2:Y:S01]  /*b550*/  LDC.64 R14, c[0x4][R15] ;  /* 0x010000000f0e7b82 */ /* 0x000ea20000000a00 */
[----:B------:R-:W3:Y:S01]  /*b560*/  LDCU.64 UR4, c[0x4][0x10] ;  /* 0x01000200ff0477ac */ /* 0x000ee20008000a00 */
[----:B-----5:R-:W-:Y:S01]  /*b570*/  MOV R5, UR9 ;  /* 0x0000000900057c02 */ /* 0x020fe20008000f00 */
[----:B------:R-:W-:Y:S01]  /*b580*/  IMAD.U32 R4, RZ, RZ, UR8 ;  /* 0x00000008ff047e24 */ /* 0x000fe2000f8e00ff */
[----:B-1----:R-:W-:Y:S01]  /*b590*/  MOV R7, UR7 ;  /* 0x0000000700077c02 */ /* 0x002fe20008000f00 */
[----:B------:R-:W-:Y:S01]  /*b5a0*/  IMAD.U32 R6, RZ, RZ, UR6 ;  /* 0x00000006ff067e24 */ /* 0x000fe2000f8e00ff */
[----:B---3--:R-:W-:Y:S01]  /*b5b0*/  MOV R11, UR5 ;  /* 0x00000005000b7c02 */ /* 0x008fe20008000f00 */
[----:B------:R-:W-:Y:S02]  /*b5c0*/  IMAD.U32 R10, RZ, RZ, UR4 ;  /* 0x00000004ff0a7e24 */ /* 0x000fe4000f8e00ff */
[----:B------:R-:W-:Y:S07]  /*b5d0*/  LEPC R20, `(.L_x_191) ;  /* 0x000000001014794e */ /* 0x000fee0000000000 */
[----:B--2-4-:R-:W-:Y:S05]  /*b5e0*/  CALL.ABS.NOINC R14 ;  /* 0x000000000e007343 */ /* 0x014fea0003c00000 */
.L_x_191:
[----:B------:R-:W5:Y:S01]  /*b5f0*/  LDL R17, [R1] ;  /* 0x0000000001117983 */ /* 0x000f620000100800 */
[----:B------:R-:W-:Y:S05]  /*b600*/  WARPSYNC.ALL ;  /* 0x0000000000007948 */ /* 0x000fea0003800000 */
[----:B------:R-:W-:Y:S11]  /*b610*/  R2UR UR4, R16 ;  /* 0x00000000100472ca */ /* 0x000ff600000e0000 */
[----:B------:R-:W-:Y:S02]  /*b620*/  @!UPT UIADD3 URZ, UPT, UPT, URZ, URZ, URZ ;  /* 0x000000fffffff290 */ /* 0x000fe4000fffe0ff */
[----:B------:R1:W-:Y:S01]  /*b630*/  STTM.x8 tmem[UR4+0x30], R24 ;  /* 0x00003018000079ed */ /* 0x0003e200081c0004 */
[----:B------:R-:W1:Y:S01]  /*b640*/  FENCE.VIEW.ASYNC.T ;  /* 0x00000000000073c6 */ /* 0x000e620000000200 */
[----:B-----5:R-:W-:Y:S11]  /*b650*/  R2UR UR5, R17 ;  /* 0x00000000110572ca */ /* 0x020ff600000e0000 */
[----:B------:R-:W-:Y:S02]  /*b660*/  @!UPT UIADD3 URZ, UPT, UPT, URZ, URZ, URZ ;  /* 0x000000fffffff290 */ /* 0x000fe4000fffe0ff */
[----:B------:R-:W-:Y:S05]  /*b670*/  IMAD.U32 R0, RZ, RZ, UR5 ;  /* 0x00000005ff007e24 */ /* 0x000fea000f8e00ff */
[----:B------:R-:W-:Y:S11]  /*b680*/  ISETP.NE.AND P0, PT, R0, 0x3, PT ;  /* 0x000000030000780c */ /* 0x000ff60003f05270 */
[----:B------:R-:W-:Y:S02]  /*b690*/  @!UPT UIADD3 URZ, UPT, UPT, URZ, URZ, URZ ;  /* 0x000000fffffff290 */ /* 0x000fe4000fffe0ff */
[----:B-1----:R-:W-:Y:S05]  /*b6a0*/  @!P0 BRA `(.L_x_192) ;  /* 0x0000000000048947 */ /* 0x002fea0003800000 */
[----:B------:R-:W-:Y:S05]  /*b6b0*/  BPT.TRAP 0x1 ;  /* 0x000000040000795c */ /* 0x000fea0000300000 */
.L_x_192:
[----:B------:R1:W-:Y:S01]  /*b6c0*/  SYNCS.ARRIVE.TRANS64.A1T0 RZ, [R2+URZ+0x33880], RZ ;  /* 0x033880ff02ff79a7 */ /* 0x0003e200081000ff */
[----:B------:R-:W-:Y:S05]  /*b6d0*/  @!P0 BRA `(.L_x_193) ;  /* 0x0000000000088947 */ /* 0x000fea0003800000 */
[----:B------:R-:W-:Y:S05]  /*b6e0*/  BPT.TRAP 0x1 ;  /* 0x000000040000795c */ /* 0x000fea0000300000 */
[----:B------:R-:W-:Y:S05]  /*b6f0*/  BPT.TRAP 0x1 ;  /* 0x000000040000795c */ /* 0x000fea0000300000 */
.L_x_193:
[----:B------:R-:W-:Y:S04]  /*b700*/  IADD3 R0, PT, PT, R2, 0x33858, RZ ;  /* 0x0003385802007810 */ /* 0x000fe80007ffe0ff */
[----:B------:R-:W-:Y:S04]  /*b710*/  PRMT R0, R72, 0x654, R0 ;  /* 0x0000065448007816 */ /* 0x000fe80000000000 */
[----:B------:R1:W-:Y:S01]  /*b720*/  SYNCS.ARRIVE.TRANS64.RED.A1T0 RZ, [R0+URZ], RZ ;  /* 0x000000ff00ff79a7 */ /* 0x0003e200081004ff */
[----:B------:R-:W-:Y:S05]  /*b730*/  @!P0 BRA `(.L_x_194) ;  /* 0x0000000000048947 */ /* 0x000fea0003800000 */
[----:B------:R-:W-:Y:S05]  /*b740*/  BPT.TRAP 0x1 ;  /* 0x000000040000795c */ /* 0x000fea0000300000 */
.L_x_194:
[----:B-1----:R-:W-:Y:S04]  /*b750*/  IADD3 R0, PT, PT, R2, 0x33838, RZ ;  /* 0x0003383802007810 */ /* 0x002fe80007ffe0ff */
[----:B------:R-:W-:Y:S04]  /*b760*/  PRMT R0, R72, 0x654, R0 ;  /* 0x0000065448007816 */ /* 0x000fe80000000000 */
[----:B------:R1:W-:Y:S01]  /*b770*/  SYNCS.ARRIVE.TRANS64.RED.A1T0 RZ, [R0+URZ], RZ ;  /* 0x000000ff00ff79a7 */ /* 0x0003e200081004ff */
[----:B------:R-:W-:Y:S05]  /*b780*/  @!P0 BRA `(.L_x_195) ;  /* 0x0000000000048947 */ /* 0x000fea0003800000 */
[----:B------:R-:W-:Y:S05]  /*b790*/  BPT.TRAP 0x1 ;  /* 0x000000040000795c */ /* 0x000fea0000300000 */
.L_x_195:
[----:B-1----:R-:W5:Y:S01]  /*b7a0*/  LDL R0, [R1+0x38] ;  /* 0x0000380001007983 */ /* 0x002f620000100800 */
[----:B------:R-:W-:Y:S01]  /*b7b0*/  BSSY B0, `(.L_x_196) ;  /* 0x0000004000007945 */ /* 0x000fe20003800000 */
[----:B-----5:R-:W-:Y:S04]  /*b7c0*/  SHF.L.U32 R0, R0, 0x1f, RZ ;  /* 0x0000001f00007819 */ /* 0x020fe800000006ff */
[----:B------:R-:W1:Y:S02]  /*b7d0*/  SYNCS.PHASECHK.TRANS64.TRYWAIT P1, [R2+URZ+0x33840], R0 ;  /* 0x03384000020075a7 */ /* 0x000e6400080211ff */
[----:B-1----:R-:W-:Y:S05]  /*b7e0*/  @!P1 BRA `(.L_x_197) ;  /* 0x0000005400549947 */ /* 0x002fea0003800000 */
.L_x_305:
[----:B------:R-:W-:Y:S05]  /*b7f0*/  BSYNC B0 ;  /* 0x0000000000007941 */ /* 0x000fea0003800000 */
.L_x_196:
[----:B------:R-:W-:Y:S05]  /*b800*/  @!P0 BRA `(.L_x_198) ;  /* 0x0000000000048947 */ /* 0x000fea0003800000 */
[----:B------:R-:W-:Y:S05]  /*b810*/  BPT.TRAP 0x1 ;  /* 0x000000040000795c */ /* 0x000fea0000300000 */
.L_x_198:
[----:B------:R-:W5:Y:S01]  /*b820*/  LDL R0, [R1+0x48] ;  /* 0x0000480001007983 */ /* 0x000f620000100800 */
[----:B------:R-:W-:Y:S01]  /*b830*/  BSSY B0, `(.L_x_199) ;  /* 0x0000004000007945 */ /* 0x000fe20003800000 */
[----:B-----5:R-:W-:Y:S04]  /*b840*/  SHF.L.U32 R0, R0, 0x1f, RZ ;  /* 0x0000001f00007819 */ /* 0x020fe800000006ff */
[----:B------:R-:W1:Y:S02]  /*b850*/  SYNCS.PHASECHK.TRANS64.TRYWAIT P1, [R2+URZ+0x33860], R0 ;  /* 0x03386000020075a7 */ /* 0x000e6400080211ff */
[----:B-1----:R-:W-:Y:S05]  /*b860*/  @!P1 BRA `(.L_x_200) ;  /* 0x0000005400489947 */ /* 0x002fea0003800000 */
.L_x_306:
[----:B------:R-:W-:Y:S05]  /*b870*/  BSYNC B0 ;  /* 0x0000000000007941 */ /* 0x000fea0003800000 */
.L_x_199:
[----:B------:R-:W-:Y:S05]  /*b880*/  @!P0 BRA `(.L_x_201) ;  /* 0x0000000000048947 */ /* 0x000fea0003800000 */
[----:B------:R-:W-:Y:S05]  /*b890*/  BPT.TRAP 0x1 ;  /* 0x000000040000795c */ /* 0x000fea0000300000 */
.L_x_201:
[----:B------:R-:W5:Y:S01]  /*b8a0*/  LDL R0, [R1+0x44] ;  /* 0x0000440001007983 */ /* 0x000f620000100800 */
[----:B------:R-:W-:Y:S01]  /*b8b0*/  VIADD R3, R74, 0xffffff80 ;  /* 0xffffff804a037836 */ /* 0x000fe20000000000 */
[----:B------:R-:W-:Y:S01]  /*b8c0*/  BSSY B0, `(.L_x_202) ;  /* 0x000000a000007945 */ /* 0x000fe20003800000 */
[----:B------:R-:W1:Y:S03]  /*b8d0*/  S2R R4, SR_TID.X ;  /* 0x0000000000047919 */ /* 0x000e660000002100 */
[----:B------:R-:W-:Y:S02]  /*b8e0*/  SHF.R.U32.HI R3, RZ, 0x15, R3 ;  /* 0x00000015ff037819 */ /* 0x000fe40000011603 */
[----:B-----5:R-:W-:Y:S02]  /*b8f0*/  SHF.L.U32 R0, R0, 0x1f, RZ ;  /* 0x0000001f00007819 */ /* 0x020fe400000006ff */
[----:B-1----:R-:W-:Y:S02]  /*b900*/  SHF.R.U32.HI R4, RZ, 0x5, R4 ;  /* 0x00000005ff047819 */ /* 0x002fe40000011604 */
[----:B------:R-:W1:Y:S02]  /*b910*/  SYNCS.PHASECHK.TRANS64.TRYWAIT P1, [R2+URZ+0x33898], R0 ;  /* 0x03389800020075a7 */ /* 0x000e6400080211ff */
[----:B------:R-:W-:Y:S04]  /*b920*/  LOP3.LUT R4, R4, 0x3, RZ, 0xc0, !PT ;  /* 0x0000000304047812 */ /* 0x000fe800078ec0ff */
[----:B------:R-:W-:Y:S01]  /*b930*/  ISETP.NE.AND P0, PT, R4, R3, PT ;  /* 0x000000030400720c */ /* 0x000fe20003f05270 */
[----:B------:R-:W-:Y:S01]  /*b940*/  @!UPT UIADD3 URZ, UPT, UPT, URZ, URZ, URZ ;  /* 0x000000fffffff290 */ /* 0x000fe2000fffe0ff */
[----:B-1----:R-:W-:Y:S11]  /*b950*/  @!P1 BRA `(.L_x_203) ;  /* 0x0000005400209947 */ /* 0x002ff60003800000 */
.L_x_307:
[----:B------:R-:W-:Y:S05]  /*b960*/  BSYNC B0 ;  /* 0x0000000000007941 */ /* 0x000fea0003800000 */
.L_x_202:
[----:B------:R-:W-:Y:S05]  /*b970*/  @!P0 BRA `(.L_x_204) ;  /* 0x0000000000408947 */ /* 0x000fea0003800000 */
[----:B------:R-:W1:Y:S01]  /*b980*/  LDCU.64 UR8, c[0x4][0x80] ;  /* 0x01001000ff0877ac */ /* 0x000e620008000a00 */
[----:B------:R-:W-:Y:S01]  /*b990*/  MOV R3, 0x0 ;  /* 0x0000000000037802 */ /* 0x000fe20000000f00 */
[----:B------:R-:W-:Y:S02]  /*b9a0*/  HFMA2 R12, -RZ, RZ, 0, 5.9604644775390625e-08 ;  /* 0x00000001ff0c7431 */ /* 0x000fe400000001ff */
[----:B------:R-:W-:Y:S02]  /*b9b0*/  IMAD.MOV.U32 R8, RZ, RZ, 0x192 ;  /* 0x00000192ff087424 */ /* 0x000fe400078e00ff */
[----:B------:R-:W-:Y:S01]  /*b9c0*/  IMAD.MOV.U32 R13, RZ, RZ, RZ ;  /* 0x000000ffff0d7224 */ /* 0x000fe200078e00ff */
[----:B------:R-:W5:Y:S01]  /*b9d0*/  LDCU.64 UR6, c[0x4][0x88] ;  /* 0x01001100ff0677ac */ /* 0x000f620008000a00 */
[----:B------:R-:W2:Y:S01]  /*b9e0*/  LDC.64 R2, c[0x4][R3] ;  /* 0x0100000003027b82 */ /* 0x000ea20000000a00 */
[----:B------:R-:W3:Y:S01]  /*b9f0*/  LDCU.64 UR4, c[0x4][0x8] ;  /* 0x01000100ff0477ac */ /* 0x000ee20008000a00 */
[----:B-1----:R-:W-:Y:S01]  /*ba00*/  MOV R5, UR9 ;  /* 0x0000000900057c02 */ /* 0x002fe20008000f00 */
[----:B------:R-:W-:Y:S01]  /*ba10*/  IMAD.U32 R4, RZ, RZ, UR8 ;  /* 0x00000008ff047e24 */ /* 0x000fe2000f8e00ff */
[----:B-----5:R-:W-:Y:S01]  /*ba20*/  MOV R7, UR7 ;  /* 0x0000000700077c02 */ /* 0x020fe20008000f00 */
[----:B------:R-:W-:Y:S01]  /*ba30*/  IMAD.U32 R6, RZ, RZ, UR6 ;  /* 0x00000006ff067e24 */ /* 0x000fe2000f8e00ff */
[----:B---3--:R-:W-:Y:S01]  /*ba40*/  MOV R11, UR5 ;  /* 0x00000005000b7c02 */ /* 0x008fe20008000f00 */
[----:B------:R-:W-:Y:S02]  /*ba50*/  IMAD.U32 R10, RZ, RZ, UR4 ;  /* 0x00000004ff0a7e24 */ /* 0x000fe4000f8e00ff */
[----:B------:R-:W-:Y:S07]  /*ba60*/  LEPC R20, `(.L_x_204) ;  /* 0x000000001014794e */ /* 0x000fee0000000000 */
[----:B--2-4-:R-:W-:Y:S05]  /*ba70*/  CALL.ABS.NOINC R2 ;  /* 0x0000000002007343 */ /* 0x014fea0003c00000 */
.L_x_204:
[----:B------:R-:W1:Y:S01]  /*ba80*/  S2R R16, SR_TID.X ;  /* 0x0000000000107919 */ /* 0x000e620000002100 */
[----:B------:R-:W-:Y:S05]  /*ba90*/  WARPSYNC.ALL ;  /* 0x0000000000007948 */ /* 0x000fea0003800000 */
[C---:B------:R-:W-:Y:S01]  /*baa0*/  R2UR UR4, R74.reuse ;  /* 0x000000004a0472ca */ /* 0x040fe200000e0000 */
[----:B------:R-:W-:Y:S05]  /*bab0*/  VIADD R0, R74, 0xffffffa0 ;  /* 0xffffffa04a007836 */ /* 0x000fea0000000000 */
[----:B------:R-:W-:Y:S07]  /*bac0*/  SHF.R.U32.HI R0, RZ, 0x15, R0 ;  /* 0x00000015ff007819 */ /* 0x000fee0000011600 */
[----:B--2---:R-:W2:Y:S01]  /*bad0*/  LDTM.x16 R56, tmem[UR4+-0x80] ;  /* 0xffff8004003879ee */ /* 0x004ea2000824ff00 */
[----:B-1----:R-:W-:Y:S04]  /*bae0*/  SHF.R.U32.HI R16, RZ, 0x5, R16 ;  /* 0x00000005ff107819 */ /* 0x002fe80000011610 */
[----:B------:R-:W-:Y:S04]  /*baf0*/  LOP3.LUT R16, R16, 0x3, RZ, 0xc0, !PT ;  /* 0x0000000310107812 */ /* 0x000fe800078ec0ff */
[----:B------:R-:W-:Y:S11]  /*bb00*/  ISETP.NE.AND P0, PT, R16, R0, PT ;  /* 0x000000001000720c */ /* 0x000ff60003f05270 */
[----:B------:R-:W-:Y:S02]  /*bb10*/  @!UPT UIADD3 URZ, UPT, UPT, URZ, URZ, URZ ;  /* 0x000000fffffff290 */ /* 0x000fe4000fffe0ff */
[----:B--2---:R-:W-:Y:S05]  /*bb20*/  @!P0 BRA `(.L_x_205) ;  /* 0x0000000000408947 */ /* 0x004fea0003800000 */
[----:B------:R-:W1:Y:S01]  /*bb30*/  LDCU.64 UR8, c[0x4][0x80] ;  /* 0x01001000ff0877ac */ /* 0x000e620008000a00 */
[----:B------:R-:W-:Y:S01]  /*bb40*/  MOV R3, 0x0 ;  /* 0x0000000000037802 */ /* 0x000fe20000000f00 */
[----:B------:R-:W-:Y:S02]  /*bb50*/  HFMA2 R12, -RZ, RZ, 0, 5.9604644775390625e-08 ;  /* 0x00000001ff0c7431 */ /* 0x000fe400000001ff */
[----:B------:R-:W-:Y:S02]  /*bb60*/  IMAD.MOV.U32 R8, RZ, RZ, 0x192 ;  /* 0x00000192ff087424 */ /* 0x000fe400078e00ff */
[----:B------:R-:W-:Y:S01]  /*bb70*/  IMAD.MOV.U32 R13, RZ, RZ, RZ ;  /* 0x000000ffff0d7224 */ /* 0x000fe200078e00ff */
[----:B------:R-:W2:Y:S01]  /*bb80*/  LDCU.64 UR6, c[0x4][0x88] ;  /* 0x01001100ff0677ac */ /* 0x000ea20008000a00 */
[----:B------:R-:W3:Y:S01]  /*bb90*/  LDC.64 R2, c[0x4][R3] ;  /* 0x0100000003027b82 */ /* 0x000ee20000000a00 */
[----:B------:R-:W5:Y:S01]  /*bba0*/  LDCU.64 UR4, c[0x4][0x8] ;  /* 0x01000100ff0477ac */ /* 0x000f620008000a00 */
[----:B-1----:R-:W-:Y:S01]  /*bbb0*/  MOV R5, UR9 ;  /* 0x0000000900057c02 */ /* 0x002fe20008000f00 */
[----:B------:R-:W-:Y:S01]  /*bbc0*/  IMAD.U32 R4, RZ, RZ, UR8 ;  /* 0x00000008ff047e24 */ /* 0x000fe2000f8e00ff */
[----:B--2---:R-:W-:Y:S01]  /*bbd0*/  MOV R7, UR7 ;  /* 0x0000000700077c02 */ /* 0x004fe20008000f00 */
[----:B------:R-:W-:Y:S01]  /*bbe0*/  IMAD.U32 R6, RZ, RZ, UR6 ;  /* 0x00000006ff067e24 */ /* 0x000fe2000f8e00ff */
[----:B-----5:R-:W-:Y:S01]  /*bbf0*/  MOV R11, UR5 ;  /* 0x00000005000b7c02 */ /* 0x020fe20008000f00 */
[----:B------:R-:W-:Y:S02]  /*bc00*/  IMAD.U32 R10, RZ, RZ, UR4 ;  /* 0x00000004ff0a7e24 */ /* 0x000fe4000f8e00ff */
[----:B------:R-:W-:Y:S07]  /*bc10*/  LEPC R20, `(.L_x_205) ;  /* 0x000000001014794e */ /* 0x000fee0000000000 */
[----:B---34-:R-:W-:Y:S05]  /*bc20*/  CALL.ABS.NOINC R2 ;  /* 0x0000000002007343 */ /* 0x018fea0003c00000 */
.L_x_205:
[----:B------:R-:W-:Y:S05]  /*bc30*/  WARPSYNC.ALL ;  /* 0x0000000000007948 */ /* 0x000fea0003800000 */
[C---:B------:R-:W-:Y:S01]  /*bc40*/  R2UR UR4, R74.reuse ;  /* 0x000000004a0472ca */ /* 0x040fe200000e0000 */
[----:B------:R-:W-:Y:S05]  /*bc50*/  VIADD R0, R74, 0xffffffc0 ;  /* 0xffffffc04a007836 */ /* 0x000fea0000000000 */
[----:B------:R-:W-:Y:S04]  /*bc60*/  SHF.R.U32.HI R0, RZ, 0x15, R0 ;  /* 0x00000015ff007819 */ /* 0x000fe80000011600 */
[----:B------:R-:W-:Y:S03]  /*bc70*/  ISETP.NE.AND P0, PT, R16, R0, PT ;  /* 0x000000001000720c */ /* 0x000fe60003f05270 */
[----:B---3--:R-:W1:Y:S10]  /*bc80*/  LDTM.x16 R40, tmem[UR4+-0x60] ;  /* 0xffffa004002879ee */ /* 0x008e74000824ff00 */
[----:B-1----:R-:W-:Y:S05]  /*bc90*/  @!P0 BRA `(.L_x_206) ;  /* 0x0000000000408947 */ /* 0x002fea0003800000 */
        /* <DEDUP_REMOVED lines=16> */
.L_x_206:
[----:B------:R-:W-:Y:S05]  /*bda0*/  WARPSYNC.ALL ;  /* 0x0000000000007948 */ /* 0x000fea0003800000 */
[C---:B------:R-:W-:Y:S01]  /*bdb0*/  R2UR UR4, R74.reuse ;  /* 0x000000004a0472ca */ /* 0x040fe200000e0000 */
[----:B------:R-:W-:Y:S05]  /*bdc0*/  VIADD R0, R74, 0xffffffe0 ;  /* 0xffffffe04a007836 */ /* 0x000fea0000000000 */
[----:B------:R-:W-:Y:S04]  /*bdd0*/  SHF.R.U32.HI R0, RZ, 0x15, R0 ;  /* 0x00000015ff007819 */ /* 0x000fe80000011600 */
[----:B------:R-:W-:Y:S03]  /*bde0*/  ISETP.NE.AND P0, PT, R16, R0, PT ;  /* 0x000000001000720c */ /* 0x000fe60003f05270 */
[----:B----4-:R-:W1:Y:S10]  /*bdf0*/  LDTM.x16 R24, tmem[UR4+-0x40] ;  /* 0xffffc004001879ee */ /* 0x010e74000824ff00 */
        /* <DEDUP_REMOVED lines=8> */
[----:B------:R-:W4:Y:S01]  /*be80*/  LDCU.64 UR4, c[0x4][0x8] ;  /* 0x01000100ff0477ac */ /* 0x000f220008000a00 */
[----:B-1----:R-:W-:Y:S01]  /*be90*/  MOV R5, UR9 ;  /* 0x0000000900057c02 */ /* 0x002fe20008000f00 */
[----:B------:R-:W-:Y:S01]  /*bea0*/  IMAD.U32 R4, RZ, RZ, UR8 ;  /* 0x00000008ff047e24 */ /* 0x000fe2000f8e00ff */
[----:B--2---:R-:W-:Y:S01]  /*beb0*/  MOV R7, UR7 ;  /* 0x0000000700077c02 */ /* 0x004fe20008000f00 */
[----:B------:R-:W-:Y:S01]  /*bec0*/  IMAD.U32 R6, RZ, RZ, UR6 ;  /* 0x00000006ff067e24 */ /* 0x000fe2000f8e00ff */
[----:B----4-:R-:W-:Y:S01]  /*bed0*/  MOV R11, UR5 ;  /* 0x00000005000b7c02 */ /* 0x010fe20008000f00 */
[----:B------:R-:W-:Y:S02]  /*bee0*/  IMAD.U32 R10, RZ, RZ, UR4 ;  /* 0x00000004ff0a7e24 */ /* 0x000fe4000f8e00ff */
[----:B------:R-:W-:Y:S07]  /*bef0*/  LEPC R20, `(.L_x_207) ;  /* 0x000000001014794e */ /* 0x000fee0000000000 */
[----:B---3--:R-:W-:Y:S05]  /*bf00*/  CALL.ABS.NOINC R2 ;  /* 0x0000000002007343 */ /* 0x008fea0003c00000 */
.L_x_207:
[----:B------:R-:W2:Y:S01]  /*bf10*/  LDL R2, [R1] ;  /* 0x0000000001027983 */ /* 0x000ea20000100800 */
[----:B------:R-:W1:Y:S02]  /*bf20*/  S2R R74, SR_TID.X ;  /* 0x00000000004a7919 */ /* 0x000e640000002100 */
[----:B-1----:R-:W-:Y:S01]  /*bf30*/  SHF.R.U32.HI R72, RZ, 0x3, R74 ;  /* 0x00000003ff487819 */ /* 0x002fe2000001164a */
[----:B------:R-:W-:Y:S01]  /*bf40*/  IMAD.U32 R73, R74, 0x10000, RZ ;  /* 0x000100004a497824 */ /* 0x000fe200078e00ff */
[----:B--2---:R-:W-:Y:S11]  /*bf50*/  R2UR UR4, R2 ;  /* 0x00000000020472ca */ /* 0x004ff600000e0000 */
[----:B------:R-:W-:Y:S02]  /*bf60*/  @!UPT UIADD3 URZ, UPT, UPT, URZ, URZ, URZ ;  /* 0x000000fffffff290 */ /* 0x000fe4000fffe0ff */
[----:B------:R-:W-:Y:S01]  /*bf70*/  IMAD.U32 R0, RZ, RZ, UR4 ;  /* 0x00000004ff007e24 */ /* 0x000fe2000f8e00ff */
[----:B------:R-:W-:Y:S05]  /*bf80*/  WARPSYNC.ALL ;  /* 0x0000000000007948 */ /* 0x000fea0003800000 */
[----:B------:R-:W-:Y:S02]  /*bf90*/  ISETP.NE.AND P0, PT, R0, 0x3, PT ;  /* 0x000000030000780c */ /* 0x000fe40003f05270 */
[----:B------:R-:W-:Y:S04]  /*bfa0*/  LOP3.LUT R0, R73, 0x600010, R72, 0xc8, !PT ;  /* 0x0060001049007812 */ /* 0x000fe800078ec848 */
[----:B------:R-:W-:Y:S02]  /*bfb0*/  LOP3.LUT R0, R0, 0x140, RZ, 0xfc, !PT ;  /* 0x0000014000007812 */ /* 0x000fe400078efcff */
[----:B------:R-:W-:Y:S01]  /*bfc0*/  SHF.R.U32.HI R20, RZ, 0x1, R74 ;  /* 0x00000001ff147819 */ /* 0x000fe2000001164a */
[----:B------:R-:W1:Y:S01]  /*bfd0*/  S2UR UR37, SR_CgaCtaId ;  /* 0x00000000002579c3 */ /* 0x000e620000008800 */
[----:B------:R-:W-:Y:S02]  /*bfe0*/  UMOV UR4, 0x400 ;  /* 0x0000040000047882 */ /* 0x000fe40000000000 */
[----:B------:R-:W-:Y:S01]  /*bff0*/  LOP3.LUT R20, R20, 0x40, RZ, 0xc0, !PT ;  /* 0x0000004014147812 */ /* 0x000fe200078ec0ff */
[----:B-1----:R-:W-:Y:S01]  /*c000*/  ULEA UR36, UR37, UR4, 0x18 ;  /* 0x0000000425247291 */ /* 0x002fe2000f8ec0ff */
[----:B------:R-:W-:Y:S08]  /*c010*/  R2UR UR4, R0 ;  /* 0x00000000000472ca */ /* 0x000ff000000e0000 */
[----:B------:R-:W1:Y:S06]  /*c020*/  LDS.128 R4, [R20+UR36+0x33200] ;  /* 0x0332002414047984 */ /* 0x000e6c0008000c00 */
[----:B------:R-:W2:Y:S06]  /*c030*/  LDS.128 R8, [R20+UR36+0x33210] ;  /* 0x0332102414087984 */ /* 0x000eac0008000c00 */
[----:B------:R-:W3:Y:S06]  /*c040*/  LDS.128 R12, [R20+UR36+0x33220] ;  /* 0x03322024140c7984 */ /* 0x000eec0008000c00 */
[----:B------:R-:W4:Y:S01]  /*c050*/  LDS.128 R16, [R20+UR36+0x33230] ;  /* 0x0332302414107984 */ /* 0x000f220008000c00 */
[----:B-1----:R-:W-:Y:S02]  /*c060*/  FADD2 R56, R56.F32x2.HI_LO, R4.F32x2.HI_LO ;  /* 0x000000043838724b */ /* 0x002fe40000000000 */
[----:B------:R-:W-:Y:S02]  /*c070*/  FADD2 R58, R58.F32x2.HI_LO, R6.F32x2.HI_LO ;  /* 0x000000063a3a724b */ /* 0x000fe40000000000 */
[----:B------:R-:W-:Y:S02]  /*c080*/  FMUL2 R2, R56.F32x2.HI_LO, R76.F32x2.HI_LO ;  /* 0x0000004c3802724a */ /* 0x000fe40000000000 */
[----:B------:R-:W-:Y:S02]  /*c090*/  FMUL2 R4, R58.F32x2.HI_LO, R78.F32x2.HI_LO ;  /* 0x0000004e3a04724a */ /* 0x000fe40000000000 */
[----:B------:R-:W1:Y:S01]  /*c0a0*/  LDS.128 R56, [R20+UR36+0x33280] ;  /* 0x0332802414387984 */ /* 0x000e620008000c00 */
[----:B------:R-:W-:Y:S01]  /*c0b0*/  F2FP.F16.F32.PACK_AB R2, R3, R2 ;  /* 0x000000020302723e */ /* 0x000fe200000000ff */
[----:B--2---:R-:W-:Y:S01]  /*c0c0*/  FADD2 R6, R60.F32x2.HI_LO, R8.F32x2.HI_LO ;  /* 0x000000083c06724b */ /* 0x004fe20000000000 */
[----:B------:R-:W-:Y:S01]  /*c0d0*/  F2FP.F16.F32.PACK_AB R0, R5, R4 ;  /* 0x000000040500723e */ /* 0x000fe200000000ff */
[----:B------:R-:W-:Y:S02]  /*c0e0*/  FADD2 R10, R62.F32x2.HI_LO, R10.F32x2.HI_LO ;  /* 0x0000000a3e0a724b */ /* 0x000fe40000000000 */
[----:B------:R-:W2:Y:S01]  /*c0f0*/  LDS.128 R60, [R20+UR36+0x33290] ;  /* 0x03329024143c7984 */ /* 0x000ea20008000c00 */
[----:B---3--:R-:W-:Y:S02]  /*c100*/  FADD2 R8, R64.F32x2.HI_LO, R12.F32x2.HI_LO ;  /* 0x0000000c4008724b */ /* 0x008fe40000000000 */
[----:B------:R-:W-:Y:S02]  /*c110*/  FADD2 R14, R66.F32x2.HI_LO, R14.F32x2.HI_LO ;  /* 0x0000000e420e724b */ /* 0x000fe40000000000 */
[----:B------:R-:W-:Y:S01]  /*c120*/  FMUL2 R6, R6.F32x2.HI_LO, R80.F32x2.HI_LO ;  /* 0x000000500606724a */ /* 0x000fe20000000000 */
[----:B------:R-:W3:Y:S01]  /*c130*/  LDS.128 R64, [R20+UR36+0x332a0] ;  /* 0x0332a02414407984 */ /* 0x000ee20008000c00 */
[----:B----4-:R-:W-:Y:S01]  /*c140*/  FADD2 R18, R70.F32x2.HI_LO, R18.F32x2.HI_LO ;  /* 0x000000124612724b */ /* 0x010fe20000000000 */
[----:B------:R-:W-:Y:S01]  /*c150*/  PRMT R70, R0, 0x7610, R70 ;  /* 0x0000761000467816 */ /* 0x000fe20000000046 */
[----:B------:R-:W-:Y:S01]  /*c160*/  FADD2 R12, R68.F32x2.HI_LO, R16.F32x2.HI_LO ;  /* 0x00000010440c724b */ /* 0x000fe20000000000 */
[----:B------:R-:W-:Y:S01]  /*c170*/  PRMT R69, R0, 0x7632, R69 ;  /* 0x0000763200457816 */ /* 0x000fe20000000045 */
[----:B------:R-:W-:Y:S01]  /*c180*/  FMUL2 R14, R14.F32x2.HI_LO, R86.F32x2.HI_LO ;  /* 0x000000560e0e724a */ /* 0x000fe20000000000 */
[----:B------:R-:W-:Y:S01]  /*c190*/  F2FP.F16.F32.PACK_AB R0, R7, R6 ;  /* 0x000000060700723e */ /* 0x000fe200000000ff */
[----:B------:R-:W-:Y:S01]  /*c1a0*/  FMUL2 R6, R18.F32x2.HI_LO, R90.F32x2.HI_LO ;  /* 0x0000005a1206724a */ /* 0x000fe20000000000 */
[----:B------:R-:W-:Y:S01]  /*c1b0*/  PRMT R68, R2, 0x7632, R68 ;  /* 0x0000763202447816 */ /* 0x000fe20000000044 */
[----:B------:R-:W4:Y:S01]  /*c1c0*/  LDS.128 R16, [R20+UR36+0x332b0] ;  /* 0x0332b02414107984 */ /* 0x000f220008000c00 */
[----:B------:R-:W-:Y:S01]  /*c1d0*/  PRMT R71, R0, 0x7632, R71 ;  /* 0x0000763200477816 */ /* 0x000fe20000000047 */
[----:B------:R-:W-:Y:S01]  /*c1e0*/  FMUL2 R10, R10.F32x2.HI_LO, R82.F32x2.HI_LO ;  /* 0x000000520a0a724a */ /* 0x000fe20000000000 */
[----:B------:R-:W-:Y:S01]  /*c1f0*/  PRMT R76, R0, 0x7610, R76 ;  /* 0x00007610004c7816 */ /* 0x000fe2000000004c */
[----:B------:R-:W-:Y:S02]  /*c200*/  FMUL2 R4, R12.F32x2.HI_LO, R88.F32x2.HI_LO ;  /* 0x000000580c04724a */ /* 0x000fe40000000000 */
[----:B------:R-:W-:Y:S01]  /*c210*/  FMUL2 R8, R8.F32x2.HI_LO, R84.F32x2.HI_LO ;  /* 0x000000540808724a */ /* 0x000fe20000000000 */
[----:B------:R-:W-:Y:S04]  /*c220*/  F2FP.F16.F32.PACK_AB R3, R11, R10 ;  /* 0x0000000a0b03723e */ /* 0x000fe800000000ff */
[C---:B------:R-:W-:Y:S02]  /*c230*/  PRMT R77, R3.reuse, 0x7632, R77 ;  /* 0x00007632034d7816 */ /* 0x040fe4000000004d */
[----:B------:R-:W-:Y:S02]  /*c240*/  PRMT R78, R3, 0x7610, R78 ;  /* 0x00007610034e7816 */ /* 0x000fe4000000004e */
[----:B------:R-:W-:Y:S02]  /*c250*/  F2FP.F16.F32.PACK_AB R3, R15, R14 ;  /* 0x0000000e0f03723e */ /* 0x000fe400000000ff */
[----:B------:R-:W-:Y:S01]  /*c260*/  F2FP.F16.F32.PACK_AB R0, R9, R8 ;  /* 0x000000080900723e */ /* 0x000fe200000000ff */
[----:B------:R-:W5:Y:S01]  /*c270*/  LDS.128 R12, [R20+UR36+0x33300] ;  /* 0x03330024140c7984 */ /* 0x000f620008000c00 */
[----:B-1----:R-:W-:Y:S01]  /*c280*/  FADD2 R10, R42.F32x2.HI_LO, R58.F32x2.HI_LO ;  /* 0x0000003a2a0a724b */ /* 0x002fe20000000000 */
[----:B------:R-:W-:Y:S01]  /*c290*/  PRMT R58, R3, 0x7632, R58 ;  /* 0x00007632033a7816 */ /* 0x000fe2000000003a */
[----:B------:R-:W-:Y:S01]  /*c2a0*/  FADD2 R8, R40.F32x2.HI_LO, R56.F32x2.HI_LO ;  /* 0x000000382808724b */ /* 0x000fe20000000000 */
[----:B------:R-:W-:Y:S02]  /*c2b0*/  PRMT R59, R3, 0x7610, R59 ;  /* 0x00007610033b7816 */ /* 0x000fe4000000003b */
[----:B------:R-:W-:Y:S01]  /*c2c0*/  F2FP.F16.F32.PACK_AB R3, R7, R6 ;  /* 0x000000060703723e */ /* 0x000fe200000000ff */
[----:B--2---:R-:W-:Y:S01]  /*c2d0*/  FADD2 R6, R44.F32x2.HI_LO, R60.F32x2.HI_LO ;  /* 0x0000003c2c06724b */ /* 0x004fe20000000000 */
[C---:B------:R-:W-:Y:S01]  /*c2e0*/  PRMT R56, R0.reuse, 0x7632, R56 ;  /* 0x0000763200387816 */ /* 0x040fe20000000038 */
[----:B------:R-:W1:Y:S01]  /*c2f0*/  LDS.128 R40, [R20+UR36+0x33310] ;  /* 0x0333102414287984 */ /* 0x000e620008000c00 */
[----:B------:R-:W-:Y:S01]  /*c300*/  PRMT R57, R0, 0x7610, R57 ;  /* 0x0000761000397816 */ /* 0x000fe20000000039 */
[----:B------:R-:W-:Y:S01]  /*c310*/  FMUL2 R6, R6.F32x2.HI_LO, R96.F32x2.HI_LO ;  /* 0x000000600606724a */ /* 0x000fe20000000000 */
[----:B------:R-:W-:Y:S01]  /*c320*/  F2FP.F16.F32.PACK_AB R0, R5, R4 ;  /* 0x000000040500723e */ /* 0x000fe200000000ff */
[----:B------:R-:W-:Y:S02]  /*c330*/  FMUL2 R4, R10.F32x2.HI_LO, R94.F32x2.HI_LO ;  /* 0x0000005e0a04724a */ /* 0x000fe40000000000 */
[--C-:B------:R-:W-:Y:S01]  /*c340*/  FADD2 R10, R46.F32x2.HI_LO, R62.reuse.F32x2.HI_LO ;  /* 0x0000003e2e0a724b */ /* 0x100fe20000000000 */
[C---:B------:R-:W-:Y:S01]  /*c350*/  PRMT R62, R3.reuse, 0x7632, R62 ;  /* 0x00007632033e7816 */ /* 0x040fe2000000003e */
[----:B------:R-:W2:Y:S01]  /*c360*/  LDL.LU.64 R96, [R1+0x30] ;  /* 0x0000300001607983 */ /* 0x000ea20000300a00 */
[----:B------:R-:W-:Y:S01]  /*c370*/  PRMT R63, R3, 0x7610, R63 ;  /* 0x00007610033f7816 */ /* 0x000fe2000000003f */
[----:B------:R-:W-:Y:S01]  /*c380*/  FMUL2 R10, R10.F32x2.HI_LO, R98.F32x2.HI_LO ;  /* 0x000000620a0a724a */ /* 0x000fe20000000000 */
[----:B------:R-:W-:Y:S01]  /*c390*/  F2FP.F16.F32.PACK_AB R3, R5, R4 ;  /* 0x000000040503723e */ /* 0x000fe200000000ff */
[----:B---3--:R-:W-:Y:S01]  /*c3a0*/  FADD2 R48, R48.F32x2.HI_LO, R64.F32x2.HI_LO ;  /* 0x000000403030724b */ /* 0x008fe20000000000 */
[C---:B------:R-:W-:Y:S01]  /*c3b0*/  PRMT R60, R0.reuse, 0x7632, R60 ;  /* 0x00007632003c7816 */ /* 0x040fe2000000003c */
[----:B------:R-:W3:Y:S01]  /*c3c0*/  LDL.LU.64 R98, [R1+0x28] ;  /* 0x0000280001627983 */ /* 0x000ee20000300a00 */
[----:B------:R-:W-:Y:S01]  /*c3d0*/  PRMT R61, R0, 0x7610, R61 ;  /* 0x00007610003d7816 */ /* 0x000fe2000000003d */
[----:B------:R-:W-:Y:S01]  /*c3e0*/  FMUL2 R8, R8.F32x2.HI_LO, R92.F32x2.HI_LO ;  /* 0x0000005c0808724a */ /* 0x000fe20000000000 */
[----:B------:R-:W-:Y:S01]  /*c3f0*/  F2FP.F16.F32.PACK_AB R6, R7, R6 ;  /* 0x000000060706723e */ /* 0x000fe200000000ff */
[----:B------:R-:W-:Y:S01]  /*c400*/  FADD2 R50, R50.F32x2.HI_LO, R66.F32x2.HI_LO ;  /* 0x000000423232724b */ /* 0x000fe20000000000 */
[----:B------:R-:W-:Y:S01]  /*c410*/  PRMT R66, R3, 0x7632, R66 ;  /* 0x0000763203427816 */ /* 0x000fe20000000042 */
[----:B------:R-:W-:Y:S01]  /*c420*/  FMUL2 R4, R48.F32x2.HI_LO, R100.F32x2.HI_LO ;  /* 0x000000643004724a */ /* 0x000fe20000000000 */
[----:B------:R-:W-:Y:S01]  /*c430*/  F2FP.F16.F32.PACK_AB R0, R9, R8 ;  /* 0x000000080900723e */ /* 0x000fe200000000ff */
[----:B------:R-:W3:Y:S01]  /*c440*/  LDL.LU.64 R100, [R1+0x20] ;  /* 0x0000200001647983 */ /* 0x000ee20000300a00 */
[----:B------:R-:W-:Y:S01]  /*c450*/  PRMT R79, R6, 0x7632, R79 ;  /* 0x00007632064f7816 */ /* 0x000fe2000000004f */
[----:B------:R-:W-:Y:S01]  /*c460*/  FMUL2 R8, R50.F32x2.HI_LO, R102.F32x2.HI_LO ;  /* 0x000000663208724a */ /* 0x000fe20000000000 */
[----:B------:R-:W-:Y:S01]  /*c470*/  F2FP.F16.F32.PACK_AB R4, R5, R4 ;  /* 0x000000040504723e */ /* 0x000fe200000000ff */
[----:B----4-:R-:W-:Y:S01]  /*c480*/  FADD2 R52, R52.F32x2.HI_LO, R16.F32x2.HI_LO ;  /* 0x000000103434724b */ /* 0x010fe20000000000 */
[----:B------:R-:W-:Y:S01]  /*c490*/  PRMT R80, R6, 0x7610, R80 ;  /* 0x0000761006507816 */ /* 0x000fe20000000050 */
[----:B------:R-:W4:Y:S01]  /*c4a0*/  LDL.LU.64 R102, [R1+0x18] ;  /* 0x0000180001667983 */ /* 0x000f220000300a00 */
[----:B------:R-:W-:Y:S01]  /*c4b0*/  PRMT R83, R4, 0x7632, R83 ;  /* 0x0000763204537816 */ /* 0x000fe20000000053 */
[----:B------:R-:W-:Y:S01]  /*c4c0*/  FADD2 R54, R54.F32x2.HI_LO, R18.F32x2.HI_LO ;  /* 0x000000123636724b */ /* 0x000fe20000000000 */
[----:B------:R-:W-:Y:S01]  /*c4d0*/  PRMT R64, R0, 0x7632, R64 ;  /* 0x0000763200407816 */ /* 0x000fe20000000040 */
[----:B------:R-:W-:Y:S01]  /*c4e0*/  FMUL2 R6, R52.F32x2.HI_LO, R104.F32x2.HI_LO ;  /* 0x000000683406724a */ /* 0x000fe20000000000 */
[----:B------:R-:W-:Y:S01]  /*c4f0*/  PRMT R84, R4, 0x7610, R84 ;  /* 0x0000761004547816 */ /* 0x000fe20000000054 */
[----:B------:R-:W1:Y:S01]  /*c500*/  LDS.128 R44, [R20+UR36+0x33320] ;  /* 0x03332024142c7984 */ /* 0x000e620008000c00 */
[----:B------:R-:W-:Y:S01]  /*c510*/  PRMT R65, R0, 0x7610, R65 ;  /* 0x0000761000417816 */ /* 0x000fe20000000041 */
[----:B-----5:R-:W-:Y:S01]  /*c520*/  FADD2 R52, R26.F32x2.HI_LO, R14.F32x2.HI_LO ;  /* 0x0000000e1a34724b */ /* 0x020fe20000000000 */
[----:B------:R-:W-:Y:S01]  /*c530*/  F2FP.F16.F32.PACK_AB R6, R7, R6 ;  /* 0x000000060706723e */ /* 0x000fe200000000ff */
[----:B------:R-:W-:Y:S01]  /*c540*/  FADD2 R12, R24.F32x2.HI_LO, R12.F32x2.HI_LO ;  /* 0x0000000c180c724b */ /* 0x000fe20000000000 */
[----:B------:R-:W-:Y:S01]  /*c550*/  F2FP.F16.F32.PACK_AB R0, R11, R10 ;  /* 0x0000000a0b00723e */ /* 0x000fe200000000ff */
[----:B------:R-:W5:Y:S01]  /*c560*/  LDL.LU.64 R104, [R1+0x10] ;  /* 0x0000100001687983 */ /* 0x000f620000300a00 */
[----:B------:R-:W-:Y:S01]  /*c570*/  PRMT R87, R6, 0x7632, R87 ;  /* 0x0000763206577816 */ /* 0x000fe20000000057 */
[----:B------:R-:W-:Y:S01]  /*c580*/  FMUL2 R10, R54.F32x2.HI_LO, R106.F32x2.HI_LO ;  /* 0x0000006a360a724a */ /* 0x000fe20000000000 */
[----:B------:R-:W-:Y:S03]  /*c590*/  PRMT R67, R3, 0x7610, R67 ;  /* 0x0000761003437816 */ /* 0x000fe60000000043 */
[----:B------:R-:W5:Y:S01]  /*c5a0*/  LDL.LU.64 R106, [R1+0x8] ;  /* 0x00000800016a7983 */ /* 0x000f620000300a00 */
[----:B------:R-:W-:Y:S01]  /*c5b0*/  PRMT R81, R0, 0x7632, R81 ;  /* 0x0000763200517816 */ /* 0x000fe20000000051 */
[----:B------:R-:W-:Y:S01]  /*c5c0*/  FMUL2 R12, R12.F32x2.HI_LO, R108.F32x2.HI_LO ;  /* 0x0000006c0c0c724a */ /* 0x000fe20000000000 */
[----:B------:R-:W-:Y:S03]  /*c5d0*/  PRMT R82, R0, 0x7610, R82 ;  /* 0x0000761000527816 */ /* 0x000fe60000000052 */
[----:B------:R-:W1:Y:S01]  /*c5e0*/  LDS.128 R48, [R20+UR36+0x33330] ;  /* 0x0333302414307984 */ /* 0x000e620008000c00 */
[----:B------:R-:W-:Y:S01]  /*c5f0*/  F2FP.F16.F32.PACK_AB R0, R9, R8 ;  /* 0x000000080900723e */ /* 0x000fe200000000ff */
[----:B------:R-:W-:Y:S01]  /*c600*/  FMUL2 R52, R52.F32x2.HI_LO, R110.F32x2.HI_LO ;  /* 0x0000006e3434724a */ /* 0x000fe20000000000 */
[----:B------:R-:W-:Y:S01]  /*c610*/  F2FP.F16.F32.PACK_AB R10, R11, R10 ;  /* 0x0000000a0b0a723e */ /* 0x000fe200000000ff */
[----:B-1----:R-:W-:Y:S01]  /*c620*/  FADD2 R28, R28.F32x2.HI_LO, R40.F32x2.HI_LO ;  /* 0x000000281c1c724b */ /* 0x002fe20000000000 */
[----:B------:R-:W-:Y:S01]  /*c630*/  PRMT R85, R0, 0x7632, R85 ;  /* 0x0000763200557816 */ /* 0x000fe20000000055 */
[----:B------:R-:W1:Y:S01]  /*c640*/  LDS.128 R24, [R20+UR36+0x33380] ;  /* 0x0333802414187984 */ /* 0x000e620008000c00 */
[----:B------:R-:W-:Y:S01]  /*c650*/  F2FP.F16.F32.PACK_AB R3, R53, R52 ;  /* 0x000000343503723e */ /* 0x000fe200000000ff */
[----:B------:R-:W-:Y:S01]  /*c660*/  FADD2 R30, R30.F32x2.HI_LO, R42.F32x2.HI_LO ;  /* 0x0000002a1e1e724b */ /* 0x000fe20000000000 */
[----:B------:R-:W-:Y:S01]  /*c670*/  PRMT R86, R0, 0x7610, R86 ;  /* 0x0000761000567816 */ /* 0x000fe20000000056 */
[----:B------:R-:W-:Y:S01]  /*c680*/  FMUL2 R28, R28.F32x2.HI_LO, R114.F32x2.HI_LO ;  /* 0x000000721c1c724a */ /* 0x000fe20000000000 */
[----:B------:R-:W-:Y:S01]  /*c690*/  PRMT R88, R6, 0x7610, R88 ;  /* 0x0000761006587816 */ /* 0x000fe20000000058 */
[----:B------:R-:W1:Y:S01]  /*c6a0*/  LDS.128 R40, [R20+UR36+0x33390] ;  /* 0x0333902414287984 */ /* 0x000e620008000c00 */
[----:B------:R-:W-:Y:S01]  /*c6b0*/  PRMT R89, R10, 0x7632, R89 ;  /* 0x000076320a597816 */ /* 0x000fe20000000059 */
[----:B------:R-:W-:Y:S01]  /*c6c0*/  FMUL2 R30, R30.F32x2.HI_LO, R118.F32x2.HI_LO ;  /* 0x000000761e1e724a */ /* 0x000fe20000000000 */
[----:B------:R-:W-:Y:S02]  /*c6d0*/  PRMT R90, R10, 0x7610, R90 ;  /* 0x000076100a5a7816 */ /* 0x000fe4000000005a */
[----:B------:R-:W-:Y:S01]  /*c6e0*/  F2FP.F16.F32.PACK_AB R0, R13, R12 ;  /* 0x0000000c0d00723e */ /* 0x000fe200000000ff */
[----:B------:R-:W1:Y:S01]  /*c6f0*/  LDS.128 R52, [R20+UR36+0x333a0] ;  /* 0x0333a02414347984 */ /* 0x000e620008000c00 */
[C---:B------:R-:W-:Y:S02]  /*c700*/  PRMT R93, R3.reuse, 0x7632, R93 ;  /* 0x00007632035d7816 */ /* 0x040fe4000000005d */
[----:B------:R-:W-:Y:S02]  /*c710*/  PRMT R94, R3, 0x7610, R94 ;  /* 0x00007610035e7816 */ /* 0x000fe4000000005e */
[----:B------:R-:W-:Y:S01]  /*c720*/  F2FP.F16.F32.PACK_AB R3, R31, R30 ;  /* 0x0000001e1f03723e */ /* 0x000fe200000000ff */
[----:B------:R-:W1:Y:S01]  /*c730*/  LDTM.x16 R4, tmem[UR4] ;  /* 0x00000004000479ee */ /* 0x000e620008240000 */
[----:B------:R-:W-:Y:S01]  /*c740*/  PRMT R91, R0, 0x7632, R91 ;  /* 0x00007632005b7816 */ /* 0x000fe2000000005b */
[----:B------:R-:W-:Y:S01]  /*c750*/  FADD2 R32, R32.F32x2.HI_LO, R44.F32x2.HI_LO ;  /* 0x0000002c2020724b */ /* 0x000fe20000000000 */
[----:B------:R-:W-:Y:S01]  /*c760*/  PRMT R92, R0, 0x7610, R92 ;  /* 0x00007610005c7816 */ /* 0x000fe2000000005c */
[----:B------:R-:W-:Y:S01]  /*c770*/  FADD2 R34, R34.F32x2.HI_LO, R46.F32x2.HI_LO ;  /* 0x0000002e2222724b */ /* 0x000fe20000000000 */
[----:B------:R-:W-:Y:S01]  /*c780*/  F2FP.F16.F32.PACK_AB R0, R29, R28 ;  /* 0x0000001c1d00723e */ /* 0x000fe200000000ff */
[----:B------:R1:W1:Y:S01]  /*c790*/  LDS.128 R44, [R20+UR36+0x333b0] ;  /* 0x0333b024142c7984 */ /* 0x0002620008000c00 */
[----:B------:R-:W-:Y:S01]  /*c7a0*/  NOP ;  /* 0x0000000000007918 */ /* 0x000fe20000000000 */
[----:B------:R-:W-:Y:S02]  /*c7b0*/  FMUL2 R32, R32.F32x2.HI_LO, R112.F32x2.HI_LO ;  /* 0x000000702020724a */ /* 0x000fe40000000000 */
[----:B------:R-:W-:Y:S01]  /*c7c0*/  FMUL2 R28, R34.F32x2.HI_LO, R116.F32x2.HI_LO ;  /* 0x00000074221c724a */ /* 0x000fe20000000000 */
[----:B------:R-:W-:Y:S02]  /*c7d0*/  PRMT R34, R0, 0x7632, R34 ;  /* 0x0000763200227816 */ /* 0x000fe40000000022 */
[----:B------:R-:W-:Y:S02]  /*c7e0*/  F2FP.F16.F32.PACK_AB R32, R33, R32 ;  /* 0x000000202120723e */ /* 0x000fe400000000ff */
[----:B------:R-:W-:Y:S01]  /*c7f0*/  F2FP.F16.F32.PACK_AB R28, R29, R28 ;  /* 0x0000001c1d1c723e */ /* 0x000fe200000000ff */
[----:B------:R-:W-:Y:S01]  /*c800*/  FADD2 R30, R36.F32x2.HI_LO, R48.F32x2.HI_LO ;  /* 0x00000030241e724b */ /* 0x000fe20000000000 */
[----:B------:R-:W-:Y:S02]  /*c810*/  PRMT R35, R0, 0x7610, R35 ;  /* 0x0000761000237816 */ /* 0x000fe40000000023 */
[----:B------:R-:W-:Y:S01]  /*c820*/  PRMT R36, R3, 0x7632, R36 ;  /* 0x0000763203247816 */ /* 0x000fe20000000024 */
[----:B------:R-:W-:Y:S01]  /*c830*/  FMUL2 R30, R30.F32x2.HI_LO, R120.F32x2.HI_LO ;  /* 0x000000781e1e724a */ /* 0x000fe20000000000 */
[----:B------:R-:W-:Y:S01]  /*c840*/  PRMT R37, R3, 0x7610, R37 ;  /* 0x0000761003257816 */ /* 0x000fe20000000025 */
[----:B-1----:R-:W-:Y:S03]  /*c850*/  FADD2 R4, R4.F32x2.HI_LO, R24.F32x2.HI_LO ;  /* 0x000000180404724b */ /* 0x002fe60000000000 */
[----:B------:R-:W-:Y:S01]  /*c860*/  F2FP.F16.F32.PACK_AB R30, R31, R30 ;  /* 0x0000001e1f1e723e */ /* 0x000fe200000000ff */
[----:B------:R-:W-:Y:S02]  /*c870*/  FADD2 R6, R6.F32x2.HI_LO, R26.F32x2.HI_LO ;  /* 0x0000001a0606724b */ /* 0x000fe40000000000 */
[----:B------:R-:W-:Y:S01]  /*c880*/  FADD2 R8, R8.F32x2.HI_LO, R40.F32x2.HI_LO ;  /* 0x000000280808724b */ /* 0x000fe20000000000 */
[----:B------:R-:W-:Y:S01]  /*c890*/  PRMT R24, R30, 0x7632, R24 ;  /* 0x000076321e187816 */ /* 0x000fe20000000018 */
[----:B------:R-:W-:Y:S02]  /*c8a0*/  FADD2 R20, R38.F32x2.HI_LO, R50.F32x2.HI_LO ;  /* 0x000000322614724b */ /* 0x000fe40000000000 */
[----:B------:R-:W-:Y:S02]  /*c8b0*/  FADD2 R10, R10.F32x2.HI_LO, R42.F32x2.HI_LO ;  /* 0x0000002a0a0a724b */ /* 0x000fe40000000000 */
[----:B------:R-:W-:Y:S02]  /*c8c0*/  FADD2 R12, R12.F32x2.HI_LO, R52.F32x2.HI_LO ;  /* 0x000000340c0c724b */ /* 0x000fe40000000000 */
[----:B------:R-:W-:Y:S02]  /*c8d0*/  FADD2 R14, R14.F32x2.HI_LO, R54.F32x2.HI_LO ;  /* 0x000000360e0e724b */ /* 0x000fe40000000000 */
[----:B------:R-:W-:Y:S01]  /*c8e0*/  FMUL2 R20, R20.F32x2.HI_LO, R22.F32x2.HI_LO ;  /* 0x000000161414724a */ /* 0x000fe20000000000 */
[----:B------:R-:W-:Y:S01]  /*c8f0*/  PRMT R22, R32, 0x7632, R22 ;  /* 0x0000763220167816 */ /* 0x000fe20000000016 */
[----:B------:R-:W-:Y:S01]  /*c900*/  FMUL2 R4, R4.F32x2.HI_LO, R122.F32x2.HI_LO ;  /* 0x0000007a0404724a */ /* 0x000fe20000000000 */
[----:B------:R-:W-:Y:S01]  /*c910*/  PRMT R23, R28, 0x7632, R23 ;  /* 0x000076321c177816 */ /* 0x000fe20000000017 */
[----:B------:R-:W-:Y:S01]  /*c920*/  FMUL2 R6, R6.F32x2.HI_LO, R124.F32x2.HI_LO ;  /* 0x0000007c0606724a */ /* 0x000fe20000000000 */
[----:B------:R-:W-:Y:S02]  /*c930*/  F2FP.F16.F32.PACK_AB R20, R21, R20 ;  /* 0x000000141514723e */ /* 0x000fe400000000ff */
[----:B------:R-:W-:Y:S01]  /*c940*/  F2FP.F16.F32.PACK_AB R4, R5, R4 ;  /* 0x000000040504723e */ /* 0x000fe200000000ff */
[----:B------:R-:W-:Y:S01]  /*c950*/  FADD2 R16, R16.F32x2.HI_LO, R44.F32x2.HI_LO ;  /* 0x0000002c1010724b */ /* 0x000fe20000000000 */
[----:B------:R-:W-:Y:S01]  /*c960*/  F2FP.F16.F32.PACK_AB R6, R7, R6 ;  /* 0x000000060706723e */ /* 0x000fe200000000ff */
[----:B------:R-:W-:Y:S01]  /*c970*/  FADD2 R18, R18.F32x2.HI_LO, R46.F32x2.HI_LO ;  /* 0x0000002e1212724b */ /* 0x000fe20000000000 */
[C---:B------:R-:W-:Y:S02]  /*c980*/  PRMT R25, R20.reuse, 0x7632, R25 ;  /* 0x0000763214197816 */ /* 0x040fe40000000019 */
[----:B------:R-:W-:Y:S02]  /*c990*/  PRMT R26, R20, 0x7610, R26 ;  /* 0x00007610141a7816 */ /* 0x000fe4000000001a */
[C---:B------:R-:W-:Y:S02]  /*c9a0*/  PRMT R27, R4.reuse, 0x7632, R27 ;  /* 0x00007632041b7816 */ /* 0x040fe4000000001b */
[----:B------:R-:W-:Y:S02]  /*c9b0*/  PRMT R29, R4, 0x7610, R29 ;  /* 0x00007610041d7816 */ /* 0x000fe4000000001d */
[C---:B------:R-:W-:Y:S02]  /*c9c0*/  PRMT R31, R6.reuse, 0x7632, R31 ;  /* 0x00007632061f7816 */ /* 0x040fe4000000001f */
[----:B------:R-:W-:Y:S01]  /*c9d0*/  PRMT R33, R6, 0x7610, R33 ;  /* 0x0000761006217816 */ /* 0x000fe20000000021 */
[----:B--2---:R-:W-:Y:S05]  /*c9e0*/  FMUL2 R18, R18.F32x2.HI_LO, R96.F32x2.HI_LO ;  /* 0x000000601212724a */ /* 0x004fea0000000000 */
[----:B------:R-:W-:Y:S01]  /*c9f0*/  F2FP.F16.F32.PACK_AB R18, R19, R18 ;  /* 0x000000121312723e */ /* 0x000fe200000000ff */
[----:B---3--:R-:W-:Y:S03]  /*ca00*/  FMUL2 R16, R16.F32x2.HI_LO, R98.F32x2.HI_LO ;  /* 0x000000621010724a */ /* 0x008fe60000000000 */
[----:B------:R-:W-:Y:S02]  /*ca10*/  PRMT R45, R18, 0x7632, R45 ;  /* 0x00007632122d7816 */ /* 0x000fe4000000002d */
[----:B------:R-:W-:Y:S01]  /*ca20*/  F2FP.F16.F32.PACK_AB R16, R17, R16 ;  /* 0x000000101110723e */ /* 0x000fe200000000ff */
[----:B------:R-:W-:Y:S03]  /*ca30*/  FMUL2 R14, R14.F32x2.HI_LO, R100.F32x2.HI_LO ;  /* 0x000000640e0e724a */ /* 0x000fe60000000000 */
[----:B------:R-:W-:Y:S02]  /*ca40*/  PRMT R44, R16, 0x7632, R44 ;  /* 0x00007632102c7816 */ /* 0x000fe4000000002c */
[----:B------:R-:W-:Y:S01]  /*ca50*/  F2FP.F16.F32.PACK_AB R14, R15, R14 ;  /* 0x0000000e0f0e723e */ /* 0x000fe200000000ff */
[----:B----4-:R-:W-:Y:S03]  /*ca60*/  FMUL2 R12, R12.F32x2.HI_LO, R102.F32x2.HI_LO ;  /* 0x000000660c0c724a */ /* 0x010fe60000000000 */
[C---:B------:R-:W-:Y:S02]  /*ca70*/  PRMT R17, R14.reuse, 0x7632, R17 ;  /* 0x000076320e117816 */ /* 0x040fe40000000011 */
[----:B------:R-:W-:Y:S02]  /*ca80*/  F2FP.F16.F32.PACK_AB R12, R13, R12 ;  /* 0x0000000c0d0c723e */ /* 0x000fe400000000ff */
[----:B------:R-:W-:Y:S02]  /*ca90*/  PRMT R19, R14, 0x7610, R19 ;  /* 0x000076100e137816 */ /* 0x000fe40000000013 */
[C---:B------:R-:W-:Y:S02]  /*caa0*/  PRMT R42, R12.reuse, 0x7632, R42 ;  /* 0x000076320c2a7816 */ /* 0x040fe4000000002a */
[----:B------:R-:W-:Y:S01]  /*cab0*/  PRMT R43, R12, 0x7610, R43 ;  /* 0x000076100c2b7816 */ /* 0x000fe2000000002b */
[----:B-----5:R-:W-:Y:S02]  /*cac0*/  FMUL2 R10, R10.F32x2.HI_LO, R104.F32x2.HI_LO ;  /* 0x000000680a0a724a */ /* 0x020fe40000000000 */
[----:B------:R-:W-:Y:S03]  /*cad0*/  FMUL2 R8, R8.F32x2.HI_LO, R106.F32x2.HI_LO ;  /* 0x0000006a0808724a */ /* 0x000fe60000000000 */
[----:B------:R-:W-:Y:S02]  /*cae0*/  F2FP.F16.F32.PACK_AB R10, R11, R10 ;  /* 0x0000000a0b0a723e */ /* 0x000fe400000000ff */
[----:B------:R-:W-:Y:S02]  /*caf0*/  F2FP.F16.F32.PACK_AB R8, R9, R8 ;  /* 0x000000080908723e */ /* 0x000fe400000000ff */
[----:B------:R-:W-:Y:S02]  /*cb00*/  PRMT R40, R10, 0x7632, R40 ;  /* 0x000076320a287816 */ /* 0x000fe40000000028 */
[C---:B------:R-:W-:Y:S02]  /*cb10*/  PRMT R38, R8.reuse, 0x7632, R38 ;  /* 0x0000763208267816 */ /* 0x040fe40000000026 */
[----:B------:R-:W-:Y:S02]  /*cb20*/  PRMT R39, R8, 0x7610, R39 ;  /* 0x0000761008277816 */ /* 0x000fe40000000027 */
[----:B------:R-:W-:Y:S01]  /*cb30*/  PRMT R41, R10, 0x7610, R41 ;  /* 0x000076100a297816 */ /* 0x000fe20000000029 */
[----:B------:R-:W-:Y:S06]  /*cb40*/  @!P0 BRA `(.L_x_208) ;  /* 0x0000000000088947 */ /* 0x000fec0003800000 */
[----:B------:R-:W-:Y:S05]  /*cb50*/  BPT.TRAP 0x1 ;  /* 0x000000040000795c */ /* 0x000fea0000300000 */
[----:B------:R-:W-:Y:S05]  /*cb60*/  BPT.TRAP 0x1 ;  /* 0x000000040000795c */ /* 0x000fea0000300000 */
.L_x_208:
[----:B------:R-:W-:Y:S04]  /*cb70*/  UIADD3 UR4, UPT, UPT, UR36, 0x33868, URZ ;  /* 0x0003386824047890 */ /* 0x000fe8000fffe0ff */
[----:B------:R-:W-:Y:S09]  /*cb80*/  UPRMT UR4, UR37, 0x654, UR4 ;  /* 0x0000065425047896 */ /* 0x000ff20008000004 */
[----:B------:R-:W-:Y:S01]  /*cb90*/  SYNCS.ARRIVE.TRANS64.RED.A1T0 RZ, [UR4], RZ ;  /* 0x000000ffffff79a7 */ /* 0x000fe20008100404 */
[----:B------:R-:W-:Y:S04]  /*cba0*/  UIADD3 UR4, UPT, UPT, UR36, 0x23000, URZ ;  /* 0x0002300024047890 */ /* 0x000fe8000fffe0ff */
[----:B------:R-:W-:Y:S09]  /*cbb0*/  ULOP3.LUT UP0, URZ, UR4, 0x3f0, URZ, 0xc0, !UPT ;  /* 0x000003f004ff7892 */ /* 0x000ff2000f80c0ff */
[----:B------:R-:W-:Y:S05]  /*cbc0*/  BRA.U !UP0, `(.L_x_209) ;  /* 0x0000000108407547 */ /* 0x000fea000b800000 */
        /* <DEDUP_REMOVED lines=16> */
.L_x_209:
[C---:B------:R-:W-:Y:S01]  /*ccd0*/  LOP3.LUT P0, RZ, R74.reuse, 0x2, RZ, 0xc0, !PT ;  /* 0x000000024aff7812 */ /* 0x040fe2000780c0ff */
[----:B------:R-:W2:Y:S01]  /*cce0*/  LDL R20, [R1] ;  /* 0x0000000001147983 */ /* 0x000ea20000100800 */
[----:B------:R-:W-:Y:S01]  /*ccf0*/  SHF.R.U32.HI R5, RZ, 0x7, R74 ;  /* 0x00000007ff057819 */ /* 0x000fe2000001164a */
[----:B------:R-:W-:Y:S01]  /*cd00*/  IMAD.SHL.U32 R3, R74, 0x40, RZ ;  /* 0x000000404a037824 */ /* 0x000fe200078e00ff */
[----:B------:R-:W-:Y:S01]  /*cd10*/  LOP3.LUT R68, R68, 0xffff, RZ, 0xc0, !PT ;  /* 0x0000ffff44447812 */ /* 0x000fe200078ec0ff */
[----:B------:R-:W-:Y:S01]  /*cd20*/  IMAD.SHL.U32 R0, R74, 0x8, RZ ;  /* 0x000000084a007824 */ /* 0x000fe200078e00ff */
[----:B------:R-:W-:Y:S01]  /*cd30*/  LOP3.LUT R71, R71, 0xffff, RZ, 0xc0, !PT ;  /* 0x0000ffff47477812 */ /* 0x000fe200078ec0ff */
[----:B------:R-:W-:Y:S01]  /*cd40*/  IMAD.U32 R31, R31, 0x10000, RZ ;  /* 0x000100001f1f7824 */ /* 0x000fe200078e00ff */
[----:B------:R-:W-:Y:S01]  /*cd50*/  LOP3.LUT R4, R3, 0x1c0, RZ, 0xc0, !PT ;  /* 0x000001c003047812 */ /* 0x000fe200078ec0ff */
[----:B------:R-:W-:Y:S01]  /*cd60*/  IMAD.U32 R17, R17, 0x10000, RZ ;  /* 0x0001000011117824 */ /* 0x000fe200078e00ff */
[----:B------:R-:W-:Y:S01]  /*cd70*/  LOP3.LUT R5, R5, 0x1, RZ, 0xc0, !PT ;  /* 0x0000000105057812 */ /* 0x000fe200078ec0ff */
[----:B------:R-:W-:Y:S01]  /*cd80*/  IMAD.U32 R89, R89, 0x10000, RZ ;  /* 0x0001000059597824 */ /* 0x000fe200078e00ff */
[----:B------:R-:W-:Y:S01]  /*cd90*/  LOP3.LUT R0, R4, 0x38, R0, 0xf8, !PT ;  /* 0x0000003804007812 */ /* 0x000fe200078ef800 */
[----:B------:R-:W-:Y:S01]  /*cda0*/  IMAD.U32 R69, R69, 0x10000, RZ ;  /* 0x0001000045457824 */ /* 0x000fe200078e00ff */
[----:B------:R-:W-:Y:S01]  /*cdb0*/  LOP3.LUT R4, R74, 0x1, RZ, 0xc0, !PT ;  /* 0x000000014a047812 */ /* 0x000fe200078ec0ff */
[----:B------:R-:W-:Y:S01]  /*cdc0*/  IMAD.U32 R45, R45, 0x10000, RZ ;  /* 0x000100002d2d7824 */ /* 0x000fe200078e00ff */
[----:B------:R-:W-:Y:S01]  /*cdd0*/  LOP3.LUT R0, R0, 0x1e00, R3, 0xf8, !PT ;  /* 0x00001e0000007812 */ /* 0x000fe200078ef803 */
[----:B------:R-:W-:Y:S01]  /*cde0*/  IMAD.MOV.U32 R3, RZ, RZ, 0x10 ;  /* 0x00000010ff037424 */ /* 0x000fe200078e00ff */
[----:B------:R-:W-:Y:S01]  /*cdf0*/  LEA R8, P1, R68, RZ, 0x10 ;  /* 0x000000ff44087211 */ /* 0x000fe200078280ff */
[----:B------:R-:W-:Y:S01]  /*ce00*/  IMAD.U32 R58, R58, 0x10000, RZ ;  /* 0x000100003a3a7824 */ /* 0x000fe200078e00ff */
[----:B------:R-:W-:Y:S01]  /*ce10*/  ISETP.NE.U32.AND P2, PT, R4, 0x1, PT ;  /* 0x000000010400780c */ /* 0x000fe20003f45070 */
[----:B------:R-:W-:Y:S01]  /*ce20*/  IMAD.U32 R62, R62, 0x10000, RZ ;  /* 0x000100003e3e7824 */ /* 0x000fe200078e00ff */
[----:B------:R-:W-:Y:S01]  /*ce30*/  SEL R6, R3, 0xfffffff0, !P0 ;  /* 0xfffffff003067807 */ /* 0x000fe20004000000 */
[----:B------:R-:W-:Y:S01]  /*ce40*/  IMAD.U32 R66, R66, 0x10000, RZ ;  /* 0x0001000042427824 */ /* 0x000fe200078e00ff */
[----:B------:R-:W-:Y:S01]  /*ce50*/  LOP3.LUT R56, R56, 0xffff, RZ, 0xc0, !PT ;  /* 0x0000ffff38387812 */ /* 0x000fe200078ec0ff */
[----:B------:R-:W-:Y:S01]  /*ce60*/  IMAD.U32 R81, R81, 0x10000, RZ ;  /* 0x0001000051517824 */ /* 0x000fe200078e00ff */
[----:B------:R-:W-:Y:S01]  /*ce70*/  LEA R4, P0, R71, RZ, 0x10 ;  /* 0x000000ff47047211 */ /* 0x000fe200078080ff */
[----:B------:R-:W-:Y:S01]  /*ce80*/  IMAD R0, R6, R5, R0 ;  /* 0x0000000506007224 */ /* 0x000fe200078e0200 */
[----:B------:R-:W-:Y:S01]  /*ce90*/  LOP3.LUT R60, R60, 0xffff, RZ, 0xc0, !PT ;  /* 0x0000ffff3c3c7812 */ /* 0x000fe200078ec0ff */
[----:B------:R-:W-:Y:S01]  /*cea0*/  IMAD.U32 R93, R93, 0x10000, RZ ;  /* 0x000100005d5d7824 */ /* 0x000fe200078e00ff */
[----:B------:R-:W-:Y:S01]  /*ceb0*/  LEA.HI.X R9, R68, RZ, RZ, 0x10, P1 ;  /* 0x000000ff44097211 */ /* 0x000fe200008f84ff */
[----:B------:R-:W-:Y:S01]  /*cec0*/  IMAD.U32 R36, R36, 0x10000, RZ ;  /* 0x0001000024247824 */ /* 0x000fe200078e00ff */
[----:B------:R-:W-:Y:S02]  /*ced0*/  LEA R6, P1, R56, RZ, 0x10 ;  /* 0x000000ff38067211 */ /* 0x000fe400078280ff */
[----:B------:R-:W-:Y:S02]  /*cee0*/  LEA.HI.X R5, R71, RZ, RZ, 0x10, P0 ;  /* 0x000000ff47057211 */ /* 0x000fe400000f84ff */
[----:B------:R-:W-:Y:S02]  /*cef0*/  LOP3.LUT R2, R8, 0xffff, R2, 0xf8, !PT ;  /* 0x0000ffff08027812 */ /* 0x000fe400078ef802 */
[----:B------:R-:W-:Y:S02]  /*cf00*/  LOP3.LUT R64, R64, 0xffff, RZ, 0xc0, !PT ;  /* 0x0000ffff40407812 */ /* 0x000fe400078ec0ff */
[----:B------:R-:W-:Y:S02]  /*cf10*/  LEA R8, P0, R60, RZ, 0x10 ;  /* 0x000000ff3c087211 */ /* 0x000fe400078080ff */
[----:B------:R-:W-:Y:S02]  /*cf20*/  LOP3.LUT R79, R79, 0xffff, RZ, 0xc0, !PT ;  /* 0x0000ffff4f4f7812 */ /* 0x000fe400078ec0ff */
[----:B------:R-:W-:Y:S02]  /*cf30*/  LOP3.LUT R70, R9, 0xffff, R70, 0xf8, !PT ;  /* 0x0000ffff09467812 */ /* 0x000fe400078ef846 */
[----:B------:R-:W-:Y:S02]  /*cf40*/  LEA.HI.X R7, R56, RZ, RZ, 0x10, P1 ;  /* 0x000000ff38077211 */ /* 0x000fe400008f84ff */
[----:B------:R-:W-:Y:S02]  /*cf50*/  LEA R10, P1, R64, RZ, 0x10 ;  /* 0x000000ff400a7211 */ /* 0x000fe400078280ff */
[----:B------:R-:W-:Y:S02]  /*cf60*/  LEA.HI.X R9, R60, RZ, RZ, 0x10, P0 ;  /* 0x000000ff3c097211 */ /* 0x000fe400000f84ff */
[----:B------:R-:W-:Y:S02]  /*cf70*/  LOP3.LUT R83, R83, 0xffff, RZ, 0xc0, !PT ;  /* 0x0000ffff53537812 */ /* 0x000fe400078ec0ff */
[----:B------:R-:W-:Y:S02]  /*cf80*/  LEA R12, P0, R79, RZ, 0x10 ;  /* 0x000000ff4f0c7211 */ /* 0x000fe400078080ff */
[----:B------:R-:W-:Y:S02]  /*cf90*/  LOP3.LUT R87, R87, 0xffff, RZ, 0xc0, !PT ;  /* 0x0000ffff57577812 */ /* 0x000fe400078ec0ff */
[----:B------:R-:W-:Y:S02]  /*cfa0*/  LOP3.LUT R78, R5, 0xffff, R78, 0xf8, !PT ;  /* 0x0000ffff054e7812 */ /* 0x000fe400078ef84e */
[----:B------:R-:W-:Y:S02]  /*cfb0*/  LOP3.LUT R59, R7, 0xffff, R59, 0xf8, !PT ;  /* 0x0000ffff073b7812 */ /* 0x000fe400078ef83b */
[----:B------:R-:W-:Y:S02]  /*cfc0*/  LEA.HI.X R11, R64, RZ, RZ, 0x10, P1 ;  /* 0x000000ff400b7211 */ /* 0x000fe400008f84ff */
[----:B------:R-:W-:Y:S02]  /*cfd0*/  LOP3.LUT R5, R8, 0xffff, R61, 0xf8, !PT ;  /* 0x0000ffff08057812 */ /* 0x000fe400078ef83d */
[----:B------:R-:W-:Y:S02]  /*cfe0*/  LEA R8, P1, R83, RZ, 0x10 ;  /* 0x000000ff53087211 */ /* 0x000fe400078280ff */
[----:B------:R-:W-:Y:S02]  /*cff0*/  LEA.HI.X R13, R79, RZ, RZ, 0x10, P0 ;  /* 0x000000ff4f0d7211 */ /* 0x000fe400000f84ff */
[----:B------:R-:W-:Y:S02]  /*d000*/  LOP3.LUT R7, R10, 0xffff, R65, 0xf8, !PT ;  /* 0x0000ffff0a077812 */ /* 0x000fe400078ef841 */
[----:B------:R-:W-:Y:S02]  /*d010*/  LOP3.LUT R91, R91, 0xffff, RZ, 0xc0, !PT ;  /* 0x0000ffff5b5b7812 */ /* 0x000fe400078ec0ff */
[----:B------:R-:W-:Y:S02]  /*d020*/  LEA R10, P0, R87, RZ, 0x10 ;  /* 0x000000ff570a7211 */ /* 0x000fe400078080ff */
[----:B------:R-:W-:Y:S02]  /*d030*/  LOP3.LUT R34, R34, 0xffff, RZ, 0xc0, !PT ;  /* 0x0000ffff22227812 */ /* 0x000fe400078ec0ff */
[----:B------:R-:W-:Y:S02]  /*d040*/  LOP3.LUT R63, R9, 0xffff, R63, 0xf8, !PT ;  /* 0x0000ffff093f7812 */ /* 0x000fe400078ef83f */
[----:B------:R-:W-:Y:S02]  /*d050*/  LOP3.LUT R67, R11, 0xffff, R67, 0xf8, !PT ;  /* 0x0000ffff0b437812 */ /* 0x000fe400078ef843 */
[----:B------:R-:W-:Y:S02]  /*d060*/  LEA.HI.X R9, R83, RZ, RZ, 0x10, P1 ;  /* 0x000000ff53097211 */ /* 0x000fe400008f84ff */
[----:B------:R-:W-:Y:S02]  /*d070*/  LEA R14, P1, R91, RZ, 0x10 ;  /* 0x000000ff5b0e7211 */ /* 0x000fe400078280ff */
[----:B------:R-:W-:Y:S02]  /*d080*/  LEA.HI.X R11, R87, RZ, RZ, 0x10, P0 ;  /* 0x000000ff570b7211 */ /* 0x000fe400000f84ff */
[----:B------:R-:W-:Y:S02]  /*d090*/  LOP3.LUT R22, R22, 0xffff, RZ, 0xc0, !PT ;  /* 0x0000ffff16167812 */ /* 0x000fe400078ec0ff */
[----:B------:R-:W-:Y:S02]  /*d0a0*/  LOP3.LUT R24, R24, 0xffff, RZ, 0xc0, !PT ;  /* 0x0000ffff18187812 */ /* 0x000fe400078ec0ff */
[----:B------:R-:W-:Y:S02]  /*d0b0*/  LEA.HI.X R15, R91, RZ, RZ, 0x10, P1 ;  /* 0x000000ff5b0f7211 */ /* 0x000fe400008f84ff */
[----:B------:R-:W-:Y:S02]  /*d0c0*/  LEA R46, P1, R22, RZ, 0x10 ;  /* 0x000000ff162e7211 */ /* 0x000fe400078280ff */
[----:B------:R-:W-:Y:S02]  /*d0d0*/  LOP3.LUT R27, R27, 0xffff, RZ, 0xc0, !PT ;  /* 0x0000ffff1b1b7812 */ /* 0x000fe400078ec0ff */
[----:B------:R-:W-:Y:S02]  /*d0e0*/  LOP3.LUT R38, R38, 0xffff, RZ, 0xc0, !PT ;  /* 0x0000ffff26267812 */ /* 0x000fe400078ec0ff */
[----:B------:R-:W-:Y:S02]  /*d0f0*/  LOP3.LUT R82, R13, 0xffff, R82, 0xf8, !PT ;  /* 0x0000ffff0d527812 */ /* 0x000fe400078ef852 */
[----:B------:R-:W-:Y:S02]  /*d100*/  LOP3.LUT R94, R15, 0xffff, R94, 0xf8, !PT ;  /* 0x0000ffff0f5e7812 */ /* 0x000fe400078ef85e */
[----:B------:R-:W-:Y:S02]  /*d110*/  LEA.HI.X R47, R22, RZ, RZ, 0x10, P1 ;  /* 0x000000ff162f7211 */ /* 0x000fe400008f84ff */
[----:B------:R-:W-:Y:S02]  /*d120*/  LOP3.LUT R15, R46, 0xffff, R32, 0xf8, !PT ;  /* 0x0000ffff2e0f7812 */ /* 0x000fe400078ef820 */
[----:B------:R-:W-:Y:S02]  /*d130*/  LOP3.LUT R42, R42, 0xffff, RZ, 0xc0, !PT ;  /* 0x0000ffff2a2a7812 */ /* 0x000fe400078ec0ff */
[----:B------:R-:W-:Y:S02]  /*d140*/  LOP3.LUT R44, R44, 0xffff, RZ, 0xc0, !PT ;  /* 0x0000ffff2c2c7812 */ /* 0x000fe400078ec0ff */
[----:B------:R-:W-:Y:S02]  /*d150*/  LOP3.LUT R28, R47, 0xffff, R28, 0xf8, !PT ;  /* 0x0000ffff2f1c7812 */ /* 0x000fe400078ef81c */
[----:B------:R-:W-:Y:S02]  /*d160*/  LOP3.LUT R4, R4, 0xffff, R76, 0xf8, !PT ;  /* 0x0000ffff04047812 */ /* 0x000fe400078ef84c */
[----:B------:R-:W-:Y:S02]  /*d170*/  LOP3.LUT R6, R6, 0xffff, R57, 0xf8, !PT ;  /* 0x0000ffff06067812 */ /* 0x000fe400078ef839 */
[----:B------:R-:W-:Y:S02]  /*d180*/  LOP3.LUT R59, R59, R58, RZ, 0xfc, !PT ;  /* 0x0000003a3b3b7212 */ /* 0x000fe400078efcff */
[----:B------:R-:W-:Y:S02]  /*d190*/  LOP3.LUT R63, R63, R62, RZ, 0xfc, !PT ;  /* 0x0000003e3f3f7212 */ /* 0x000fe400078efcff */
[----:B------:R-:W-:Y:S02]  /*d1a0*/  LOP3.LUT R12, R12, 0xffff, R80, 0xf8, !PT ;  /* 0x0000ffff0c0c7812 */ /* 0x000fe400078ef850 */
[----:B------:R-:W-:Y:S02]  /*d1b0*/  LOP3.LUT R67, R67, R66, RZ, 0xfc, !PT ;  /* 0x0000004243437212 */ /* 0x000fe400078efcff */
[----:B------:R-:W-:Y:S02]  /*d1c0*/  LOP3.LUT R82, R82, R81, RZ, 0xfc, !PT ;  /* 0x0000005152527212 */ /* 0x000fe400078efcff */
[----:B------:R-:W-:Y:S01]  /*d1d0*/  LOP3.LUT R86, R9, 0xffff, R86, 0xf8, !PT ;  /* 0x0000ffff09567812 */ /* 0x000fe200078ef856 */
[----:B------:R-:W-:Y:S01]  /*d1e0*/  IMAD.U32 R9, R85, 0x10000, RZ ;  /* 0x0001000055097824 */ /* 0x000fe200078e00ff */
[----:B------:R-:W-:Y:S02]  /*d1f0*/  LOP3.LUT R11, R11, 0xffff, R90, 0xf8, !PT ;  /* 0x0000ffff0b0b7812 */ /* 0x000fe400078ef85a */
[----:B------:R-:W-:Y:S02]  /*d200*/  LOP3.LUT R8, R8, 0xffff, R84, 0xf8, !PT ;  /* 0x0000ffff08087812 */ /* 0x000fe400078ef854 */
[----:B------:R-:W-:Y:S02]  /*d210*/  LOP3.LUT R10, R10, 0xffff, R88, 0xf8, !PT ;  /* 0x0000ffff0a0a7812 */ /* 0x000fe400078ef858 */
[----:B------:R-:W-:Y:S02]  /*d220*/  LOP3.LUT R9, R86, R9, RZ, 0xfc, !PT ;  /* 0x0000000956097212 */ /* 0x000fe400078efcff */
[----:B------:R-:W-:Y:S02]  /*d230*/  LOP3.LUT R11, R11, R89, RZ, 0xfc, !PT ;  /* 0x000000590b0b7212 */ /* 0x000fe400078efcff */
[----:B------:R-:W-:Y:S02]  /*d240*/  LOP3.LUT R14, R14, 0xffff, R92, 0xf8, !PT ;  /* 0x0000ffff0e0e7812 */ /* 0x000fe400078ef85c */
[----:B------:R-:W-:Y:S02]  /*d250*/  LOP3.LUT R94, R94, R93, RZ, 0xfc, !PT ;  /* 0x0000005d5e5e7212 */ /* 0x000fe400078efcff */
[----:B--2---:R-:W-:Y:S02]  /*d260*/  R2UR UR4, R20 ;  /* 0x00000000140472ca */ /* 0x004fe400000e0000 */
[C---:B------:R-:W-:Y:S04]  /*d270*/  LEA R20, P0, R34.reuse, RZ, 0x10 ;  /* 0x000000ff22147211 */ /* 0x040fe800078080ff */
[----:B------:R-:W-:Y:S02]  /*d280*/  LEA.HI.X R21, R34, RZ, RZ, 0x10, P0 ;  /* 0x000000ff22157211 */ /* 0x000fe400000f84ff */
[----:B------:R-:W-:Y:S02]  /*d290*/  LEA R34, P0, R24, RZ, 0x10 ;  /* 0x000000ff18227211 */ /* 0x000fe400078080ff */
[----:B------:R-:W-:Y:S02]  /*d2a0*/  LOP3.LUT R13, R20, 0xffff, R35, 0xf8, !PT ;  /* 0x0000ffff140d7812 */ /* 0x000fe400078ef823 */
[----:B------:R-:W-:Y:S02]  /*d2b0*/  LEA R20, P1, R27, RZ, 0x10 ;  /* 0x000000ff1b147211 */ /* 0x000fe400078280ff */
[----:B------:R-:W-:Y:S02]  /*d2c0*/  LEA.HI.X R35, R24, RZ, RZ, 0x10, P0 ;  /* 0x000000ff18237211 */ /* 0x000fe400000f84ff */
[----:B------:R-:W-:Y:S02]  /*d2d0*/  LEA R46, P0, R38, RZ, 0x10 ;  /* 0x000000ff262e7211 */ /* 0x000fe400078080ff */
[----:B------:R-:W-:Y:S02]  /*d2e0*/  LOP3.LUT R37, R21, 0xffff, R37, 0xf8, !PT ;  /* 0x0000ffff15257812 */ /* 0x000fe400078ef825 */
[----:B------:R-:W-:Y:S02]  /*d2f0*/  LEA.HI.X R21, R27, RZ, RZ, 0x10, P1 ;  /* 0x000000ff1b157211 */ /* 0x000fe400008f84ff */
[----:B------:R-:W-:Y:S02]  /*d300*/  LOP3.LUT R22, R34, 0xffff, R30, 0xf8, !PT ;  /* 0x0000ffff22167812 */ /* 0x000fe400078ef81e */
[----:B------:R-:W-:Y:S02]  /*d310*/  LEA R32, P1, R42, RZ, 0x10 ;  /* 0x000000ff2a207211 */ /* 0x000fe400078280ff */
[----:B------:R-:W-:Y:S02]  /*d320*/  LEA.HI.X R47, R38, RZ, RZ, 0x10, P0 ;  /* 0x000000ff262f7211 */ /* 0x000fe400000f84ff */
[----:B------:R-:W-:Y:S02]  /*d330*/  LEA R34, P0, R44, RZ, 0x10 ;  /* 0x000000ff2c227211 */ /* 0x000fe400078080ff */
[----:B------:R-:W-:Y:S02]  /*d340*/  LOP3.LUT R21, R21, 0xffff, R33, 0xf8, !PT ;  /* 0x0000ffff15157812 */ /* 0x000fe400078ef821 */
[----:B------:R-:W-:Y:S02]  /*d350*/  LOP3.LUT R26, R35, 0xffff, R26, 0xf8, !PT ;  /* 0x0000ffff231a7812 */ /* 0x000fe400078ef81a */
[----:B------:R-:W-:Y:S02]  /*d360*/  LEA.HI.X R33, R42, RZ, RZ, 0x10, P1 ;  /* 0x000000ff2a217211 */ /* 0x000fe400008f84ff */
[----:B------:R-:W-:Y:S02]  /*d370*/  LEA.HI.X R35, R44, RZ, RZ, 0x10, P0 ;  /* 0x000000ff2c237211 */ /* 0x000fe400000f84ff */
[----:B------:R-:W-:Y:S02]  /*d380*/  LOP3.LUT R20, R20, 0xffff, R29, 0xf8, !PT ;  /* 0x0000ffff14147812 */ /* 0x000fe400078ef81d */
[----:B------:R-:W-:Y:S02]  /*d390*/  LOP3.LUT R29, R34, 0xffff, R16, 0xf8, !PT ;  /* 0x0000ffff221d7812 */ /* 0x000fe400078ef810 */
[----:B------:R-:W-:Y:S02]  /*d3a0*/  LOP3.LUT R16, R70, R69, RZ, 0xfc, !PT ;  /* 0x0000004546107212 */ /* 0x000fe400078efcff */
[----:B------:R-:W-:Y:S01]  /*d3b0*/  LOP3.LUT R30, R33, 0xffff, R19, 0xf8, !PT ;  /* 0x0000ffff211e7812 */ /* 0x000fe200078ef813 */
[----:B------:R-:W-:Y:S01]  /*d3c0*/  IMAD.U32 R19, R77, 0x10000, RZ ;  /* 0x000100004d137824 */ /* 0x000fe200078e00ff */
[----:B------:R-:W-:Y:S02]  /*d3d0*/  LOP3.LUT R18, R35, 0xffff, R18, 0xf8, !PT ;  /* 0x0000ffff23127812 */ /* 0x000fe400078ef812 */
[----:B------:R-:W-:Y:S02]  /*d3e0*/  LOP3.LUT R21, R21, R31, RZ, 0xfc, !PT ;  /* 0x0000001f15157212 */ /* 0x000fe400078efcff */
[----:B------:R-:W-:Y:S02]  /*d3f0*/  LEA R31, R0, UR36, 0x1 ;  /* 0x00000024001f7c11 */ /* 0x000fe4000f8e08ff */
[----:B------:R-:W-:Y:S01]  /*d400*/  LOP3.LUT R30, R30, R17, RZ, 0xfc, !PT ;  /* 0x000000111e1e7212 */ /* 0x000fe200078efcff */
[----:B------:R-:W-:Y:S01]  /*d410*/  IMAD.MOV.U32 R17, RZ, RZ, R16 ;  /* 0x000000ffff117224 */ /* 0x000fe200078e0010 */
[----:B------:R-:W-:Y:S01]  /*d420*/  LOP3.LUT R0, R18, R45, RZ, 0xfc, !PT ;  /* 0x0000002d12007212 */ /* 0x000fe200078efcff */
[----:B------:R-:W-:Y:S01]  /*d430*/  IMAD.MOV.U32 R16, RZ, RZ, R2 ;  /* 0x000000ffff107224 */ /* 0x000fe200078e0002 */
[----:B------:R-:W-:Y:S01]  /*d440*/  LOP3.LUT R19, R78, R19, RZ, 0xfc, !PT ;  /* 0x000000134e137212 */ /* 0x000fe200078efcff */
[----:B------:R-:W-:Y:S01]  /*d450*/  IMAD.MOV.U32 R18, RZ, RZ, R4 ;  /* 0x000000ffff127224 */ /* 0x000fe200078e0004 */
[----:B------:R-:W-:Y:S01]  /*d460*/  LOP3.LUT R27, R32, 0xffff, R43, 0xf8, !PT ;  /* 0x0000ffff201b7812 */ /* 0x000fe200078ef82b */
[----:B------:R-:W-:Y:S01]  /*d470*/  IMAD.MOV.U32 R4, RZ, RZ, R7 ;  /* 0x000000ffff047224 */ /* 0x000fe200078e0007 */
[----:B------:R-:W-:Y:S01]  /*d480*/  LOP3.LUT P0, RZ, R74, 0x4, RZ, 0xc0, !PT ;  /* 0x000000044aff7812 */ /* 0x000fe2000780c0ff */
[----:B------:R-:W-:Y:S01]  /*d490*/  IMAD.MOV.U32 R7, RZ, RZ, R82 ;  /* 0x000000ffff077224 */ /* 0x000fe200078e0052 */
[----:B------:R1:W-:Y:S01]  /*d4a0*/  STS.128 [R31+0x23000], R16 ;  /* 0x023000101f007388 */ /* 0x0003e20000000c00 */
[----:B------:R-:W-:Y:S01]  /*d4b0*/  IMAD.U32 R32, R23, 0x10000, RZ ;  /* 0x0001000017207824 */ /* 0x000fe200078e00ff */
[----:B------:R-:W-:Y:S01]  /*d4c0*/  LOP3.LUT R24, R46, 0xffff, R39, 0xf8, !PT ;  /* 0x0000ffff2e187812 */ /* 0x000fe200078ef827 */
[----:B------:R-:W-:Y:S01]  /*d4d0*/  VIADD R33, R31, 0x23000 ;  /* 0x000230001f217836 */ /* 0x000fe20000000000 */
[----:B------:R-:W-:Y:S01]  /*d4e0*/  LOP3.LUT R41, R47, 0xffff, R41, 0xf8, !PT ;  /* 0x0000ffff2f297812 */ /* 0x000fe200078ef829 */
[----:B------:R-:W-:Y:S01]  /*d4f0*/  VIADD R2, R31, 0x23040 ;  /* 0x000230401f027836 */ /* 0x000fe20000000000 */
[----:B------:R-:W-:Y:S01]  /*d500*/  LOP3.LUT R28, R28, R32, RZ, 0xfc, !PT ;  /* 0x000000201c1c7212 */ /* 0x000fe200078efcff */
[----:B------:R-:W-:Y:S01]  /*d510*/  IMAD.U32 R23, R25, 0x10000, RZ ;  /* 0x0001000019177824 */ /* 0x000fe200078e00ff */
[----:B------:R-:W-:Y:S02]  /*d520*/  SEL R32, R3, 0xfffffff0, P2 ;  /* 0xfffffff003207807 */ /* 0x000fe40001000000 */
[----:B------:R-:W-:Y:S01]  /*d530*/  LOP3.LUT R25, R37, R36, RZ, 0xfc, !PT ;  /* 0x0000002425197212 */ /* 0x000fe200078efcff */
[----:B------:R-:W-:Y:S01]  /*d540*/  @P0 VIADD R2, R33, 0xffffffc0 ;  /* 0xffffffc021020836 */ /* 0x000fe20000000000 */
[----:B------:R-:W-:Y:S01]  /*d550*/  LOP3.LUT R26, R26, R23, RZ, 0xfc, !PT ;  /* 0x000000171a1a7212 */ /* 0x000fe200078efcff */
[----:B------:R-:W-:Y:S02]  /*d560*/  IMAD.IADD R3, R31, 0x1, R32 ;  /* 0x000000011f037824 */ /* 0x000fe400078e0220 */
[----:B------:R-:W-:Y:S05]  /*d570*/  IMAD.U32 R23, R40, 0x10000, RZ ;  /* 0x0001000028177824 */ /* 0x000fea00078e00ff */
[----:B------:R-:W-:Y:S01]  /*d580*/  LOP3.LUT R23, R41, R23, RZ, 0xfc, !PT ;  /* 0x0000001729177212 */ /* 0x000fe200078efcff */
[----:B-1----:R-:W-:Y:S02]  /*d590*/  IMAD.MOV.U32 R16, RZ, RZ, R6 ;  /* 0x000000ffff107224 */ /* 0x002fe400078e0006 */
[----:B------:R-:W-:Y:S02]  /*d5a0*/  IMAD.MOV.U32 R17, RZ, RZ, R59 ;  /* 0x000000ffff117224 */ /* 0x000fe400078e003b */
[----:B------:R-:W-:Y:S02]  /*d5b0*/  IMAD.MOV.U32 R18, RZ, RZ, R5 ;  /* 0x000000ffff127224 */ /* 0x000fe400078e0005 */
[----:B------:R-:W-:Y:S02]  /*d5c0*/  IMAD.MOV.U32 R19, RZ, RZ, R63 ;  /* 0x000000ffff137224 */ /* 0x000fe400078e003f */
[----:B------:R-:W-:Y:S02]  /*d5d0*/  IMAD.MOV.U32 R5, RZ, RZ, R67 ;  /* 0x000000ffff057224 */ /* 0x000fe400078e0043 */
[----:B------:R-:W-:Y:S01]  /*d5e0*/  IMAD.MOV.U32 R6, RZ, RZ, R12 ;  /* 0x000000ffff067224 */ /* 0x000fe200078e000c */
[----:B------:R1:W-:Y:S08]  /*d5f0*/  STS.128 [R3+0x23000], R16 ;  /* 0x0230001003007388 */ /* 0x0003f00000000c00 */
[----:B------:R2:W-:Y:S01]  /*d600*/  STS.128 [R2], R4 ;  /* 0x0000000402007388 */ /* 0x0005e20000000c00 */
[----:B-1----:R-:W-:Y:S07]  /*d610*/  IMAD.IADD R16, R32, 0x1, R2 ;  /* 0x0000000120107824 */ /* 0x002fee00078e0202 */
[----:B------:R-:W-:Y:S01]  /*d620*/  STS.128 [R16], R8 ;  /* 0x0000000810007388 */ /* 0x000fe20000000c00 */
[----:B--2---:R-:W-:Y:S02]  /*d630*/  IMAD.MOV.U32 R4, RZ, RZ, R14 ;  /* 0x000000ffff047224 */ /* 0x004fe400078e000e */
[----:B------:R-:W-:Y:S02]  /*d640*/  IMAD.MOV.U32 R5, RZ, RZ, R94 ;  /* 0x000000ffff057224 */ /* 0x000fe400078e005e */
[----:B------:R-:W-:Y:S02]  /*d650*/  IMAD.MOV.U32 R6, RZ, RZ, R13 ;  /* 0x000000ffff067224 */ /* 0x000fe400078e000d */
[----:B------:R-:W-:Y:S05]  /*d660*/  IMAD.MOV.U32 R7, RZ, RZ, R25 ;  /* 0x000000ffff077224 */ /* 0x000fea00078e0019 */
[----:B------:R1:W-:Y:S02]  /*d670*/  STS.128 [R31+0x27000], R4 ;  /* 0x027000041f007388 */ /* 0x0003e40000000c00 */
[----:B-1----:R-:W-:Y:S02]  /*d680*/  IMAD.MOV.U32 R4, RZ, RZ, R15 ;  /* 0x000000ffff047224 */ /* 0x002fe400078e000f */
[----:B------:R-:W-:Y:S02]  /*d690*/  IMAD.MOV.U32 R5, RZ, RZ, R28 ;  /* 0x000000ffff057224 */ /* 0x000fe400078e001c */
[----:B------:R-:W-:Y:S02]  /*d6a0*/  IMAD.MOV.U32 R6, RZ, RZ, R22 ;  /* 0x000000ffff067224 */ /* 0x000fe400078e0016 */
[----:B------:R-:W-:Y:S02]  /*d6b0*/  IMAD.MOV.U32 R7, RZ, RZ, R26 ;  /* 0x000000ffff077224 */ /* 0x000fe400078e001a */
[----:B------:R-:W-:Y:S03]  /*d6c0*/  IMAD.MOV.U32 R22, RZ, RZ, R24 ;  /* 0x000000ffff167224 */ /* 0x000fe600078e0018 */
[----:B------:R1:W-:Y:S08]  /*d6d0*/  STS.128 [R3+0x27000], R4 ;  /* 0x0270000403007388 */ /* 0x0003f00000000c00 */
[----:B------:R2:W-:Y:S01]  /*d6e0*/  STS.128 [R2+0x4000], R20 ;  /* 0x0040001402007388 */ /* 0x0005e20000000c00 */
[----:B-1----:R-:W-:Y:S02]  /*d6f0*/  IMAD.MOV.U32 R4, RZ, RZ, R27 ;  /* 0x000000ffff047224 */ /* 0x002fe400078e001b */
[----:B------:R-:W-:Y:S02]  /*d700*/  IMAD.MOV.U32 R5, RZ, RZ, R30 ;  /* 0x000000ffff057224 */ /* 0x000fe400078e001e */
[----:B------:R-:W-:Y:S02]  /*d710*/  IMAD.MOV.U32 R6, RZ, RZ, R29 ;  /* 0x000000ffff067224 */ /* 0x000fe400078e001d */
[----:B------:R-:W-:Y:S02]  /*d720*/  IMAD.MOV.U32 R7, RZ, RZ, R0 ;  /* 0x000000ffff077224 */ /* 0x000fe400078e0000 */
[----:B------:R-:W-:Y:S03]  /*d730*/  IMAD.U32 R0, RZ, RZ, UR4 ;  /* 0x00000004ff007e24 */ /* 0x000fe6000f8e00ff */
[----:B------:R2:W-:Y:S02]  /*d740*/  STS.128 [R16+0x4000], R4 ;  /* 0x0040000410007388 */ /* 0x0005e40000000c00 */
[----:B------:R-:W-:Y:S01]  /*d750*/  ISETP.NE.AND P0, PT, R0, 0x3, PT ;  /* 0x000000030000780c */ /* 0x000fe20003f05270 */
[----:B------:R-:W-:Y:S01]  /*d760*/  @!PT LDS RZ, [RZ] ;  /* 0x00000000fffff984 */ /* 0x000fe20000000800 */
[----:B------:R-:W-:Y:S01]  /*d770*/  @!PT LDS RZ, [RZ] ;  /* 0x00000000fffff984 */ /* 0x000fe20000000800 */
[----:B------:R-:W-:Y:S01]  /*d780*/  @!PT LDS RZ, [RZ] ;  /* 0x00000000fffff984 */ /* 0x000fe20000000800 */
[----:B------:R-:W-:Y:S01]  /*d790*/  @!PT LDS RZ, [RZ] ;  /* 0x00000000fffff984 */ /* 0x000fe20000000800 */
[----:B------:R1:W-:Y:S06]  /*d7a0*/  MEMBAR.ALL.CTA ;  /* 0x0000000000007992 */ /* 0x0003ec0000008000 */
[----:B-1----:R-:W1:Y:S06]  /*d7b0*/  FENCE.VIEW.ASYNC.S ;  /* 0x00000000000073c6 */ /* 0x002e6c0000000000 */
[----:B------:R-:W-:Y:S05]  /*d7c0*/  @!P0 BRA `(.L_x_210) ;  /* 0x0000000000048947 */ /* 0x000fea0003800000 */
[----:B------:R-:W-:Y:S05]  /*d7d0*/  BPT.TRAP 0x1 ;  /* 0x000000040000795c */ /* 0x000fea0000300000 */
.L_x_210:
[----:B-1----:R-:W-:Y:S01]  /*d7e0*/  SYNCS.ARRIVE.TRANS64.A1T0 RZ, [UR36+0x33890], RZ ;  /* 0x033890ffffff79a7 */ /* 0x002fe20008100024 */
[----:B------:R-:W-:Y:S05]  /*d7f0*/  @!P0 BRA `(.L_x_211) ;  /* 0x0000000000048947 */ /* 0x000fea0003800000 */
[----:B------:R-:W-:Y:S05]  /*d800*/  BPT.TRAP 0x1 ;  /* 0x000000040000795c */ /* 0x000fea0000300000 */
.L_x_211:
[----:B------:R-:W3:Y:S01]  /*d810*/  LDL.LU R0, [R1+0x4] ;  /* 0x0000040001007983 */ /* 0x000ee20000300800 */
[----:B------:R-:W-:Y:S01]  /*d820*/  UIADD3 UR4, UPT, UPT, UR36, 0x33848, URZ ;  /* 0x0003384824047890 */ /* 0x000fe2000fffe0ff */
[----:B------:R-:W-:Y:S02]  /*d830*/  LOP3.LUT R75, R75, 0x1, RZ, 0x3c, !PT ;  /* 0x000000014b4b7812 */ /* 0x000fe400078e3cff */
[----:B--2---:R-:W2:Y:S01]  /*d840*/  LDL.LU R6, [R1+0x38] ;  /* 0x0000380001067983 */ /* 0x004ea20000300800 */
[----:B------:R-:W-:Y:S03]  /*d850*/  UPRMT UR4, UR37, 0x654, UR4 ;  /* 0x0000065425047896 */ /* 0x000fe60008000004 */
[----:B------:R-:W4:Y:S04]  /*d860*/  LDL.LU R5, [R1+0x40] ;  /* 0x0000400001057983 */ /* 0x000f280000300800 */
[----:B------:R-:W5:Y:S02]  /*d870*/  LDL.LU R4, [R1+0x3c] ;  /* 0x00003c0001047983 */ /* 0x000f640000300800 */
[----:B------:R-:W-:Y:S02]  /*d880*/  SYNCS.ARRIVE.TRANS64.RED.A1T0 RZ, [UR4], RZ ;  /* 0x000000ffffff79a7 */ /* 0x000fe40008100404 */
[----:B------:R-:W3:Y:S04]  /*d890*/  LDL.LU R3, [R1+0x48] ;  /* 0x0000480001037983 */ /* 0x000ee80000300800 */
[----:B------:R-:W2:Y:S02]  /*d8a0*/  LDL.LU R2, [R1+0x44] ;  /* 0x0000440001027983 */ /* 0x000ea40000300800 */
[----:B--2---:R-:W-:Y:S02]  /*d8b0*/  LOP3.LUT R2, R2, 0x1, RZ, 0x3c, !PT ;  /* 0x0000000102027812 */ /* 0x004fe400078e3cff */
[----:B------:R-:W-:Y:S02]  /*d8c0*/  LOP3.LUT R6, R6, 0x1, RZ, 0x3c, !PT ;  /* 0x0000000106067812 */ /* 0x000fe400078e3cff */
[----:B----4-:R-:W-:Y:S02]  /*d8d0*/  LOP3.LUT R5, R5, 0x1, RZ, 0x3c, !PT ;  /* 0x0000000105057812 */ /* 0x010fe400078e3cff */
[----:B-----5:R-:W-:Y:S01]  /*d8e0*/  LOP3.LUT R4, R4, 0x1, RZ, 0x3c, !PT ;  /* 0x0000000104047812 */ /* 0x020fe200078e3cff */
[----:B------:R2:W-:Y:S01]  /*d8f0*/  STL [R1+0x38], R6 ;  /* 0x0000380601007387 */ /* 0x0005e20000100800 */
[----:B---3--:R-:W-:Y:S02]  /*d900*/  LOP3.LUT R3, R3, 0x1, RZ, 0x3c, !PT ;  /* 0x0000000103037812 */ /* 0x008fe400078e3cff */
[C---:B------:R-:W-:Y:S01]  /*d910*/  ISETP.GT.U32.AND P1, PT, R0.reuse, 0x1, PT ;  /* 0x000000010000780c */ /* 0x040fe20003f24070 */
[----:B------:R2:W-:Y:S01]  /*d920*/  STL [R1+0x40], R5 ;  /* 0x0000400501007387 */ /* 0x0005e20000100800 */
[----:B------:R-:W-:Y:S03]  /*d930*/  VIADD R0, R0, 0xffffffff ;  /* 0xffffffff00007836 */ /* 0x000fe60000000000 */
[----:B------:R2:W-:Y:S04]  /*d940*/  STL [R1+0x3c], R4 ;  /* 0x00003c0401007387 */ /* 0x0005e80000100800 */
[----:B------:R2:W-:Y:S04]  /*d950*/  STL [R1+0x4], R0 ;  /* 0x0000040001007387 */ /* 0x0005e80000100800 */
[----:B------:R2:W-:Y:S04]  /*d960*/  STL [R1+0x48], R3 ;  /* 0x0000480301007387 */ /* 0x0005e80000100800 */
[----:B------:R2:W-:Y:S01]  /*d970*/  STL [R1+0x44], R2 ;  /* 0x0000440201007387 */ /* 0x0005e20000100800 */
[----:B------:R-:W-:Y:S05]  /*d980*/  @P1 BRA `(.L_x_212) ;  /* 0xffffffb800541947 */ /* 0x000fea000383ffff */
[----:B------:R-:W1:Y:S01]  /*d990*/  S2R R57, SR_TID.X ;  /* 0x0000000000397919 */ /* 0x000e620000002100 */
[----:B------:R-:W3:Y:S01]  /*d9a0*/  S2UR UR5, SR_CTAID.Y ;  /* 0x00000000000579c3 */ /* 0x000ee20000002600 */
[----:B------:R-:W-:Y:S01]  /*d9b0*/  LOP3.LUT R17, R74, 0x7f, RZ, 0xc0, !PT ;  /* 0x0000007f4a117812 */ /* 0x000fe200078ec0ff */
[----:B------:R-:W4:Y:S01]  /*d9c0*/  S2R R56, SR_CTAID.X ;  /* 0x0000000000387919 */ /* 0x000f220000002500 */
[----:B------:R-:W-:-:S05]  /*d9d0*/  LOP3.LUT R65, R73, 0x600000, RZ, 0xc0, !PT ;  /* 0x0060000049417812 */ /* 0x000fca00078ec0ff */
[----:B--2---:R-:W3:Y:S01]  /*d9e0*/  LDC.64 R6, c[0x0][0x988] ;  /* 0x00026200ff067b82 */ /* 0x004ee20000000a00 */
[----:B------:R-:W-:-:S07]  /*d9f0*/  LOP3.LUT R65, R65, 0x10, R72, 0xf8, !PT ;  /* 0x0000001041417812 */ /* 0x000fce00078ef848 */
[----:B------:R-:W2:Y:S08]  /*da00*/  LDC.64 R4, c[0x0][0x9a0] ;  /* 0x00026800ff047b82 */ /* 0x000eb00000000a00 */
[----:B------:R-:W5:Y:S01]  /*da10*/  S2UR UR4, SR_CTAID.Z ;  /* 0x00000000000479c3 */ /* 0x000f620000002700 */
[----:B-1----:R-:W-:-:S07]  /*da20*/  SHF.L.U32 R0, R57, 0x10, RZ ;  /* 0x0000001039007819 */ /* 0x002fce00000006ff */
[----:B------:R-:W5:Y:S01]  /*da30*/  LDC R2, c[0x0][0x990] ;  /* 0x00026400ff027b82 */ /* 0x000f620000000800 */
[----:B------:R-:W-:Y:S01]  /*da40*/  SHF.R.U32.HI R57, RZ, 0x3, R57 ;  /* 0x00000003ff397819 */ /* 0x000fe20000011639 */
[----:B---3--:R-:W-:Y:S01]  /*da50*/  IMAD R3, R7, UR5, RZ ;  /* 0x0000000507037c24 */ /* 0x008fe2000f8e02ff */
[----:B----4-:R-:W-:Y:S01]  /*da60*/  SHF.L.U32 R56, R56, 0x7, RZ ;  /* 0x0000000738387819 */ /* 0x010fe200000006ff */
[----:B------:R-:W-:Y:S01]  /*da70*/  IMAD R23, R17, R6, RZ ;  /* 0x0000000611177224 */ /* 0x000fe200078e02ff */
[----:B------:R-:W-:-:S03]  /*da80*/  LOP3.LUT R0, R0, 0x600010, R57, 0xc8, !PT ;  /* 0x0060001000007812 */ /* 0x000fc600078ec839 */
[----:B------:R-:W1:Y:S01]  /*da90*/  LDC R16, c[0x0][0x9a8] ;  /* 0x00026a00ff107b82 */ /* 0x000e620000000800 */
[----:B--2---:R-:W-:Y:S01]  /*daa0*/  IMAD R5, R5, UR5, RZ ;  /* 0x0000000505057c24 */ /* 0x004fe2000f8e02ff */
[----:B------:R-:W-:Y:S01]  /*dab0*/  LOP3.LUT R63, R0, 0x160, RZ, 0xfc, !PT ;  /* 0x00000160003f7812 */ /* 0x000fe200078efcff */
[C---:B------:R-:W-:Y:S01]  /*dac0*/  IMAD R3, R56.reuse, R6, R3 ;  /* 0x0000000638037224 */ /* 0x040fe200078e0203 */
[----:B------:R-:W-:Y:S01]  /*dad0*/  SHF.R.S32.HI R22, RZ, 0x1f, R23 ;  /* 0x0000001fff167819 */ /* 0x000fe20000011417 */
[CC--:B------:R-:W-:Y:S01]  /*dae0*/  IMAD R5, R56.reuse, R4.reuse, R5 ;  /* 0x0000000438057224 */ /* 0x0c0fe200078e0205 */
[----:B------:R-:W-:Y:S01]  /*daf0*/  LOP3.LUT R56, R56, 0x7f, R74, 0xf8, !PT ;  /* 0x0000007f38387812 */ /* 0x000fe200078ef84a */
[----:B------:R-:W-:Y:S02]  /*db00*/  IMAD R17, R17, R4, RZ ;  /* 0x0000000411117224 */ /* 0x000fe400078e02ff */
[----:B-----5:R-:W-:Y:S01]  /*db10*/  IMAD R2, R2, UR4, R3 ;  /* 0x0000000402027c24 */ /* 0x020fe2000f8e0203 */
[----:B------:R-:W-:Y:S01]  /*db20*/  IADD3 R3, PT, PT, R63, -0xf0, RZ ;  /* 0xffffff103f037810 */ /* 0x000fe20007ffe0ff */
[----:B-1----:R-:W-:Y:S01]  /*db30*/  IMAD R16, R16, UR4, R5 ;  /* 0x0000000410107c24 */ /* 0x002fe2000f8e0205 */
[----:B------:R-:W-:Y:S06]  /*db40*/  @!P0 BRA `(.L_x_213) ;  /* 0x0000000000048947 */ /* 0x000fec0003800000 */
[----:B------:R-:W-:Y:S05]  /*db50*/  BPT.TRAP 0x1 ;  /* 0x000000040000795c */ /* 0x000fea0000300000 */
.L_x_213:
[----:B------:R-:W-:Y:S02]  /*db60*/  SHF.L.U32 R0, RZ, 0x1f, RZ ;  /* 0x0000001fff007819 */ /* 0x000fe400000006ff */
[----:B------:R-:W-:Y:S02]  /*db70*/  SHF.R.U32.HI R64, RZ, 0x5, R74 ;  /* 0x00000005ff407819 */ /* 0x000fe4000001164a */
[----:B------:R-:W1:Y:S01]  /*db80*/  SYNCS.PHASECHK.TRANS64.TRYWAIT P1, [UR36+0x338a0], R0 ;  /* 0x0338a000ff0075a7 */ /* 0x000e620008021124 */
[----:B------:R-:W-:Y:S02]  /*db90*/  SHF.R.U32.HI R3, RZ, 0x15, R3 ;  /* 0x00000015ff037819 */ /* 0x000fe40000011603 */
[----:B------:R-:W-:-:S04]  /*dba0*/  LOP3.LUT R64, R64, 0x3, RZ, 0xc0, !PT ;  /* 0x0000000340407812 */ /* 0x000fc800078ec0ff */
[----:B------:R-:W-:Y:S01]  /*dbb0*/  ISETP.NE.AND P0, PT, R64, R3, PT ;  /* 0x000000034000720c */ /* 0x000fe20003f05270 */
[----:B-1----:R-:W-:-:S12]  /*dbc0*/  @!P1 BRA `(.L_x_214) ;  /* 0x0000003000989947 */ /* 0x002fd80003800000 */
.L_x_308:
[----:B------:R-:W-:Y:S05]  /*dbd0*/  @!P0 BRA `(.L_x_215) ;  /* 0x0000000000408947 */ /* 0x000fea0003800000 */
[----:B------:R-:W-:Y:S01]  /*dbe0*/  MOV R14, 0x0 ;  /* 0x00000000000e7802 */ /* 0x000fe20000000f00 */
[----:B------:R-:W2:Y:S01]  /*dbf0*/  LDCU.64 UR8, c[0x4][0x80] ;  /* 0x01001000ff0877ac */ /* 0x000ea20008000a00 */
[----:B------:R-:W-:Y:S02]  /*dc00*/  HFMA2 R12, -RZ, RZ, 0, 5.9604644775390625e-08 ;  /* 0x00000001ff0c7431 */ /* 0x000fe400000001ff */
[----:B------:R-:W-:Y:S01]  /*dc10*/  IMAD.MOV.U32 R8, RZ, RZ, 0x192 ;  /* 0x00000192ff087424 */ /* 0x000fe200078e00ff */
[----:B------:R-:W3:Y:S01]  /*dc20*/  LDCU.64 UR6, c[0x4][0x88] ;  /* 0x01001100ff0677ac */ /* 0x000ee20008000a00 */
[----:B------:R-:W4:Y:S01]  /*dc30*/  LDC.64 R14, c[0x4][R14] ;  /* 0x010000000e0e7b82 */ /* 0x000f220000000a00 */
[----:B------:R-:W-:Y:S01]  /*dc40*/  IMAD.MOV.U32 R13, RZ, RZ, RZ ;  /* 0x000000ffff0d7224 */ /* 0x000fe200078e00ff */
[----:B------:R-:W5:Y:S01]  /*dc50*/  LDCU.64 UR4, c[0x4][0x8] ;  /* 0x01000100ff0477ac */ /* 0x000f620008000a00 */
[----:B--2---:R-:W-:Y:S01]  /*dc60*/  IMAD.U32 R4, RZ, RZ, UR8 ;  /* 0x00000008ff047e24 */ /* 0x004fe2000f8e00ff */
[----:B------:R-:W-:Y:S01]  /*dc70*/  MOV R5, UR9 ;  /* 0x0000000900057c02 */ /* 0x000fe20008000f00 */
[----:B---3--:R-:W-:Y:S01]  /*dc80*/  IMAD.U32 R6, RZ, RZ, UR6 ;  /* 0x00000006ff067e24 */ /* 0x008fe2000f8e00ff */
[----:B------:R-:W-:Y:S01]  /*dc90*/  MOV R7, UR7 ;  /* 0x0000000700077c02 */ /* 0x000fe20008000f00 */
[----:B-----5:R-:W-:Y:S01]  /*dca0*/  IMAD.U32 R10, RZ, RZ, UR4 ;  /* 0x00000004ff0a7e24 */ /* 0x020fe2000f8e00ff */
[----:B------:R-:W-:-:S02]  /*dcb0*/  MOV R11, UR5 ;  /* 0x00000005000b7c02 */ /* 0x000fc40008000f00 */
[----:B------:R-:W-:-:S07]  /*dcc0*/  LEPC R20, `(.L_x_215) ;  /* 0x000000001014794e */ /* 0x000fce0000000000 */
[----:B-1--4-:R-:W-:Y:S05]  /*dcd0*/  CALL.ABS.NOINC R14 ;  /* 0x000000000e007343 */ /* 0x012fea0003c00000 */
.L_x_215:
[C---:B-1----:R-:W-:Y:S01]  /*dce0*/  VIADD R0, R63.reuse, 0xffffff30 ;  /* 0xffffff303f007836 */ /* 0x042fe20000000000 */
[----:B------:R-:W-:Y:S05]  /*dcf0*/  WARPSYNC.ALL ;  /* 0x0000000000007948 */ /* 0x000fea0003800000 */
[----:B------:R-:W-:Y:S02]  /*dd00*/  SHF.R.U32.HI R0, RZ, 0x15, R0 ;  /* 0x00000015ff007819 */ /* 0x000fe40000011600 */
[----:B------:R-:W-:Y:S02]  /*dd10*/  R2UR UR4, R63 ;  /* 0x000000003f0472ca */ /* 0x000fe400000e0000 */
[----:B------:R-:W-:-:S11]  /*dd20*/  ISETP.NE.AND P0, PT, R64, R0, PT ;  /* 0x000000004000720c */ /* 0x000fd60003f05270 */
[----:B------:R-:W1:Y:S02]  /*dd30*/  LDTM.x16 R40, tmem[UR4+-0xf0] ;  /* 0xffff1004002879ee */ /* 0x000e64000824ff00 */
[----:B-1----:R-:W-:Y:S05]  /*dd40*/  @!P0 BRA `(.L_x_216) ;  /* 0x0000000000408947 */ /* 0x002fea0003800000 */
[----:B------:R-:W-:Y:S01]  /*dd50*/  MOV R14, 0x0 ;  /* 0x00000000000e7802 */ /* 0x000fe20000000f00 */
[----:B------:R-:W1:Y:S01]  /*dd60*/  LDCU.64 UR8, c[0x4][0x80] ;  /* 0x01001000ff0877ac */ /* 0x000e620008000a00 */
[----:B------:R-:W-:Y:S02]  /*dd70*/  HFMA2 R12, -RZ, RZ, 0, 5.9604644775390625e-08 ;  /* 0x00000001ff0c7431 */ /* 0x000fe400000001ff */
[----:B------:R-:W-:Y:S01]  /*dd80*/  IMAD.MOV.U32 R8, RZ, RZ, 0x192 ;  /* 0x00000192ff087424 */ /* 0x000fe200078e00ff */
[----:B------:R-:W2:Y:S01]  /*dd90*/  LDCU.64 UR6, c[0x4][0x88] ;  /* 0x01001100ff0677ac */ /* 0x000ea20008000a00 */
[----:B------:R-:W3:Y:S01]  /*dda0*/  LDC.64 R14, c[0x4][R14] ;  /* 0x010000000e0e7b82 */ /* 0x000ee20000000a00 */
[----:B------:R-:W-:Y:S01]  /*ddb0*/  IMAD.MOV.U32 R13, RZ, RZ, RZ ;  /* 0x000000ffff0d7224 */ /* 0x000fe200078e00ff */
[----:B------:R-:W4:Y:S01]  /*ddc0*/  LDCU.64 UR4, c[0x4][0x8] ;  /* 0x01000100ff0477ac */ /* 0x000f220008000a00 */
[----:B-1----:R-:W-:Y:S01]  /*ddd0*/  IMAD.U32 R4, RZ, RZ, UR8 ;  /* 0x00000008ff047e24 */ /* 0x002fe2000f8e00ff */
[----:B------:R-:W-:Y:S01]  /*dde0*/  MOV R5, UR9 ;  /* 0x0000000900057c02 */ /* 0x000fe20008000f00 */
[----:B--2---:R-:W-:Y:S01]  /*ddf0*/  IMAD.U32 R6, RZ, RZ, UR6 ;  /* 0x00000006ff067e24 */ /* 0x004fe2000f8e00ff */
[----:B------:R-:W-:Y:S01]  /*de00*/  MOV R7, UR7 ;  /* 0x0000000700077c02 */ /* 0x000fe20008000f00 */
[----:B----4-:R-:W-:Y:S01]  /*de10*/  IMAD.U32 R10, RZ, RZ, UR4 ;  /* 0x00000004ff0a7e24 */ /* 0x010fe2000f8e00ff */
[----:B------:R-:W-:-:S02]  /*de20*/  MOV R11, UR5 ;  /* 0x00000005000b7c02 */ /* 0x000fc40008000f00 */
[----:B------:R-:W-:-:S07]  /*de30*/  LEPC R20, `(.L_x_216) ;  /* 0x000000001014794e */ /* 0x000fce0000000000 */
[----:B---3--:R-:W-:Y:S05]  /*de40*/  CALL.ABS.NOINC R14 ;  /* 0x000000000e007343 */ /* 0x008fea0003c00000 */
.L_x_216:
[C---:B------:R-:W-:Y:S01]  /*de50*/  VIADD R0, R63.reuse, 0xffffff50 ;  /* 0xffffff503f007836 */ /* 0x040fe20000000000 */
        /* <DEDUP_REMOVED lines=22> */
.L_x_217:
[----:B------:R-:W-:Y:S05]  /*dfc0*/  WARPSYNC.ALL ;  /* 0x0000000000007948 */ /* 0x000fea0003800000 */
[----:B------:R-:W-:Y:S01]  /*dfd0*/  LOP3.LUT R57, R57, 0x10, RZ, 0xc0, !PT ;  /* 0x0000001039397812 */ /* 0x000fe200078ec0ff */
[----:B------:R-:W2:Y:S01]  /*dfe0*/  LDL R18, [R1] ;  /* 0x0000000001127983 */ /* 0x000ea20000100800 */
[----:B------:R-:W1:Y:S01]  /*dff0*/  LDCU UR8, c[0x0][0x38c] ;  /* 0x00007180ff0877ac */ /* 0x000e620008000800 */
[----:B------:R-:W-:Y:S02]  /*e000*/  R2UR UR4, R63 ;  /* 0x000000003f0472ca */ /* 0x000fe400000e0000 */
[C---:B------:R-:W-:Y:S01]  /*e010*/  VIADD R62, R57.reuse, 0x8 ;  /* 0x00000008393e7836 */ /* 0x040fe20000000000 */
[----:B------:R-:W-:Y:S01]  /*e020*/  IADD3 R16, P1, P0, R16, R17, R57 ;  /* 0x0000001110107210 */ /* 0x000fe2000783e039 */
[----:B------:R-:W3:Y:S01]  /*e030*/  LDCU UR5, c[0x0][0x384] ;  /* 0x00007080ff0577ac */ /* 0x000ee20008000800 */
[----:B------:R-:W-:Y:S01]  /*e040*/  SHF.R.S32.HI R0, RZ, 0x1f, R17 ;  /* 0x0000001fff007819 */ /* 0x000fe20000011411 */
[C---:B------:R-:W-:Y:S01]  /*e050*/  VIADD R61, R57.reuse, 0x20 ;  /* 0x00000020393d7836 */ /* 0x040fe20000000000 */
[----:B------:R-:W4:Y:S01]  /*e060*/  S2UR UR37, SR_CgaCtaId ;  /* 0x00000000002579c3 */ /* 0x000f220000008800 */
[----:B------:R-:W5:Y:S01]  /*e070*/  LDCU.64 UR6, c[0x0][0x998] ;  /* 0x00013300ff0677ac */ /* 0x000f620008000a00 */
[C---:B------:R-:W-:Y:S01]  /*e080*/  VIADD R60, R57.reuse, 0x28 ;  /* 0x00000028393c7836 */ /* 0x040fe20000000000 */
[----:B------:R-:W-:Y:S01]  /*e090*/  IADD3.X R0, PT, PT, RZ, R0, RZ, P1, P0 ;  /* 0x00000000ff007210 */ /* 0x000fe20000fe04ff */
[C---:B------:R-:W-:Y:S01]  /*e0a0*/  VIADD R59, R57.reuse, 0x40 ;  /* 0x00000040393b7836 */ /* 0x040fe20000000000 */
[----:B------:R-:W-:Y:S01]  /*e0b0*/  BSSY.RECONVERGENT B0, `(.L_x_218) ;  /* 0x000002a000007945 */ /* 0x000fe20003800200 */
[C---:B------:R-:W-:Y:S01]  /*e0c0*/  VIADD R58, R57.reuse, 0x48 ;  /* 0x00000048393a7836 */ /* 0x040fe20000000000 */
[----:B-1----:R-:W-:-:S02]  /*e0d0*/  ISETP.GE.AND P6, PT, R57, UR8, PT ;  /* 0x0000000839007c0c */ /* 0x002fc4000bfc6270 */
[----:B------:R-:W-:Y:S02]  /*e0e0*/  ISETP.GE.AND P5, PT, R62, UR8, PT ;  /* 0x000000083e007c0c */ /* 0x000fe4000bfa6270 */
[----:B---3--:R-:W-:Y:S02]  /*e0f0*/  ISETP.GE.U32.OR P6, PT, R56, UR5, P6 ;  /* 0x0000000538007c0c */ /* 0x008fe4000b7c6470 */
[----:B------:R-:W-:Y:S02]  /*e100*/  ISETP.GE.AND P4, PT, R61, UR8, PT ;  /* 0x000000083d007c0c */ /* 0x000fe4000bf86270 */
[----:B-----5:R-:W-:Y:S02]  /*e110*/  LEA R20, P0, R16, UR6, 0x1 ;  /* 0x0000000610147c11 */ /* 0x020fe4000f8008ff */
[----:B------:R-:W-:Y:S02]  /*e120*/  ISETP.GE.AND P3, PT, R60, UR8, PT ;  /* 0x000000083c007c0c */ /* 0x000fe4000bf66270 */
[----:B------:R-:W-:-:S02]  /*e130*/  ISETP.GE.AND P2, PT, R59, UR8, PT ;  /* 0x000000083b007c0c */ /* 0x000fc4000bf46270 */
[----:B------:R-:W-:Y:S02]  /*e140*/  ISETP.GE.AND P1, PT, R58, UR8, PT ;  /* 0x000000083a007c0c */ /* 0x000fe4000bf26270 */
[----:B------:R-:W-:Y:S02]  /*e150*/  LEA.HI.X R21, R16, UR7, R0, 0x1, P0 ;  /* 0x0000000710157c11 */ /* 0x000fe400080f0c00 */
[C---:B------:R-:W-:Y:S02]  /*e160*/  ISETP.GE.U32.OR P5, PT, R56.reuse, UR5, P5 ;  /* 0x0000000538007c0c */ /* 0x040fe4000afa6470 */
[C---:B------:R-:W-:Y:S02]  /*e170*/  ISETP.GE.U32.OR P4, PT, R56.reuse, UR5, P4 ;  /* 0x0000000538007c0c */ /* 0x040fe4000a786470 */
[C---:B------:R-:W-:Y:S02]  /*e180*/  ISETP.GE.U32.OR P3, PT, R56.reuse, UR5, P3 ;  /* 0x0000000538007c0c */ /* 0x040fe40009f66470 */
[----:B------:R-:W-:-:S02]  /*e190*/  ISETP.GE.U32.OR P2, PT, R56, UR5, P2 ;  /* 0x0000000538007c0c */ /* 0x000fc40009746470 */
[----:B------:R-:W-:Y:S02]  /*e1a0*/  ISETP.GE.U32.OR P1, PT, R56, UR5, P1 ;  /* 0x0000000538007c0c */ /* 0x000fe40008f26470 */
[----:B--2---:R-:W-:Y:S02]  /*e1b0*/  R2UR UR9, R18 ;  /* 0x00000000120972ca */ /* 0x004fe400000e0000 */
[----:B------:R-:W1:Y:S11]  /*e1c0*/  LDTM.x16 R4, tmem[UR4+-0xb0] ;  /* 0xffff5004000479ee */ /* 0x000e76000824ff00 */
[----:B------:R-:W-:Y:S01]  /*e1d0*/  UISETP.NE.AND UP0, UPT, UR9, 0x3, UPT ;  /* 0x000000030900788c */ /* 0x000fe2000bf05270 */
[----:B-1--4-:R-:W-:Y:S10]  /*e1e0*/  @P6 BRA `(.L_x_219) ;  /* 0x0000000000586947 */ /* 0x012ff40003800000 */
[----:B------:R-:W-:Y:S02]  /*e1f0*/  F2FP.F16.F32.PACK_AB R40, R41, R40 ;  /* 0x000000282928723e */ /* 0x000fe400000000ff */
[----:B------:R-:W-:Y:S02]  /*e200*/  F2FP.F16.F32.PACK_AB R44, R45, R44 ;  /* 0x0000002c2d2c723e */ /* 0x000fe400000000ff */
[----:B------:R-:W-:Y:S02]  /*e210*/  PRMT R0, R40, 0x7632, R0 ;  /* 0x0000763228007816 */ /* 0x000fe40000000000 */
[----:B------:R-:W-:Y:S02]  /*e220*/  PRMT R3, R44, 0x7632, R3 ;  /* 0x000076322c037816 */ /* 0x000fe40000000003 */
[----:B------:R-:W-:Y:S02]  /*e230*/  F2FP.F16.F32.PACK_AB R42, R43, R42 ;  /* 0x0000002a2b2a723e */ /* 0x000fe400000000ff */
[----:B------:R-:W-:-:S02]  /*e240*/  LOP3.LUT R0, R0, 0xffff, RZ, 0xc0, !PT ;  /* 0x0000ffff00007812 */ /* 0x000fc400078ec0ff */
[----:B------:R-:W-:Y:S02]  /*e250*/  LOP3.LUT R3, R3, 0xffff, RZ, 0xc0, !PT ;  /* 0x0000ffff03037812 */ /* 0x000fe400078ec0ff */
[----:B------:R-:W-:Y:S01]  /*e260*/  F2FP.F16.F32.PACK_AB R46, R47, R46 ;  /* 0x0000002e2f2e723e */ /* 0x000fe200000000ff */
[----:B------:R-:W-:Y:S01]  /*e270*/  IMAD.WIDE.U32 R66, R0, 0x10000, RZ ;  /* 0x0001000000427825 */ /* 0x000fe200078e00ff */
[----:B------:R-:W-:Y:S02]  /*e280*/  PRMT R41, R42, 0x7632, R41 ;  /* 0x000076322a297816 */ /* 0x000fe40000000029 */
[----:B------:R-:W-:Y:S01]  /*e290*/  PRMT R43, R46, 0x7632, R43 ;  /* 0x000076322e2b7816 */ /* 0x000fe2000000002b */
[----:B------:R-:W-:Y:S01]  /*e2a0*/  IMAD.WIDE.U32 R68, R3, 0x10000, RZ ;  /* 0x0001000003447825 */ /* 0x000fe200078e00ff */
[----:B------:R-:W-:Y:S02]  /*e2b0*/  LOP3.LUT R42, R67, 0xffff, R42, 0xf8, !PT ;  /* 0x0000ffff432a7812 */ /* 0x000fe400078ef82a */
[----:B------:R-:W-:Y:S01]  /*e2c0*/  LOP3.LUT R40, R66, 0xffff, R40, 0xf8, !PT ;  /* 0x0000ffff42287812 */ /* 0x000fe200078ef828 */
[----:B------:R-:W-:Y:S01]  /*e2d0*/  IMAD.U32 R41, R41, 0x10000, RZ ;  /* 0x0001000029297824 */ /* 0x000fe200078e00ff */
[----:B------:R-:W-:Y:S01]  /*e2e0*/  LOP3.LUT R44, R68, 0xffff, R44, 0xf8, !PT ;  /* 0x0000ffff442c7812 */ /* 0x000fe200078ef82c */
[----:B------:R-:W-:Y:S01]  /*e2f0*/  IMAD.U32 R43, R43, 0x10000, RZ ;  /* 0x000100002b2b7824 */ /* 0x000fe200078e00ff */
[----:B------:R-:W-:-:S02]  /*e300*/  LOP3.LUT R46, R69, 0xffff, R46, 0xf8, !PT ;  /* 0x0000ffff452e7812 */ /* 0x000fc400078ef82e */
[----:B------:R-:W-:Y:S01]  /*e310*/  LOP3.LUT R41, R42, R41, RZ, 0xfc, !PT ;  /* 0x000000292a297212 */ /* 0x000fe200078efcff */
[----:B------:R-:W-:Y:S01]  /*e320*/  IMAD.MOV.U32 R42, RZ, RZ, R44 ;  /* 0x000000ffff2a7224 */ /* 0x000fe200078e002c */
[----:B------:R-:W-:-:S05]  /*e330*/  LOP3.LUT R43, R46, R43, RZ, 0xfc, !PT ;  /* 0x0000002b2e2b7212 */ /* 0x000fca00078efcff */
[----:B------:R1:W-:Y:S02]  /*e340*/  STG.E.128 desc[UR62][R20.64], R40 ;  /* 0x0000002814007986 */ /* 0x0003e4000c101d3e */
.L_x_219:
[----:B------:R-:W-:Y:S05]  /*e350*/  BSYNC.RECONVERGENT B0 ;  /* 0x0000000000007941 */ /* 0x000fea0003800200 */
.L_x_218:
[----:B------:R-:W-:Y:S04]  /*e360*/  BSSY.RECONVERGENT B0, `(.L_x_220) ;  /* 0x0000019000007945 */ /* 0x000fe80003800200 */
[----:B------:R-:W-:Y:S05]  /*e370*/  @P5 BRA `(.L_x_221) ;  /* 0x00000000005c5947 */ /* 0x000fea0003800000 */
[----:B------:R-:W-:Y:S02]  /*e380*/  F2FP.F16.F32.PACK_AB R48, R49, R48 ;  /* 0x000000303130723e */ /* 0x000fe400000000ff */
[----:B------:R-:W-:Y:S02]  /*e390*/  F2FP.F16.F32.PACK_AB R52, R53, R52 ;  /* 0x000000343534723e */ /* 0x000fe400000000ff */
[----:B------:R-:W-:Y:S02]  /*e3a0*/  PRMT R0, R48, 0x7632, R0 ;  /* 0x0000763230007816 */ /* 0x000fe40000000000 */
[----:B------:R-:W-:Y:S02]  /*e3b0*/  F2FP.F16.F32.PACK_AB R50, R51, R50 ;  /* 0x000000323332723e */ /* 0x000fe400000000ff */
[----:B------:R-:W-:Y:S02]  /*e3c0*/  PRMT R3, R52, 0x7632, R3 ;  /* 0x0000763234037816 */ /* 0x000fe40000000003 */
[----:B------:R-:W-:-:S02]  /*e3d0*/  LOP3.LUT R0, R0, 0xffff, RZ, 0xc0, !PT ;  /* 0x0000ffff00007812 */ /* 0x000fc400078ec0ff */
[----:B------:R-:W-:Y:S02]  /*e3e0*/  F2FP.F16.F32.PACK_AB R54, R55, R54 ;  /* 0x000000363736723e */ /* 0x000fe400000000ff */
[----:B------:R-:W-:Y:S01]  /*e3f0*/  LOP3.LUT R3, R3, 0xffff, RZ, 0xc0, !PT ;  /* 0x0000ffff03037812 */ /* 0x000fe200078ec0ff */
[----:B-1----:R-:W-:Y:S01]  /*e400*/  IMAD.WIDE.U32 R42, R0, 0x10000, RZ ;  /* 0x00010000002a7825 */ /* 0x002fe200078e00ff */
        /* <DEDUP_REMOVED lines=9> */
[----:B------:R-:W-:Y:S02]  /*e4a0*/  LOP3.LUT R40, R50, R40, RZ, 0xfc, !PT ;  /* 0x0000002832287212 */ /* 0x000fe400078efcff */
[----:B------:R-:W-:-:S03]  /*e4b0*/  LOP3.LUT R43, R54, R41, RZ, 0xfc, !PT ;  /* 0x00000029362b7212 */ /* 0x000fc600078efcff */
[----:B------:R-:W-:Y:S02]  /*e4c0*/  IMAD.MOV.U32 R41, RZ, RZ, R40 ;  /* 0x000000ffff297224 */ /* 0x000fe400078e0028 */
[----:B------:R-:W-:-:S05]  /*e4d0*/  IMAD.MOV.U32 R40, RZ, RZ, R48 ;  /* 0x000000ffff287224 */ /* 0x000fca00078e0030 */
[----:B------:R2:W-:Y:S02]  /*e4e0*/  STG.E.128 desc[UR62][R20.64+0x10], R40 ;  /* 0x0000102814007986 */ /* 0x0005e4000c101d3e */
.L_x_221:
[----:B------:R-:W-:Y:S05]  /*e4f0*/  BSYNC.RECONVERGENT B0 ;  /* 0x0000000000007941 */ /* 0x000fea0003800200 */
.L_x_220:
[----:B------:R-:W-:Y:S04]  /*e500*/  BSSY.RECONVERGENT B0, `(.L_x_222) ;  /* 0x0000018000007945 */ /* 0x000fe80003800200 */
[----:B------:R-:W-:Y:S05]  /*e510*/  @P4 BRA `(.L_x_223) ;  /* 0x0000000000584947 */ /* 0x000fea0003800000 */
        /* <DEDUP_REMOVED lines=8> */
[----:B-12---:R-:W-:Y:S01]  /*e5a0*/  IMAD.WIDE.U32 R40, R0, 0x10000, RZ ;  /* 0x0001000000287825 */ /* 0x006fe200078e00ff */
        /* <DEDUP_REMOVED lines=13> */
.L_x_223:
[----:B------:R-:W-:Y:S05]  /*e680*/  BSYNC.RECONVERGENT B0 ;  /* 0x0000000000007941 */ /* 0x000fea0003800200 */
.L_x_222:
        /* <DEDUP_REMOVED lines=10> */
[----:B---3--:R-:W-:Y:S01]  /*e730*/  IMAD.WIDE.U32 R26, R0, 0x10000, RZ ;  /* 0x00010000001a7825 */ /* 0x008fe200078e00ff */
        /* <DEDUP_REMOVED lines=14> */
.L_x_225:
[----:B------:R-:W-:Y:S05]  /*e820*/  BSYNC.RECONVERGENT B0 ;  /* 0x0000000000007941 */ /* 0x000fea0003800200 */
.L_x_224:
        /* <DEDUP_REMOVED lines=10> */
[----:B---34-:R-:W-:Y:S01]  /*e8d0*/  IMAD.WIDE.U32 R24, R0, 0x10000, RZ ;  /* 0x0001000000187825 */ /* 0x018fe200078e00ff */
        /* <DEDUP_REMOVED lines=13> */
.L_x_227:
[----:B------:R-:W-:Y:S05]  /*e9b0*/  BSYNC.RECONVERGENT B0 ;  /* 0x0000000000007941 */ /* 0x000fea0003800200 */
.L_x_226:
        /* <DEDUP_REMOVED lines=25> */
.L_x_229:
[----:B------:R-:W-:Y:S05]  /*eb50*/  BSYNC.RECONVERGENT B0 ;  /* 0x0000000000007941 */ /* 0x000fea0003800200 */
.L_x_228:
[----:B------:R-:W-:Y:S01]  /*eb60*/  NOP ;  /* 0x0000000000007918 */ /* 0x000fe20000000000 */
[----:B------:R-:W-:Y:S05]  /*eb70*/  BRA.U !UP0, `(.L_x_230) ;  /* 0x0000000108087547 */ /* 0x000fea000b800000 */
[----:B------:R-:W-:Y:S05]  /*eb80*/  BPT.TRAP 0x1 ;  /* 0x000000040000795c */ /* 0x000fea0000300000 */
[----:B------:R-:W-:Y:S05]  /*eb90*/  BPT.TRAP 0x1 ;  /* 0x000000040000795c */ /* 0x000fea0000300000 */
.L_x_230:
[----:B------:R-:W-:-:S04]  /*eba0*/  UIADD3 UR4, UPT, UPT, UR36, 0x338b0, URZ ;  /* 0x000338b024047890 */ /* 0x000fc8000fffe0ff */
[----:B------:R-:W-:-:S09]  /*ebb0*/  UPRMT UR4, UR37, 0x654, UR4 ;  /* 0x0000065425047896 */ /* 0x000fd20008000004 */
[----:B------:R-:W-:Y:S01]  /*ebc0*/  SYNCS.ARRIVE.TRANS64.RED.A1T0 RZ, [UR4], RZ ;  /* 0x000000ffffff79a7 */ /* 0x000fe20008100404 */
[----:B------:R-:W-:Y:S05]  /*ebd0*/  BRA.U !UP0, `(.L_x_231) ;  /* 0x0000000108047547 */ /* 0x000fea000b800000 */
[----:B------:R-:W-:Y:S05]  /*ebe0*/  BPT.TRAP 0x1 ;  /* 0x000000040000795c */ /* 0x000fea0000300000 */
.L_x_231:
[----:B------:R-:W-:Y:S02]  /*ebf0*/  SHF.L.U32 R3, RZ, 0x1f, RZ ;  /* 0x0000001fff037819 */ /* 0x000fe400000006ff */
[----:B------:R-:W-:Y:S02]  /*ec00*/  SHF.R.U32.HI R0, RZ, 0x15, R65 ;  /* 0x00000015ff007819 */ /* 0x000fe40000011641 */
[----:B------:R-:W5:Y:S02]  /*ec10*/  SYNCS.PHASECHK.TRANS64.TRYWAIT P1, [UR36+0x338a8], R3 ;  /* 0x0338a803ff0075a7 */ /* 0x000f640008021124 */
[----:B------:R-:W-:Y:S01]  /*ec20*/  ISETP.NE.AND P0, PT, R64, R0, PT ;  /* 0x000000004000720c */ /* 0x000fe20003f05270 */
[----:B-----5:R-:W-:-:S12]  /*ec30*/  @!P1 BRA `(.L_x_232) ;  /* 0x0000002000949947 */ /* 0x020fd80003800000 */
.L_x_310:
[----:B------:R-:W-:Y:S05]  /*ec40*/  @!P0 BRA `(.L_x_233) ;  /* 0x0000000000408947 */ /* 0x000fea0003800000 */
[----:B------:R-:W-:Y:S01]  /*ec50*/  MOV R14, 0x0 ;  /* 0x00000000000e7802 */ /* 0x000fe20000000f00 */
[----:B------:R-:W3:Y:S01]  /*ec60*/  LDCU.64 UR8, c[0x4][0x80] ;  /* 0x01001000ff0877ac */ /* 0x000ee20008000a00 */
[----:B------:R-:W-:Y:S02]  /*ec70*/  HFMA2 R12, -RZ, RZ, 0, 5.9604644775390625e-08 ;  /* 0x00000001ff0c7431 */ /* 0x000fe400000001ff */
[----:B------:R-:W-:Y:S01]  /*ec80*/  IMAD.MOV.U32 R8, RZ, RZ, 0x192 ;  /* 0x00000192ff087424 */ /* 0x000fe200078e00ff */
[----:B------:R-:W5:Y:S01]  /*ec90*/  LDCU.64 UR6, c[0x4][0x88] ;  /* 0x01001100ff0677ac */ /* 0x000f620008000a00 */
[----:B------:R-:W1:Y:S01]  /*eca0*/  LDC.64 R14, c[0x4][R14] ;  /* 0x010000000e0e7b82 */ /* 0x000e620000000a00 */
[----:B------:R-:W-:Y:S01]  /*ecb0*/  IMAD.MOV.U32 R13, RZ, RZ, RZ ;  /* 0x000000ffff0d7224 */ /* 0x000fe200078e00ff */
[----:B------:R-:W2:Y:S01]  /*ecc0*/  LDCU.64 UR4, c[0x4][0x8] ;  /* 0x01000100ff0477ac */ /* 0x000ea20008000a00 */
[----:B---3--:R-:W-:Y:S01]  /*ecd0*/  IMAD.U32 R4, RZ, RZ, UR8 ;  /* 0x00000008ff047e24 */ /* 0x008fe2000f8e00ff */
[----:B------:R-:W-:Y:S01]  /*ece0*/  MOV R5, UR9 ;  /* 0x0000000900057c02 */ /* 0x000fe20008000f00 */
[----:B-----5:R-:W-:Y:S01]  /*ecf0*/  IMAD.U32 R6, RZ, RZ, UR6 ;  /* 0x00000006ff067e24 */ /* 0x020fe2000f8e00ff */
[----:B------:R-:W-:Y:S01]  /*ed00*/  MOV R7, UR7 ;  /* 0x0000000700077c02 */ /* 0x000fe20008000f00 */
[----:B--2---:R-:W-:Y:S01]  /*ed10*/  IMAD.U32 R10, RZ, RZ, UR4 ;  /* 0x00000004ff0a7e24 */ /* 0x004fe2000f8e00ff */
[----:B------:R-:W-:-:S02]  /*ed20*/  MOV R11, UR5 ;  /* 0x00000005000b7c02 */ /* 0x000fc40008000f00 */
[----:B-1--4-:R-:W-:-:S07]  /*ed30*/  LEPC R20, `(.L_x_233) ;  /* 0x000000001014794e */ /* 0x012fce0000000000 */
[----:B------:R-:W-:Y:S05]  /*ed40*/  CALL.ABS.NOINC R14 ;  /* 0x000000000e007343 */ /* 0x000fea0003c00000 */
.L_x_233:
[----:B------:R-:W-:Y:S01]  /*ed50*/  VIADD R0, R63, 0xfffffec0 ;  /* 0xfffffec03f007836 */ /* 0x000fe20000000000 */
[----:B------:R-:W-:Y:S05]  /*ed60*/  WARPSYNC.ALL ;  /* 0x0000000000007948 */ /* 0x000fea0003800000 */
[----:B------:R-:W-:Y:S02]  /*ed70*/  SHF.R.U32.HI R0, RZ, 0x15, R0 ;  /* 0x00000015ff007819 */ /* 0x000fe40000011600 */
[----:B------:R-:W-:Y:S02]  /*ed80*/  R2UR UR4, R65 ;  /* 0x00000000410472ca */ /* 0x000fe400000e0000 */
[----:B------:R-:W-:-:S11]  /*ed90*/  ISETP.NE.AND P0, PT, R64, R0, PT ;  /* 0x000000004000720c */ /* 0x000fd60003f05270 */
[----:B-12---:R-:W1:Y:S02]  /*eda0*/  LDTM.x16 R40, tmem[UR4] ;  /* 0x00000004002879ee */ /* 0x006e640008240000 */
[----:B-1----:R-:W-:Y:S05]  /*edb0*/  @!P0 BRA `(.L_x_234) ;  /* 0x0000000000408947 */ /* 0x002fea0003800000 */
[----:B------:R-:W-:Y:S01]  /*edc0*/  MOV R14, 0x0 ;  /* 0x00000000000e7802 */ /* 0x000fe20000000f00 */
[----:B------:R-:W3:Y:S01]  /*edd0*/  LDCU.64 UR8, c[0x4][0x80] ;  /* 0x01001000ff0877ac */ /* 0x000ee20008000a00 */
[----:B------:R-:W-:Y:S02]  /*ede0*/  HFMA2 R12, -RZ, RZ, 0, 5.9604644775390625e-08 ;  /* 0x00000001ff0c7431 */ /* 0x000fe400000001ff */
[----:B------:R-:W-:Y:S01]  /*edf0*/  IMAD.MOV.U32 R8, RZ, RZ, 0x192 ;  /* 0x00000192ff087424 */ /* 0x000fe200078e00ff */
[----:B------:R-:W1:Y:S01]  /*ee00*/  LDCU.64 UR6, c[0x4][0x88] ;  /* 0x01001100ff0677ac */ /* 0x000e620008000a00 */
[----:B------:R-:W2:Y:S01]  /*ee10*/  LDC.64 R14, c[0x4][R14] ;  /* 0x010000000e0e7b82 */ /* 0x000ea20000000a00 */
[----:B------:R-:W-:Y:S01]  /*ee20*/  IMAD.MOV.U32 R13, RZ, RZ, RZ ;  /* 0x000000ffff0d7224 */ /* 0x000fe200078e00ff */
[----:B------:R-:W5:Y:S01]  /*ee30*/  LDCU.64 UR4, c[0x4][0x8] ;  /* 0x01000100ff0477ac */ /* 0x000f620008000a00 */
[----:B---3--:R-:W-:Y:S01]  /*ee40*/  IMAD.U32 R4, RZ, RZ, UR8 ;  /* 0x00000008ff047e24 */ /* 0x008fe2000f8e00ff */
[----:B------:R-:W-:Y:S01]  /*ee50*/  MOV R5, UR9 ;  /* 0x0000000900057c02 */ /* 0x000fe20008000f00 */
[----:B-1----:R-:W-:Y:S01]  /*ee60*/  IMAD.U32 R6, RZ, RZ, UR6 ;  /* 0x00000006ff067e24 */ /* 0x002fe2000f8e00ff */
[----:B------:R-:W-:Y:S01]  /*ee70*/  MOV R7, UR7 ;  /* 0x0000000700077c02 */ /* 0x000fe20008000f00 */
[----:B-----5:R-:W-:Y:S01]  /*ee80*/  IMAD.U32 R10, RZ, RZ, UR4 ;  /* 0x00000004ff0a7e24 */ /* 0x020fe2000f8e00ff */
[----:B------:R-:W-:-:S02]  /*ee90*/  MOV R11, UR5 ;  /* 0x00000005000b7c02 */ /* 0x000fc40008000f00 */
[----:B----4-:R-:W-:-:S07]  /*eea0*/  LEPC R20, `(.L_x_234) ;  /* 0x000000001014794e */ /* 0x010fce0000000000 */
[----:B--2---:R-:W-:Y:S05]  /*eeb0*/  CALL.ABS.NOINC R14 ;  /* 0x000000000e007343 */ /* 0x004fea0003c00000 */
.L_x_234:
[C---:B------:R-:W-:Y:S01]  /*eec0*/  VIADD R0, R63.reuse, 0xfffffee0 ;  /* 0xfffffee03f007836 */ /* 0x040fe20000000000 */
[----:B------:R-:W-:Y:S05]  /*eed0*/  WARPSYNC.ALL ;  /* 0x0000000000007948 */ /* 0x000fea0003800000 */
[----:B------:R-:W-:Y:S02]  /*eee0*/  SHF.R.U32.HI R0, RZ, 0x15, R0 ;  /* 0x00000015ff007819 */ /* 0x000fe40000011600 */
[----:B------:R-:W-:Y:S02]  /*eef0*/  R2UR UR4, R63 ;  /* 0x000000003f0472ca */ /* 0x000fe400000e0000 */
[----:B------:R-:W-:-:S11]  /*ef00*/  ISETP.NE.AND P0, PT, R64, R0, PT ;  /* 0x000000004000720c */ /* 0x000fd60003f05270 */
[----:B---34-:R-:W1:Y:S02]  /*ef10*/  LDTM.x16 R24, tmem[UR4+-0x140] ;  /* 0xfffec004001879ee */ /* 0x018e64000824ff00 */
        /* <DEDUP_REMOVED lines=17> */
.L_x_235:
[----:B------:R-:W-:Y:S05]  /*f030*/  WARPSYNC.ALL ;  /* 0x0000000000007948 */ /* 0x000fea0003800000 */
[----:B------:R-:W-:Y:S01]  /*f040*/  R2UR UR4, R63 ;  /* 0x000000003f0472ca */ /* 0x000fe200000e0000 */
[----:B------:R-:W1:Y:S01]  /*f050*/  LDCU UR8, c[0x0][0x388] ;  /* 0x00007100ff0877ac */ /* 0x000e620008000800 */
[----:B------:R-:W-:Y:S01]  /*f060*/  IADD3 R2, P1, P0, R2, R23, R57 ;  /* 0x0000001702027210 */ /* 0x000fe2000783e039 */
[----:B------:R-:W-:Y:S01]  /*f070*/  BSSY.RECONVERGENT B0, `(.L_x_236) ;  /* 0x000003f000007945 */ /* 0x000fe20003800200 */
[----:B------:R-:W2:Y:S02]  /*f080*/  LDCU UR5, c[0x0][0x384] ;  /* 0x00007080ff0577ac */ /* 0x000ea40008000800 */
[----:B------:R-:W-:Y:S01]  /*f090*/  IADD3.X R0, PT, PT, RZ, R22, RZ, P1, P0 ;  /* 0x00000016ff007210 */ /* 0x000fe20000fe04ff */
[----:B------:R-:W3:Y:S06]  /*f0a0*/  LDCU.64 UR6, c[0x0][0x980] ;  /* 0x00013000ff0677ac */ /* 0x000eec0008000a00 */
[----:B------:R-:W4:Y:S01]  /*f0b0*/  LDTM.x16 R4, tmem[UR4+-0x120] ;  /* 0xfffee004000479ee */ /* 0x000f22000824ff00 */
[----:B------:R-:W4:Y:S01]  /*f0c0*/  LDCU UR4, c[0x0][0x448] ;  /* 0x00008900ff0477ac */ /* 0x000f220008000800 */
[----:B-1----:R-:W-:-:S02]  /*f0d0*/  ISETP.GE.AND P6, PT, R57, UR8, PT ;  /* 0x0000000839007c0c */ /* 0x002fc4000bfc6270 */
[----:B------:R-:W-:Y:S02]  /*f0e0*/  ISETP.GE.AND P5, PT, R62, UR8, PT ;  /* 0x000000083e007c0c */ /* 0x000fe4000bfa6270 */
[----:B--2---:R-:W-:Y:S02]  /*f0f0*/  ISETP.GE.U32.OR P6, PT, R56, UR5, P6 ;  /* 0x0000000538007c0c */ /* 0x004fe4000b7c6470 */
[----:B------:R-:W-:Y:S02]  /*f100*/  ISETP.GE.AND P4, PT, R61, UR8, PT ;  /* 0x000000083d007c0c */ /* 0x000fe4000bf86270 */
[----:B---3--:R-:W-:Y:S02]  /*f110*/  LEA R22, P0, R2, UR6, 0x1 ;  /* 0x0000000602167c11 */ /* 0x008fe4000f8008ff */
[----:B------:R-:W-:Y:S02]  /*f120*/  ISETP.GE.AND P3, PT, R60, UR8, PT ;  /* 0x000000083c007c0c */ /* 0x000fe4000bf66270 */
[----:B------:R-:W-:-:S02]  /*f130*/  ISETP.GE.AND P2, PT, R59, UR8, PT ;  /* 0x000000083b007c0c */ /* 0x000fc4000bf46270 */
[----:B------:R-:W-:Y:S02]  /*f140*/  ISETP.GE.AND P1, PT, R58, UR8, PT ;  /* 0x000000083a007c0c */ /* 0x000fe4000bf26270 */
[----:B------:R-:W-:Y:S02]  /*f150*/  LEA.HI.X R23, R2, UR7, R0, 0x1, P0 ;  /* 0x0000000702177c11 */ /* 0x000fe400080f0c00 */
[----:B------:R-:W-:Y:S01]  /*f160*/  ISETP.GE.U32.OR P5, PT, R56, UR5, P5 ;  /* 0x0000000538007c0c */ /* 0x000fe2000afa6470 */
[----:B----4-:R-:W-:Y:S01]  /*f170*/  FMUL R20, R14, UR4 ;  /* 0x000000040e147c20 */ /* 0x010fe20008400000 */
[C---:B------:R-:W-:Y:S01]  /*f180*/  ISETP.GE.U32.OR P4, PT, R56.reuse, UR5, P4 ;  /* 0x0000000538007c0c */ /* 0x040fe2000a786470 */
[----:B------:R-:W-:Y:S01]  /*f190*/  FMUL R21, R15, UR4 ;  /* 0x000000040f157c20 */ /* 0x000fe20008400000 */
[----:B------:R-:W-:Y:S01]  /*f1a0*/  ISETP.GE.U32.OR P3, PT, R56, UR5, P3 ;  /* 0x0000000538007c0c */ /* 0x000fe20009f66470 */
[----:B------:R-:W-:Y:S01]  /*f1b0*/  FMUL R18, R18, UR4 ;  /* 0x0000000412127c20 */ /* 0x000fe20008400000 */
[C---:B------:R-:W-:Y:S01]  /*f1c0*/  ISETP.GE.U32.OR P2, PT, R56.reuse, UR5, P2 ;  /* 0x0000000538007c0c */ /* 0x040fe20009746470 */
[----:B------:R-:W-:Y:S01]  /*f1d0*/  FMUL R19, R19, UR4 ;  /* 0x0000000413137c20 */ /* 0x000fe20008400000 */
[----:B------:R-:W-:Y:S01]  /*f1e0*/  ISETP.GE.U32.OR P1, PT, R56, UR5, P1 ;  /* 0x0000000538007c0c */ /* 0x000fe20008f26470 */
[----:B------:R-:W-:Y:S01]  /*f1f0*/  FMUL R16, R16, UR4 ;  /* 0x0000000410107c20 */ /* 0x000fe20008400000 */
[----:B------:R-:W-:Y:S01]  /*f200*/  FMUL R17, R17, UR4 ;  /* 0x0000000411117c20 */ /* 0x000fe20008400000 */
[----:B------:R-:W-:Y:S01]  /*f210*/  FMUL R56, R12, UR4 ;  /* 0x000000040c387c20 */ /* 0x000fe20008400000 */
[----:B------:R-:W-:Y:S01]  /*f220*/  FMUL R57, R13, UR4 ;  /* 0x000000040d397c20 */ /* 0x000fe20008400000 */
[----:B------:R-:W-:Y:S08]  /*f230*/  @P6 BRA `(.L_x_237) ;  /* 0x0000000000886947 */ /* 0x000ff00003800000 */
[----:B------:R-:W-:Y:S01]  /*f240*/  FMUL R2, R40, UR4 ;  /* 0x0000000428027c20 */ /* 0x000fe20008400000 */
[----:B------:R-:W-:Y:S01]  /*f250*/  FMUL R41, R41, UR4 ;  /* 0x0000000429297c20 */ /* 0x000fe20008400000 */
[----:B------:R-:W-:Y:S01]  /*f260*/  FMUL R0, R44, UR4 ;  /* 0x000000042c007c20 */ /* 0x000fe20008400000 */
[----:B------:R-:W-:Y:S01]  /*f270*/  FMUL R45, R45, UR4 ;  /* 0x000000042d2d7c20 */ /* 0x000fe20008400000 */
[----:B------:R-:W-:Y:S01]  /*f280*/  FMUL R3, R42, UR4 ;  /* 0x000000042a037c20 */ /* 0x000fe20008400000 */
[----:B------:R-:W-:Y:S01]  /*f290*/  FMUL R43, R43, UR4 ;  /* 0x000000042b2b7c20 */ /* 0x000fe20008400000 */
[----:B------:R-:W-:Y:S01]  /*f2a0*/  F2FP.F16.F32.PACK_AB R2, R41, R2 ;  /* 0x000000022902723e */ /* 0x000fe200000000ff */
[----:B------:R-:W-:Y:S01]  /*f2b0*/  FMUL R46, R46, UR4 ;  /* 0x000000042e2e7c20 */ /* 0x000fe20008400000 */
[----:B------:R-:W-:Y:S01]  /*f2c0*/  F2FP.F16.F32.PACK_AB R0, R45, R0 ;  /* 0x000000002d00723e */ /* 0x000fe200000000ff */
[----:B------:R-:W-:Y:S01]  /*f2d0*/  FMUL R47, R47, UR4 ;  /* 0x000000042f2f7c20 */ /* 0x000fe20008400000 */
[----:B------:R-:W-:-:S02]  /*f2e0*/  PRMT R12, R2, 0x7632, R12 ;  /* 0x00007632020c7816 */ /* 0x000fc4000000000c */
[----:B------:R-:W-:Y:S02]  /*f2f0*/  PRMT R14, R0, 0x7632, R14 ;  /* 0x00007632000e7816 */ /* 0x000fe4000000000e */
[----:B------:R-:W-:Y:S02]  /*f300*/  PRMT R13, R2, 0x7610, R13 ;  /* 0x00007610020d7816 */ /* 0x000fe4000000000d */
[----:B------:R-:W-:Y:S02]  /*f310*/  F2FP.F16.F32.PACK_AB R3, R43, R3 ;  /* 0x000000032b03723e */ /* 0x000fe400000000ff */
[----:B------:R-:W-:Y:S02]  /*f320*/  F2FP.F16.F32.PACK_AB R2, R47, R46 ;  /* 0x0000002e2f02723e */ /* 0x000fe400000000ff */
[----:B------:R-:W-:Y:S02]  /*f330*/  LOP3.LUT R12, R12, 0xffff, RZ, 0xc0, !PT ;  /* 0x0000ffff0c0c7812 */ /* 0x000fe400078ec0ff */
[----:B------:R-:W-:-:S02]  /*f340*/  LOP3.LUT R14, R14, 0xffff, RZ, 0xc0, !PT ;  /* 0x0000ffff0e0e7812 */ /* 0x000fc400078ec0ff */
[----:B------:R-:W-:Y:S01]  /*f350*/  PRMT R15, R3, 0x7632, R15 ;  /* 0x00007632030f7816 */ /* 0x000fe2000000000f */
[----:B------:R-:W-:Y:S01]  /*f360*/  IMAD.WIDE.U32 R42, R12, 0x10000, RZ ;  /* 0x000100000c2a7825 */ /* 0x000fe200078e00ff */
[----:B------:R-:W-:-:S03]  /*f370*/  PRMT R40, R2, 0x7632, R40 ;  /* 0x0000763202287816 */ /* 0x000fc60000000028 */
[----:B------:R-:W-:Y:S01]  /*f380*/  IMAD.WIDE.U32 R44, R14, 0x10000, RZ ;  /* 0x000100000e2c7825 */ /* 0x000fe200078e00ff */
[----:B------:R-:W-:Y:S02]  /*f390*/  LOP3.LUT R3, R43, 0xffff, R3, 0xf8, !PT ;  /* 0x0000ffff2b037812 */ /* 0x000fe400078ef803 */
[----:B------:R-:W-:Y:S01]  /*f3a0*/  LOP3.LUT R13, R42, 0xffff, R13, 0xf8, !PT ;  /* 0x0000ffff2a0d7812 */ /* 0x000fe200078ef80d */
[----:B------:R-:W-:Y:S01]  /*f3b0*/  IMAD.U32 R15, R15, 0x10000, RZ ;  /* 0x000100000f0f7824 */ /* 0x000fe200078e00ff */
[----:B------:R-:W-:Y:S01]  /*f3c0*/  LOP3.LUT R2, R45, 0xffff, R2, 0xf8, !PT ;  /* 0x0000ffff2d027812 */ /* 0x000fe200078ef802 */
[----:B------:R-:W-:Y:S01]  /*f3d0*/  IMAD.U32 R40, R40, 0x10000, RZ ;  /* 0x0001000028287824 */ /* 0x000fe200078e00ff */
[----:B------:R-:W-:Y:S01]  /*f3e0*/  LOP3.LUT R0, R44, 0xffff, R0, 0xf8, !PT ;  /* 0x0000ffff2c007812 */ /* 0x000fe200078ef800 */
[----:B------:R-:W-:Y:S01]  /*f3f0*/  IMAD.MOV.U32 R12, RZ, RZ, R13 ;  /* 0x000000ffff0c7224 */ /* 0x000fe200078e000d */
[----:B------:R-:W-:Y:S02]  /*f400*/  LOP3.LUT R3, R3, R15, RZ, 0xfc, !PT ;  /* 0x0000000f03037212 */ /* 0x000fe400078efcff */
[----:B------:R-:W-:Y:S01]  /*f410*/  LOP3.LUT R2, R2, R40, RZ, 0xfc, !PT ;  /* 0x0000002802027212 */ /* 0x000fe200078efcff */
[----:B------:R-:W-:-:S02]  /*f420*/  IMAD.MOV.U32 R14, RZ, RZ, R0 ;  /* 0x000000ffff0e7224 */ /* 0x000fc400078e0000 */
[----:B------:R-:W-:Y:S02]  /*f430*/  IMAD.MOV.U32 R13, RZ, RZ, R3 ;  /* 0x000000ffff0d7224 */ /* 0x000fe400078e0003 */
[----:B------:R-:W-:-:S05]  /*f440*/  IMAD.MOV.U32 R15, RZ, RZ, R2 ;  /* 0x000000ffff0f7224 */ /* 0x000fca00078e0002 */
[----:B------:R1:W-:Y:S02]  /*f450*/  STG.E.128 desc[UR62][R22.64], R12 ;  /* 0x0000000c16007986 */ /* 0x0003e4000c101d3e */
.L_x_237:
[----:B------:R-:W-:Y:S05]  /*f460*/  BSYNC.RECONVERGENT B0 ;  /* 0x0000000000007941 */ /* 0x000fea0003800200 */
.L_x_236:
[----:B------:R-:W-:Y:S04]  /*f470*/  BSSY.RECONVERGENT B0, `(.L_x_238) ;  /* 0x0000024000007945 */ /* 0x000fe80003800200 */
[----:B------:R-:W-:Y:S05]  /*f480*/  @P5 BRA `(.L_x_239) ;  /* 0x0000000000885947 */ /* 0x000fea0003800000 */
        /* <DEDUP_REMOVED lines=10> */
[----:B-1----:R-:W-:-:S02]  /*f530*/  PRMT R12, R0, 0x7632, R12 ;  /* 0x00007632000c7816 */ /* 0x002fc4000000000c */
        /* <DEDUP_REMOVED lines=23> */
.L_x_239:
[----:B------:R-:W-:Y:S05]  /*f6b0*/  BSYNC.RECONVERGENT B0 ;  /* 0x0000000000007941 */ /* 0x000fea0003800200 */
.L_x_238:
        /* <DEDUP_REMOVED lines=12> */
[----:B-12---:R-:W-:-:S02]  /*f780*/  PRMT R14, R2, 0x7632, R14 ;  /* 0x00007632020e7816 */ /* 0x006fc4000000000e */
[C---:B------:R-:W-:Y:S02]  /*f790*/  PRMT R12, R0.reuse, 0x7632, R12 ;  /* 0x00007632000c7816 */ /* 0x040fe4000000000c */
        /* <DEDUP_REMOVED lines=22> */
.L_x_241:
[----:B------:R-:W-:Y:S05]  /*f900*/  BSYNC.RECONVERGENT B0 ;  /* 0x0000000000007941 */ /* 0x000fea0003800200 */
.L_x_240:
        /* <DEDUP_REMOVED lines=12> */
[----:B-123--:R-:W-:-:S02]  /*f9d0*/  PRMT R12, R0, 0x7632, R12 ;  /* 0x00007632000c7816 */ /* 0x00efc4000000000c */
        /* <DEDUP_REMOVED lines=23> */
.L_x_243:
[----:B------:R-:W-:Y:S05]  /*fb50*/  BSYNC.RECONVERGENT B0 ;  /* 0x0000000000007941 */ /* 0x000fea0003800200 */
.L_x_242:
        /* <DEDUP_REMOVED lines=22> */
[----:B-1234-:R-:W-:Y:S01]  /*fcc0*/  IMAD.WIDE.U32 R12, R6, 0x10000, RZ ;  /* 0x00010000060c7825 */ /* 0x01efe200078e00ff */
        /* <DEDUP_REMOVED lines=13> */
.L_x_245:
[----:B------:R-:W-:Y:S05]  /*fda0*/  BSYNC.RECONVERGENT B0 ;  /* 0x0000000000007941 */ /* 0x000fea0003800200 */
.L_x_244:
        /* <DEDUP_REMOVED lines=21> */
[----:B------:R-:W-:Y:S01]  /*ff00*/  LOP3.LUT R7, R18, R4, RZ, 0xfc, !PT ;  /* 0x0000000412077212 */ /* 0x000fe200078efcff */
[----:B------:R-:W-:Y:S02]  /*ff10*/  IMAD.MOV.U32 R4, RZ, RZ, R5 ;  /* 0x000000ffff047224 */ /* 0x000fe400078e0005 */
[----:B------:R-:W-:-:S05]  /*ff20*/  IMAD.MOV.U32 R5, RZ, RZ, R3 ;  /* 0x000000ffff057224 */ /* 0x000fca00078e0003 */
[----:B------:R1:W-:Y:S02]  /*ff30*/  STG.E.128 desc[UR62][R22.64+0x90], R4 ;  /* 0x0000900416007986 */ /* 0x0003e4000c101d3e */
.L_x_247:
[----:B------:R-:W-:Y:S05]  /*ff40*/  BSYNC.RECONVERGENT B0 ;  /* 0x0000000000007941 */ /* 0x000fea0003800200 */
.L_x_246:
[----:B------:R-:W5:Y:S01]  /*ff50*/  LDL.LU R0, [R1] ;  /* 0x0000000001007983 */ /* 0x000f620000300800 */
[----:B------:R-:W-:Y:S01]  /*ff60*/  NOP ;  /* 0x0000000000007918 */ /* 0x000fe20000000000 */
[----:B-----5:R-:W-:-:S13]  /*ff70*/  R2UR UR4, R0 ;  /* 0x00000000000472ca */ /* 0x020fda00000e0000 */
[----:B------:R-:W-:-:S09]  /*ff80*/  UISETP.NE.AND UP0, UPT, UR4, 0x3, UPT ;  /* 0x000000030400788c */ /* 0x000fd2000bf05270 */
[----:B------:R-:W-:Y:S05]  /*ff90*/  BRA.U !UP0, `(.L_x_248) ;  /* 0x0000000108087547 */ /* 0x000fea000b800000 */
[----:B------:R-:W-:Y:S05]  /*ffa0*/  BPT.TRAP 0x1 ;  /* 0x000000040000795c */ /* 0x000fea0000300000 */
[----:B------:R-:W-:Y:S05]  /*ffb0*/  BPT.TRAP 0x1 ;  /* 0x000000040000795c */ /* 0x000fea0000300000 */
.L_x_248:
[----:B------:R-:W-:Y:S02]  /*ffc0*/  UIADD3 UR4, UPT, UPT, UR36, 0x338b8, URZ ;  /* 0x000338b824047890 */ /* 0x000fe4000fffe0ff */
[----:B------:R-:W-:Y:S02]  /*ffd0*/  ULOP3.LUT UP0, URZ, UR38, 0x7, URZ, 0xc0, !UPT ;  /* 0x0000000726ff7892 */ /* 0x000fe4000f80c0ff */
[----:B------:R-:W-:-:S09]  /*ffe0*/  UPRMT UR4, UR37, 0x654, UR4 ;  /* 0x0000065425047896 */ /* 0x000fd20008000004 */
[----:B------:R-:W-:Y:S01]  /*fff0*/  SYNCS.ARRIVE.TRANS64.RED.A1T0 RZ, [UR4], RZ ;  /* 0x000000ffffff79a7 */ /* 0x000fe20008100404 */
[----:B------:R-:W-:Y:S01]  /*10000*/  BAR.SYNC.DEFER_BLOCKING 0x1, 0x100 ;  /* 0x0044000000007b1d */ /* 0x000fe20000010000 */
[----:B------:R-:W-:-:S13]  /*10010*/  PLOP3.LUT P0, PT, PT, PT, UP0, 0x80, 0x8 ;  /* 0x000000000008781c */ /* 0x000fda0003f0f008 */
[----:B------:R-:W-:Y:S05]  /*10020*/  @P0 EXIT ;  /* 0x000000000000094d */ /* 0x000fea0003800000 */
[----:B------:R-:W5:Y:S01]  /*10030*/  S2UR UR5, SR_CgaCtaId ;  /* 0x00000000000579c3 */ /* 0x000f620000008800 */
[----:B------:R-:W-:Y:S01]  /*10040*/  UMOV UR4, 0x400 ;  /* 0x0000040000047882 */ /* 0x000fe20000000000 */
[----:B------:R-:W-:Y:S01]  /*10050*/  IMAD.MOV.U32 R2, RZ, RZ, 0xffff ;  /* 0x0000ffffff027424 */ /* 0x000fe200078e00ff */
[----:B-----5:R-:W-:-:S09]  /*10060*/  ULEA UR4, UR5, UR4, 0x18 ;  /* 0x0000000405047291 */ /* 0x020fd2000f8ec0ff */
[----:B------:R-:W5:Y:S01]  /*10070*/  LDS R3, [UR4+0x338c0] ;  /* 0x0338c004ff037984 */ /* 0x000f620008000800 */
[----:B------:R-:W-:Y:S02]  /*10080*/  UMOV UR4, 0x40 ;  /* 0x0000004000047882 */ /* 0x000fe40000000000 */
[----:B------:R-:W-:Y:S01]  /*10090*/  ULEA UR5, UR5, UR4, 0x18 ;  /* 0x0000000405057291 */ /* 0x000fe2000f8ec0ff */
[----:B------:R-:W-:-:S08]  /*100a0*/  NOP ;  /* 0x0000000000007918 */ /* 0x000fd00000000000 */
[----:B------:R-:W1:Y:S01]  /*100b0*/  LDS R0, [UR5+0x14] ;  /* 0x00001405ff007984 */ /* 0x000e620008000800 */
[----:B-----5:R-:W-:-:S04]  /*100c0*/  LOP3.LUT R3, R3, 0xffff, RZ, 0xc0, !PT ;  /* 0x0000ffff03037812 */ /* 0x020fc800078ec0ff */
[----:B------:R-:W-:-:S04]  /*100d0*/  SHF.R.U32.HI R3, RZ, 0x5, R3 ;  /* 0x00000005ff037819 */ /* 0x000fc80000011603 */
[----:B------:R-:W-:-:S04]  /*100e0*/  SHF.L.U32 R2, R2, R3, RZ ;  /* 0x0000000302027219 */ /* 0x000fc800000006ff */
[----:B-1----:R-:W-:-:S04]  /*100f0*/  LOP3.LUT R0, R0, R2, RZ, 0xc0, !PT ;  /* 0x0000000200007212 */ /* 0x002fc800078ec0ff */
[----:B------:R-:W-:Y:S01]  /*10100*/  ISETP.NE.AND P0, PT, R0, R2, PT ;  /* 0x000000020000720c */ /* 0x000fe20003f05270 */
[----:B------:R-:W-:-:S05]  /*10110*/  IMAD.MOV.U32 R0, RZ, RZ, 0x1 ;  /* 0x00000001ff007424 */ /* 0x000fca00078e00ff */
[----:B------:R-:W-:-:S07]  /*10120*/  SHF.L.U32 R0, R0, R3, RZ ;  /* 0x0000000300007219 */ /* 0x000fce00000006ff */
[----:B------:R-:W-:Y:S05]  /*10130*/  @P0 BRA `(.L_x_249) ;  /* 0x00000000005c0947 */ /* 0x000fea0003800000 */
[----:B------:R-:W1:Y:S02]  /*10140*/  LDS R3, [UR5+0x18] ;  /* 0x00001805ff037984 */ /* 0x000e640008000800 */
[----:B-1----:R-:W-:-:S04]  /*10150*/  LOP3.LUT R3, R3, R0, RZ, 0xc0, !PT ;  /* 0x0000000003037212 */ /* 0x002fc800078ec0ff */
[----:B------:R-:W-:-:S13]  /*10160*/  ISETP.NE.AND P0, PT, R3, R0, PT ;  /* 0x000000000300720c */ /* 0x000fda0003f05270 */
[----:B------:R-:W-:Y:S05]  /*10170*/  @P0 BRA `(.L_x_250) ;  /* 0x0000000000400947 */ /* 0x000fea0003800000 */
[----:B------:R-:W-:Y:S01]  /*10180*/  R2UR UR4, R2 ;  /* 0x00000000020472ca */ /* 0x000fe200000e0000 */
[----:B------:R-:W1:Y:S01]  /*10190*/  S2R R3, SR_LANEID ;  /* 0x0000000000037919 */ /* 0x000e620000000000 */
[----:B------:R-:W-:-:S04]  /*101a0*/  LOP3.LUT R0, RZ, R0, RZ, 0x33, !PT ;  /* 0x00000000ff007212 */ /* 0x000fc800078e33ff */
[----:B------:R-:W5:Y:S07]  /*101b0*/  REDUX UR7, R0 ;  /* 0x00000000000773c4 */ /* 0x000f6e0000000000 */
[----:B------:R-:W-:-:S03]  /*101c0*/  ULOP3.LUT UR6, URZ, UR4, URZ, 0x33, !UPT ;  /* 0x00000004ff067292 */ /* 0x000fc6000f8e33ff */
[----:B------:R-:W-:Y:S02]  /*101d0*/  VOTEU.ANY UR4, UPT, PT ;  /* 0x0000000000047886 */ /* 0x000fe400038e0100 */
[----:B------:R-:W-:Y:S01]  /*101e0*/  UFLO.U32 UR4, UR4 ;  /* 0x00000004000472bd */ /* 0x000fe200080e0000 */
[----:B------:R-:W-:-:S04]  /*101f0*/  IMAD.U32 R2, RZ, RZ, UR6 ;  /* 0x00000006ff027e24 */ /* 0x000fc8000f8e00ff */
[----:B------:R-:W2:Y:S02]  /*10200*/  REDUX UR8, R2 ;  /* 0x00000000020873c4 */ /* 0x000ea40000000000 */
[----:B------:R1:W-:Y:S01]  /*10210*/  UTCATOMSWS.AND URZ, UR6 ;  /* 0x0000000600ff79e3 */ /* 0x0003e20008000000 */
[----:B-----5:R-:W-:Y:S01]  /*10220*/  IMAD.U32 R0, RZ, RZ, UR7 ;  /* 0x00000007ff007e24 */ /* 0x020fe2000f8e00ff */
[----:B-1----:R-:W-:Y:S01]  /*10230*/  ISETP.EQ.U32.AND P0, PT, R3, UR4, PT ;  /* 0x0000000403007c0c */ /* 0x002fe2000bf02070 */
[----:B--2---:R-:W-:-:S12]  /*10240*/  IMAD.U32 R2, RZ, RZ, UR8 ;  /* 0x00000008ff027e24 */ /* 0x004fd8000f8e00ff */
[----:B------:R1:W-:Y:S04]  /*10250*/  @P0 ATOMS.AND RZ, [UR5+0x14], R2 ;  /* 0x00001402ffff098c */ /* 0x0003e8000a800005 */
[----:B------:R1:W-:Y:S01]  /*10260*/  @P0 ATOMS.AND RZ, [UR5+0x18], R0 ;  /* 0x00001800ffff098c */ /* 0x0003e2000a800005 */
[----:B------:R-:W-:Y:S05]  /*10270*/  BRA `(.L_x_251) ;  /* 0x0000000000147947 */ /* 0x000fea0003800000 */
.L_x_250:
[----:B------:R-:W-:Y:S02]  /*10280*/  MOV R2, 0x102a0 ;  /* 0x000102a000027802 */ /* 0x000fe40000000f00 */
[----:B--234-:R-:W-:Y:S05]  /*10290*/  CALL.REL.NOINC `($__internal_0_$__cuda_sm10x_tcgen05_guardrail_trap_col_being_dealloced_not_returned_by_alloc) ;  /* 0x0000000c00147944 */ /* 0x01cfea0003c00000 */
[----:B------:R-:W-:Y:S05]  /*102a0*/  BRA `(.L_x_251) ;  /* 0x0000000000087947 */ /* 0x000fea0003800000 */
.L_x_249:
[----:B------:R-:W-:Y:S02]  /*102b0*/  MOV R2, 0x102d0 ;  /* 0x000102d000027802 */ /* 0x000fe40000000f00 */
[----:B--234-:R-:W-:Y:S05]  /*102c0*/  CALL.REL.NOINC `($__internal_2_$__cuda_sm10x_tcgen05_guardrail_trap_unallocated_columns_being_dealloced) ;  /* 0x0000000c00207944 */ /* 0x01cfea0003c00000 */
.L_x_251:
[----:B------:R-:W-:Y:S01]  /*102d0*/  NOP ;  /* 0x0000000000007918 */ /* 0x000fe20000000000 */
[----:B------:R-:W-:Y:S05]  /*102e0*/  EXIT ;  /* 0x000000000000794d */ /* 0x000fea0003800000 */
.L_x_51:
[----:B------:R-:W-:-:S07]  /*102f0*/  MOV R4, UR56 ;  /* 0x0000003800047c02 */ /* 0x000fce0008000f00 */
.L_x_252:
[----:B-1----:R1:W2:Y:S02]  /*10300*/  SYNCS.PHASECHK.TRANS64.TRYWAIT P0, [R4+URZ+0x33810], R6 ;  /* 0x03381006040075a7 */ /* 0x0022a400080011ff */
[----:B--2---:R-:W-:Y:S05]  /*10310*/  @!P0 NANOSLEEP.SYNCS 0x989680 ;  /* 0x009896800000895d */ /* 0x004fea0003900000 */
[----:B------:R-:W2:Y:S02]  /*10320*/  @!P0 SYNCS.PHASECHK.TRANS64 P0, [R4+URZ+0x33810], R6 ;  /* 0x03381006040085a7 */ /* 0x000ea400080010ff */
[----:B--2---:R-:W-:Y:S05]  /*10330*/  @!P0 BRA `(.L_x_252) ;  /* 0xfffffffc00f08947 */ /* 0x004fea000383ffff */
[----:B------:R-:W-:Y:S05]  /*10340*/  BRA `(.L_x_253) ;  /* 0xffffff2000087947 */ /* 0x000fea000383ffff */
.L_x_63:
[----:B------:R-:W-:-:S07]  /*10350*/  MOV R2, UR56 ;  /* 0x0000003800027c02 */ /* 0x000fce0008000f00 */
.L_x_254:
[----:B-1----:R1:W3:Y:S02]  /*10360*/  SYNCS.PHASECHK.TRANS64.TRYWAIT P0, [R2+URZ+0x33838], R6 ;  /* 0x03383806020075a7 */ /* 0x0022e400080011ff */
[----:B---3--:R-:W-:Y:S05]  /*10370*/  @!P0 NANOSLEEP.SYNCS 0x989680 ;  /* 0x009896800000895d */ /* 0x008fea0003900000 */
[----:B------:R-:W3:Y:S02]  /*10380*/  @!P0 SYNCS.PHASECHK.TRANS64 P0, [R2+URZ+0x33838], R6 ;  /* 0x03383806020085a7 */ /* 0x000ee400080010ff */
[----:B---3--:R-:W-:Y:S05]  /*10390*/  @!P0 BRA `(.L_x_254) ;  /* 0xfffffffc00f08947 */ /* 0x008fea000383ffff */
[----:B------:R-:W-:Y:S05]  /*103a0*/  BRA `(.L_x_255) ;  /* 0xffffff2400d07947 */ /* 0x000fea000383ffff */
.L_x_66:
[----:B------:R-:W-:-:S07]  /*103b0*/  MOV R2, UR56 ;  /* 0x0000003800027c02 */ /* 0x000fce0008000f00 */
.L_x_256:
[----:B--2---:R2:W3:Y:S02]  /*103c0*/  SYNCS.PHASECHK.TRANS64.TRYWAIT P5, [R2+URZ+0x33828], R6 ;  /* 0x03382806020075a7 */ /* 0x0044e400080a11ff */
[----:B---3--:R-:W-:Y:S05]  /*103d0*/  @!P5 NANOSLEEP.SYNCS 0x989680 ;  /* 0x009896800000d95d */ /* 0x008fea0003900000 */
[----:B------:R-:W3:Y:S02]  /*103e0*/  @!P5 SYNCS.PHASECHK.TRANS64 P5, [R2+URZ+0x33828], R6 ;  /* 0x033828060200d5a7 */ /* 0x000ee400080a10ff */
[----:B---3--:R-:W-:Y:S05]  /*103f0*/  @!P5 BRA `(.L_x_256) ;  /* 0xfffffffc00f0d947 */ /* 0x008fea000383ffff */
[----:B------:R-:W-:Y:S05]  /*10400*/  BRA `(.L_x_257) ;  /* 0xffffff2800607947 */ /* 0x000fea000383ffff */
.L_x_76:
[----:B--2---:R-:W-:-:S07]  /*10410*/  MOV R2, UR56 ;  /* 0x0000003800027c02 */ /* 0x004fce0008000f00 */
.L_x_258:
[----:B--2---:R2:W4:Y:S02]  /*10420*/  SYNCS.PHASECHK.TRANS64.TRYWAIT P5, [R2+URZ+0x33848], R6 ;  /* 0x03384806020075a7 */ /* 0x00452400080a11ff */
[----:B----4-:R-:W-:Y:S05]  /*10430*/  @!P5 NANOSLEEP.SYNCS 0x989680 ;  /* 0x009896800000d95d */ /* 0x010fea0003900000 */
[----:B------:R-:W4:Y:S02]  /*10440*/  @!P5 SYNCS.PHASECHK.TRANS64 P5, [R2+URZ+0x33848], R6 ;  /* 0x033848060200d5a7 */ /* 0x000f2400080a10ff */
[----:B----4-:R-:W-:Y:S05]  /*10450*/  @!P5 BRA `(.L_x_258) ;  /* 0xfffffffc00f0d947 */ /* 0x010fea000383ffff */
[----:B------:R-:W-:Y:S05]  /*10460*/  BRA `(.L_x_259) ;  /* 0xffffff3000107947 */ /* 0x000fea000383ffff */
.L_x_80:
[----:B------:R-:W-:Y:S07]  /*10470*/  MOV R2, UR49 ;  /* 0x0000003100027c02 */ /* 0x000fee0008000f00 */
.L_x_260:
[----:B-1----:R1:W4:Y:S02]  /*10480*/  SYNCS.PHASECHK.TRANS64.TRYWAIT P0, [R2+URZ+0x33810], R7 ;  /* 0x03381007020075a7 */ /* 0x00232400080011ff */
[----:B----4-:R-:W-:Y:S05]  /*10490*/  @!P0 NANOSLEEP.SYNCS 0x989680 ;  /* 0x009896800000895d */ /* 0x010fea0003900000 */
[----:B------:R-:W4:Y:S02]  /*104a0*/  @!P0 SYNCS.PHASECHK.TRANS64 P0, [R2+URZ+0x33810], R7 ;  /* 0x03381007020085a7 */ /* 0x000f2400080010ff */
[----:B----4-:R-:W-:Y:S05]  /*104b0*/  @!P0 BRA `(.L_x_260) ;  /* 0xfffffffc00f08947 */ /* 0x010fea000383ffff */
[----:B------:R-:W-:Y:S05]  /*104c0*/  BRA `(.L_x_261) ;  /* 0xffffff3000e47947 */ /* 0x000fea000383ffff */
.L_x_86:
[----:B------:R-:W-:Y:S07]  /*104d0*/  MOV R2, UR56 ;  /* 0x0000003800027c02 */ /* 0x000fee0008000f00 */
.L_x_262:
[----:B-1----:R1:W4:Y:S02]  /*104e0*/  SYNCS.PHASECHK.TRANS64.TRYWAIT P0, [R2+URZ+0x33838], R6 ;  /* 0x03383806020075a7 */ /* 0x00232400080011ff */
[----:B----4-:R-:W-:Y:S05]  /*104f0*/  @!P0 NANOSLEEP.SYNCS 0x989680 ;  /* 0x009896800000895d */ /* 0x010fea0003900000 */
[----:B------:R-:W4:Y:S02]  /*10500*/  @!P0 SYNCS.PHASECHK.TRANS64 P0, [R2+URZ+0x33838], R6 ;  /* 0x03383806020085a7 */ /* 0x000f2400080010ff */
[----:B----4-:R-:W-:Y:S05]  /*10510*/  @!P0 BRA `(.L_x_262) ;  /* 0xfffffffc00f08947 */ /* 0x010fea000383ffff */
[----:B------:R-:W-:Y:S05]  /*10520*/  BRA `(.L_x_263) ;  /* 0xffffff3400fc7947 */ /* 0x000fea000383ffff */
.L_x_89:
[----:B------:R-:W-:Y:S07]  /*10530*/  MOV R6, UR56 ;  /* 0x0000003800067c02 */ /* 0x000fee0008000f00 */
.L_x_264:
[----:B--2---:R2:W4:Y:S02]  /*10540*/  SYNCS.PHASECHK.TRANS64.TRYWAIT P5, [R6+URZ+0x33828], R8 ;  /* 0x03382808060075a7 */ /* 0x00452400080a11ff */
[----:B----4-:R-:W-:Y:S05]  /*10550*/  @!P5 NANOSLEEP.SYNCS 0x989680 ;  /* 0x009896800000d95d */ /* 0x010fea0003900000 */
[----:B------:R-:W4:Y:S02]  /*10560*/  @!P5 SYNCS.PHASECHK.TRANS64 P5, [R6+URZ+0x33828], R8 ;  /* 0x033828080600d5a7 */ /* 0x000f2400080a10ff */
[----:B----4-:R-:W-:Y:S05]  /*10570*/  @!P5 BRA `(.L_x_264) ;  /* 0xfffffffc00f0d947 */ /* 0x010fea000383ffff */
[----:B------:R-:W-:Y:S05]  /*10580*/  BRA `(.L_x_265) ;  /* 0xffffff3800907947 */ /* 0x000fea000383ffff */
.L_x_94:
[----:B------:R-:W-:Y:S07]  /*10590*/  MOV R6, UR56 ;  /* 0x0000003800067c02 */ /* 0x000fee0008000f00 */
.L_x_266:
[----:B-1----:R1:W2:Y:S02]  /*105a0*/  SYNCS.PHASECHK.TRANS64.TRYWAIT P5, [R6+URZ+0x33848], R7 ;  /* 0x03384807060075a7 */ /* 0x0022a400080a11ff */
[----:B--2---:R-:W-:Y:S05]  /*105b0*/  @!P5 NANOSLEEP.SYNCS 0x989680 ;  /* 0x009896800000d95d */ /* 0x004fea0003900000 */
[----:B------:R-:W2:Y:S02]  /*105c0*/  @!P5 SYNCS.PHASECHK.TRANS64 P5, [R6+URZ+0x33848], R7 ;  /* 0x033848070600d5a7 */ /* 0x000ea400080a10ff */
[----:B--2---:R-:W-:Y:S05]  /*105d0*/  @!P5 BRA `(.L_x_266) ;  /* 0xfffffffc00f0d947 */ /* 0x004fea000383ffff */
[----:B------:R-:W-:Y:S05]  /*105e0*/  BRA `(.L_x_267) ;  /* 0xffffff3c00607947 */ /* 0x000fea000383ffff */
.L_x_103:
[----:B-1----:R-:W-:-:S07]  /*105f0*/  MOV R0, UR24 ;  /* 0x0000001800007c02 */ /* 0x002fce0008000f00 */
.L_x_268:
[----:B-1----:R1:W2:Y:S02]  /*10600*/  SYNCS.PHASECHK.TRANS64.TRYWAIT P0, [R0+URZ+0x33800], R8 ;  /* 0x03380008000075a7 */ /* 0x0022a400080011ff */
[----:B--2---:R-:W-:Y:S05]  /*10610*/  @!P0 NANOSLEEP.SYNCS 0x989680 ;  /* 0x009896800000895d */ /* 0x004fea0003900000 */
[----:B------:R-:W2:Y:S02]  /*10620*/  @!P0 SYNCS.PHASECHK.TRANS64 P0, [R0+URZ+0x33800], R8 ;  /* 0x03380008000085a7 */ /* 0x000ea400080010ff */
[----:B--2---:R-:W-:Y:S05]  /*10630*/  @!P0 BRA `(.L_x_268) ;  /* 0xfffffffc00f08947 */ /* 0x004fea000383ffff */
[----:B------:R-:W-:Y:S05]  /*10640*/  BRA `(.L_x_269) ;  /* 0xffffff4400187947 */ /* 0x000fea000383ffff */
.L_x_104:
[----:B------:R-:W-:-:S07]  /*10650*/  MOV R4, UR24 ;  /* 0x0000001800047c02 */ /* 0x000fce0008000f00 */
.L_x_270:
[----:B-1----:R1:W2:Y:S02]  /*10660*/  SYNCS.PHASECHK.TRANS64.TRYWAIT P0, [R4+URZ+0x33858], R7 ;  /* 0x03385807040075a7 */ /* 0x0022a400080011ff */
[----:B--2---:R-:W-:Y:S05]  /*10670*/  @!P0 NANOSLEEP.SYNCS 0x989680 ;  /* 0x009896800000895d */ /* 0x004fea0003900000 */
[----:B------:R-:W2:Y:S02]  /*10680*/  @!P0 SYNCS.PHASECHK.TRANS64 P0, [R4+URZ+0x33858], R7 ;  /* 0x03385807040085a7 */ /* 0x000ea400080010ff */
[----:B--2---:R-:W-:Y:S05]  /*10690*/  @!P0 BRA `(.L_x_270) ;  /* 0xfffffffc00f08947 */ /* 0x004fea000383ffff */
[----:B------:R-:W-:Y:S05]  /*106a0*/  BRA `(.L_x_271) ;  /* 0xffffff4400147947 */ /* 0x000fea000383ffff */
.L_x_107:
[----:B------:R-:W-:-:S07]  /*106b0*/  MOV R0, UR24 ;  /* 0x0000001800007c02 */ /* 0x000fce0008000f00 */
.L_x_272:
[----:B---3--:R3:W4:Y:S02]  /*106c0*/  SYNCS.PHASECHK.TRANS64.TRYWAIT P0, [R0+URZ+0x33820], R8 ;  /* 0x03382008000075a7 */ /* 0x00872400080011ff */
[----:B----4-:R-:W-:Y:S05]  /*106d0*/  @!P0 NANOSLEEP.SYNCS 0x989680 ;  /* 0x009896800000895d */ /* 0x010fea0003900000 */
[----:B------:R-:W4:Y:S02]  /*106e0*/  @!P0 SYNCS.PHASECHK.TRANS64 P0, [R0+URZ+0x33820], R8 ;  /* 0x03382008000085a7 */ /* 0x000f2400080010ff */
[----:B----4-:R-:W-:Y:S05]  /*106f0*/  @!P0 BRA `(.L_x_272) ;  /* 0xfffffffc00f08947 */ /* 0x010fea000383ffff */
[----:B------:R-:W-:Y:S05]  /*10700*/  BRA `(.L_x_273) ;  /* 0xffffff48000c7947 */ /* 0x000fea000383ffff */
.L_x_109:
[----:B---3--:R-:W-:-:S07]  /*10710*/  MOV R0, UR24 ;  /* 0x0000001800007c02 */ /* 0x008fce0008000f00 */
.L_x_274:
[----:B---3--:R3:W4:Y:S02]  /*10720*/  SYNCS.PHASECHK.TRANS64.TRYWAIT P0, [R0+URZ+0x33868], R7 ;  /* 0x03386807000075a7 */ /* 0x00872400080011ff */
[----:B----4-:R-:W-:Y:S05]  /*10730*/  @!P0 NANOSLEEP.SYNCS 0x989680 ;  /* 0x009896800000895d */ /* 0x010fea0003900000 */
[----:B------:R-:W4:Y:S02]  /*10740*/  @!P0 SYNCS.PHASECHK.TRANS64 P0, [R0+URZ+0x33868], R7 ;  /* 0x03386807000085a7 */ /* 0x000f2400080010ff */
[----:B----4-:R-:W-:Y:S05]  /*10750*/  @!P0 BRA `(.L_x_274) ;  /* 0xfffffffc00f08947 */ /* 0x010fea000383ffff */
[----:B------:R-:W-:Y:S05]  /*10760*/  BRA `(.L_x_275) ;  /* 0xffffff4800047947 */ /* 0x000fea000383ffff */
.L_x_111:
[----:B------:R-:W-:-:S07]  /*10770*/  MOV R3, UR24 ;  /* 0x0000001800037c02 */ /* 0x000fce0008000f00 */
.L_x_276:
[----:B---3--:R3:W4:Y:S02]  /*10780*/  SYNCS.PHASECHK.TRANS64.TRYWAIT P0, [R3+URZ+0x33878], R7 ;  /* 0x03387807030075a7 */ /* 0x00872400080011ff */
[----:B----4-:R-:W-:Y:S05]  /*10790*/  @!P0 NANOSLEEP.SYNCS 0x989680 ;  /* 0x009896800000895d */ /* 0x010fea0003900000 */
[----:B------:R-:W4:Y:S02]  /*107a0*/  @!P0 SYNCS.PHASECHK.TRANS64 P0, [R3+URZ+0x33878], R7 ;  /* 0x03387807030085a7 */ /* 0x000f2400080010ff */
[----:B----4-:R-:W-:Y:S05]  /*107b0*/  @!P0 BRA `(.L_x_276) ;  /* 0xfffffffc00f08947 */ /* 0x010fea000383ffff */
[----:B------:R-:W-:Y:S05]  /*107c0*/  BRA `(.L_x_277) ;  /* 0xffffff4800047947 */ /* 0x000fea000383ffff */
.L_x_114:
[----:B------:R-:W-:-:S07]  /*107d0*/  MOV R3, UR24 ;  /* 0x0000001800037c02 */ /* 0x000fce0008000f00 */
.L_x_278:
[----:B---3--:R3:W4:Y:S02]  /*107e0*/  SYNCS.PHASECHK.TRANS64.TRYWAIT P0, [R3+URZ+0x33880], R8 ;  /* 0x03388008030075a7 */ /* 0x00872400080011ff */
[----:B----4-:R-:W-:Y:S05]  /*107f0*/  @!P0 NANOSLEEP.SYNCS 0x989680 ;  /* 0x009896800000895d */ /* 0x010fea0003900000 */
[----:B------:R-:W4:Y:S02]  /*10800*/  @!P0 SYNCS.PHASECHK.TRANS64 P0, [R3+URZ+0x33880], R8 ;  /* 0x03388008030085a7 */ /* 0x000f2400080010ff */
[----:B----4-:R-:W-:Y:S05]  /*10810*/  @!P0 BRA `(.L_x_278) ;  /* 0xfffffffc00f08947 */ /* 0x010fea000383ffff */
[----:B------:R-:W-:Y:S05]  /*10820*/  BRA `(.L_x_279) ;  /* 0xffffff4800f07947 */ /* 0x000fea000383ffff */
.L_x_120:
[----:B------:R-:W-:Y:S07]  /*10830*/  MOV R0, UR6 ;  /* 0x0000000600007c02 */ /* 0x000fee0008000f00 */
.L_x_280:
[----:B-1----:R1:W2:Y:S02]  /*10840*/  SYNCS.PHASECHK.TRANS64.TRYWAIT P0, [R0+URZ+0x33800], R2 ;  /* 0x03380002000075a7 */ /* 0x0022a400080011ff */
[----:B--2---:R-:W-:Y:S05]  /*10850*/  @!P0 NANOSLEEP.SYNCS 0x989680 ;  /* 0x009896800000895d */ /* 0x004fea0003900000 */
[----:B------:R-:W2:Y:S02]  /*10860*/  @!P0 SYNCS.PHASECHK.TRANS64 P0, [R0+URZ+0x33800], R2 ;  /* 0x03380002000085a7 */ /* 0x000ea400080010ff */
[----:B--2---:R-:W-:Y:S05]  /*10870*/  @!P0 BRA `(.L_x_280) ;  /* 0xfffffffc00f08947 */ /* 0x004fea000383ffff */
[----:B------:R-:W-:Y:S05]  /*10880*/  BRA `(.L_x_281) ;  /* 0xffffff5400487947 */ /* 0x000fea000383ffff */
.L_x_122:
[----:B------:R-:W-:Y:S07]  /*10890*/  MOV R3, UR24 ;  /* 0x0000001800037c02 */ /* 0x000fee0008000f00 */
.L_x_282:
[----:B-1----:R1:W2:Y:S02]  /*108a0*/  SYNCS.PHASECHK.TRANS64.TRYWAIT P0, [R3+URZ+0x33858], R4 ;  /* 0x03385804030075a7 */ /* 0x0022a400080011ff */
[----:B--2---:R-:W-:Y:S05]  /*108b0*/  @!P0 NANOSLEEP.SYNCS 0x989680 ;  /* 0x009896800000895d */ /* 0x004fea0003900000 */
[----:B------:R-:W2:Y:S02]  /*108c0*/  @!P0 SYNCS.PHASECHK.TRANS64 P0, [R3+URZ+0x33858], R4 ;  /* 0x03385804030085a7 */ /* 0x000ea400080010ff */
[----:B--2---:R-:W-:Y:S05]  /*108d0*/  @!P0 BRA `(.L_x_282) ;  /* 0xfffffffc00f08947 */ /* 0x004fea000383ffff */
[----:B------:R-:W-:Y:S05]  /*108e0*/  BRA `(.L_x_283) ;  /* 0xffffff54004c7947 */ /* 0x000fea000383ffff */
.L_x_125:
[----:B------:R-:W-:Y:S07]  /*108f0*/  MOV R0, UR24 ;  /* 0x0000001800007c02 */ /* 0x000fee0008000f00 */
.L_x_284:
[----:B--2---:R2:W3:Y:S02]  /*10900*/  SYNCS.PHASECHK.TRANS64.TRYWAIT P0, [R0+URZ+0x33890], R2 ;  /* 0x03389002000075a7 */ /* 0x0044e400080011ff */
[----:B---3--:R-:W-:Y:S05]  /*10910*/  @!P0 NANOSLEEP.SYNCS 0x989680 ;  /* 0x009896800000895d */ /* 0x008fea0003900000 */
[----:B------:R-:W3:Y:S02]  /*10920*/  @!P0 SYNCS.PHASECHK.TRANS64 P0, [R0+URZ+0x33890], R2 ;  /* 0x03389002000085a7 */ /* 0x000ee400080010ff */
[----:B---3--:R-:W-:Y:S05]  /*10930*/  @!P0 BRA `(.L_x_284) ;  /* 0xfffffffc00f08947 */ /* 0x008fea000383ffff */
[----:B------:R-:W-:Y:S05]  /*10940*/  BRA `(.L_x_285) ;  /* 0xffffff5800287947 */ /* 0x000fea000383ffff */
.L_x_127:
[----:B------:R-:W-:Y:S07]  /*10950*/  MOV R0, UR24 ;  /* 0x0000001800007c02 */ /* 0x000fee0008000f00 */
.L_x_286:
[----:B--2---:R2:W3:Y:S02]  /*10960*/  SYNCS.PHASECHK.TRANS64.TRYWAIT P0, [R0+URZ+0x33868], R2 ;  /* 0x03386802000075a7 */ /* 0x0044e400080011ff */
[----:B---3--:R-:W-:Y:S05]  /*10970*/  @!P0 NANOSLEEP.SYNCS 0x989680 ;  /* 0x009896800000895d */ /* 0x008fea0003900000 */
[----:B------:R-:W3:Y:S02]  /*10980*/  @!P0 SYNCS.PHASECHK.TRANS64 P0, [R0+URZ+0x33868], R2 ;  /* 0x03386802000085a7 */ /* 0x000ee400080010ff */
[----:B---3--:R-:W-:Y:S05]  /*10990*/  @!P0 BRA `(.L_x_286) ;  /* 0xfffffffc00f08947 */ /* 0x008fea000383ffff */
[----:B------:R-:W-:Y:S05]  /*109a0*/  BRA `(.L_x_287) ;  /* 0xffffff5800247947 */ /* 0x000fea000383ffff */
.L_x_133:
[----:B------:R-:W-:Y:S07]  /*109b0*/  MOV R0, UR24 ;  /* 0x0000001800007c02 */ /* 0x000fee0008000f00 */
.L_x_288:
[----:B--2---:R2:W3:Y:S02]  /*109c0*/  SYNCS.PHASECHK.TRANS64.TRYWAIT P0, [R0+URZ+0x33878], R2 ;  /* 0x03387802000075a7 */ /* 0x0044e400080011ff */
[----:B---3--:R-:W-:Y:S05]  /*109d0*/  @!P0 NANOSLEEP.SYNCS 0x989680 ;  /* 0x009896800000895d */ /* 0x008fea0003900000 */
[----:B------:R-:W3:Y:S02]  /*109e0*/  @!P0 SYNCS.PHASECHK.TRANS64 P0, [R0+URZ+0x33878], R2 ;  /* 0x03387802000085a7 */ /* 0x000ee400080010ff */
[----:B---3--:R-:W-:Y:S05]  /*109f0*/  @!P0 BRA `(.L_x_288) ;  /* 0xfffffffc00f08947 */ /* 0x008fea000383ffff */
[----:B------:R-:W-:Y:S05]  /*10a00*/  BRA `(.L_x_289) ;  /* 0xffffff6000007947 */ /* 0x000fea000383ffff */
.L_x_135:
[----:B------:R-:W-:Y:S07]  /*10a10*/  MOV R3, UR24 ;  /* 0x0000001800037c02 */ /* 0x000fee0008000f00 */
.L_x_290:
[----:B--2---:R2:W3:Y:S02]  /*10a20*/  SYNCS.PHASECHK.TRANS64.TRYWAIT P0, [R3+URZ+0x33820], R4 ;  /* 0x03382004030075a7 */ /* 0x0044e400080011ff */
[----:B---3--:R-:W-:Y:S05]  /*10a30*/  @!P0 NANOSLEEP.SYNCS 0x989680 ;  /* 0x009896800000895d */ /* 0x008fea0003900000 */
[----:B------:R-:W3:Y:S02]  /*10a40*/  @!P0 SYNCS.PHASECHK.TRANS64 P0, [R3+URZ+0x33820], R4 ;  /* 0x03382004030085a7 */ /* 0x000ee400080010ff */
[----:B---3--:R-:W-:Y:S05]  /*10a50*/  @!P0 BRA `(.L_x_290) ;  /* 0xfffffffc00f08947 */ /* 0x008fea000383ffff */
[----:B------:R-:W-:Y:S05]  /*10a60*/  BRA `(.L_x_291) ;  /* 0xffffff6000047947 */ /* 0x000fea000383ffff */
.L_x_138:
[----:B------:R-:W-:Y:S07]  /*10a70*/  MOV R4, UR24 ;  /* 0x0000001800047c02 */ /* 0x000fee0008000f00 */
.L_x_292:
[----:B-1----:R1:W2:Y:S02]  /*10a80*/  SYNCS.PHASECHK.TRANS64.TRYWAIT P0, [R4+URZ+0x33880], R7 ;  /* 0x03388007040075a7 */ /* 0x0022a400080011ff */
[----:B--2---:R-:W-:Y:S05]  /*10a90*/  @!P0 NANOSLEEP.SYNCS 0x989680 ;  /* 0x009896800000895d */ /* 0x004fea0003900000 */
[----:B------:R-:W2:Y:S02]  /*10aa0*/  @!P0 SYNCS.PHASECHK.TRANS64 P0, [R4+URZ+0x33880], R7 ;  /* 0x03388007040085a7 */ /* 0x000ea400080010ff */
[----:B--2---:R-:W-:Y:S05]  /*10ab0*/  @!P0 BRA `(.L_x_292) ;  /* 0xfffffffc00f08947 */ /* 0x004fea000383ffff */
[----:B------:R-:W-:Y:S05]  /*10ac0*/  BRA `(.L_x_293) ;  /* 0xffffff6000f47947 */ /* 0x000fea000383ffff */
.L_x_143:
[----:B-1----:R-:W-:-:S07]  /*10ad0*/  MOV R0, UR24 ;  /* 0x0000001800007c02 */ /* 0x002fce0008000f00 */
.L_x_294:
[----:B-1----:R1:W2:Y:S02]  /*10ae0*/  SYNCS.PHASECHK.TRANS64.TRYWAIT P0, [R0+URZ+0x338b0], R2 ;  /* 0x0338b002000075a7 */ /* 0x0022a400080011ff */
[----:B--2---:R-:W-:Y:S05]  /*10af0*/  @!P0 NANOSLEEP.SYNCS 0x989680 ;  /* 0x009896800000895d */ /* 0x004fea0003900000 */
[----:B------:R-:W2:Y:S02]  /*10b00*/  @!P0 SYNCS.PHASECHK.TRANS64 P0, [R0+URZ+0x338b0], R2 ;  /* 0x0338b002000085a7 */ /* 0x000ea400080010ff */
[----:B--2---:R-:W-:Y:S05]  /*10b10*/  @!P0 BRA `(.L_x_294) ;  /* 0xfffffffc00f08947 */ /* 0x004fea000383ffff */
[----:B------:R-:W-:Y:S05]  /*10b20*/  BRA `(.L_x_295) ;  /* 0xffffff6800347947 */ /* 0x000fea000383ffff */
.L_x_146:
[----:B-1----:R-:W-:-:S07]  /*10b30*/  MOV R0, UR24 ;  /* 0x0000001800007c02 */ /* 0x002fce0008000f00 */
.L_x_296:
[----:B-1----:R1:W3:Y:S02]  /*10b40*/  SYNCS.PHASECHK.TRANS64.TRYWAIT P0, [R0+URZ+0x338b8], R2 ;  /* 0x0338b802000075a7 */ /* 0x0022e400080011ff */
[----:B---3--:R-:W-:Y:S05]  /*10b50*/  @!P0 NANOSLEEP.SYNCS 0x989680 ;  /* 0x009896800000895d */ /* 0x008fea0003900000 */
[----:B------:R-:W3:Y:S02]  /*10b60*/  @!P0 SYNCS.PHASECHK.TRANS64 P0, [R0+URZ+0x338b8], R2 ;  /* 0x0338b802000085a7 */ /* 0x000ee400080010ff */
[----:B---3--:R-:W-:Y:S05]  /*10b70*/  @!P0 BRA `(.L_x_296) ;  /* 0xfffffffc00f08947 */ /* 0x008fea000383ffff */
[----:B------:R-:W-:Y:S05]  /*10b80*/  BRA `(.L_x_297) ;  /* 0xffffff68003c7947 */ /* 0x000fea000383ffff */
.L_x_148:
[----:B-1----:R-:W-:-:S07]  /*10b90*/  MOV R0, UR24 ;  /* 0x0000001800007c02 */ /* 0x002fce0008000f00 */
.L_x_298:
[----:B-1----:R1:W3:Y:S02]  /*10ba0*/  SYNCS.PHASECHK.TRANS64.TRYWAIT P0, [R0+URZ+0x33890], R14 ;  /* 0x0338900e000075a7 */ /* 0x0022e400080011ff */
[----:B---3--:R-:W-:Y:S05]  /*10bb0*/  @!P0 NANOSLEEP.SYNCS 0x989680 ;  /* 0x009896800000895d */ /* 0x008fea0003900000 */
[----:B------:R-:W3:Y:S02]  /*10bc0*/  @!P0 SYNCS.PHASECHK.TRANS64 P0, [R0+URZ+0x33890], R14 ;  /* 0x0338900e000085a7 */ /* 0x000ee400080010ff */
[----:B---3--:R-:W-:Y:S05]  /*10bd0*/  @!P0 BRA `(.L_x_298) ;  /* 0xfffffffc00f08947 */ /* 0x008fea000383ffff */
[----:B------:R-:W-:Y:S05]  /*10be0*/  BRA `(.L_x_299) ;  /* 0xffffff6800407947 */ /* 0x000fea000383ffff */
.L_x_156:
[----:B------:R-:W-:-:S07]  /*10bf0*/  MOV R2, UR14 ;  /* 0x0000000e00027c02 */ /* 0x000fce0008000f00 */
.L_x_300:
[----:B-1----:R1:W2:Y:S02]  /*10c00*/  SYNCS.PHASECHK.TRANS64.TRYWAIT P0, [R2+URZ+0x33870], R3 ;  /* 0x03387003020075a7 */ /* 0x0022a400080011ff */
[----:B--2---:R-:W-:Y:S05]  /*10c10*/  @!P0 NANOSLEEP.SYNCS 0x989680 ;  /* 0x009896800000895d */ /* 0x004fea0003900000 */
[----:B------:R-:W2:Y:S02]  /*10c20*/  @!P0 SYNCS.PHASECHK.TRANS64 P0, [R2+URZ+0x33870], R3 ;  /* 0x03387003020085a7 */ /* 0x000ea400080010ff */
[----:B--2---:R-:W-:Y:S05]  /*10c30*/  @!P0 BRA `(.L_x_300) ;  /* 0xfffffffc00f08947 */ /* 0x004fea000383ffff */
[----:B------:R-:W-:Y:S05]  /*10c40*/  BRA `(.L_x_301) ;  /* 0xffffff7400a07947 */ /* 0x000fea000383ffff */
.L_x_178:
[----:B-1----:R1:W2:Y:S02]  /*10c50*/  SYNCS.PHASECHK.TRANS64.TRYWAIT P1, [R2+URZ+0x33850], R0 ;  /* 0x03385000020075a7 */ /* 0x0022a400080211ff */
[----:B--2---:R-:W-:Y:S05]  /*10c60*/  @!P1 NANOSLEEP.SYNCS 0x989680 ;  /* 0x009896800000995d */ /* 0x004fea0003900000 */
[----:B------:R-:W2:Y:S02]  /*10c70*/  @!P1 SYNCS.PHASECHK.TRANS64 P1, [R2+URZ+0x33850], R0 ;  /* 0x03385000020095a7 */ /* 0x000ea400080210ff */
[----:B--2---:R-:W-:Y:S05]  /*10c80*/  @!P1 BRA `(.L_x_178) ;  /* 0xfffffffc00f09947 */ /* 0x004fea000383ffff */
[----:B------:R-:W-:Y:S05]  /*10c90*/  BRA `(.L_x_302) ;  /* 0xffffff8400d47947 */ /* 0x000fea000383ffff */
.L_x_181:
[----:B-1----:R1:W2:Y:S02]  /*10ca0*/  SYNCS.PHASECHK.TRANS64.TRYWAIT P1, [R2+URZ+0x33888], R0 ;  /* 0x03388800020075a7 */ /* 0x0022a400080211ff */
[----:B--2---:R-:W-:Y:S05]  /*10cb0*/  @!P1 NANOSLEEP.SYNCS 0x989680 ;  /* 0x009896800000995d */ /* 0x004fea0003900000 */
[----:B------:R-:W2:Y:S02]  /*10cc0*/  @!P1 SYNCS.PHASECHK.TRANS64 P1, [R2+URZ+0x33888], R0 ;  /* 0x03388800020095a7 */ /* 0x000ea400080210ff */
[----:B--2---:R-:W-:Y:S05]  /*10cd0*/  @!P1 BRA `(.L_x_181) ;  /* 0xfffffffc00f09947 */ /* 0x004fea000383ffff */
[----:B------:R-:W-:Y:S05]  /*10ce0*/  BRA `(.L_x_303) ;  /* 0xffffff8400e07947 */ /* 0x000fea000383ffff */
.L_x_183:
[----:B-1----:R1:W2:Y:S02]  /*10cf0*/  SYNCS.PHASECHK.TRANS64.TRYWAIT P0, [R2+URZ+0x33830], R4 ;  /* 0x03383004020075a7 */ /* 0x0022a400080011ff */
[----:B--2---:R-:W-:Y:S05]  /*10d00*/  @!P0 NANOSLEEP.SYNCS 0x989680 ;  /* 0x009896800000895d */ /* 0x004fea0003900000 */
[----:B------:R-:W2:Y:S02]  /*10d10*/  @!P0 SYNCS.PHASECHK.TRANS64 P0, [R2+URZ+0x33830], R4 ;  /* 0x03383004020085a7 */ /* 0x000ea400080010ff */
[----:B--2---:R-:W-:Y:S05]  /*10d20*/  @!P0 BRA `(.L_x_183) ;  /* 0xfffffffc00f08947 */ /* 0x004fea000383ffff */
[----:B------:R-:W-:Y:S05]  /*10d30*/  BRA `(.L_x_304) ;  /* 0xffffff8400f87947 */ /* 0x000fea000383ffff */
.L_x_197:
[----:B------:R1:W1:Y:S02]  /*10d40*/  SYNCS.PHASECHK.TRANS64.TRYWAIT P1, [R2+URZ+0x33840], R0 ;  /* 0x03384000020075a7 */ /* 0x00026400080211ff */
[----:B-1----:R-:W-:Y:S05]  /*10d50*/  @!P1 NANOSLEEP.SYNCS 0x989680 ;  /* 0x009896800000995d */ /* 0x002fea0003900000 */
[----:B------:R-:W1:Y:S02]  /*10d60*/  @!P1 SYNCS.PHASECHK.TRANS64 P1, [R2+URZ+0x33840], R0 ;  /* 0x03384000020095a7 */ /* 0x000e6400080210ff */
[----:B-1----:R-:W-:Y:S05]  /*10d70*/  @!P1 BRA `(.L_x_197) ;  /* 0xfffffffc00f09947 */ /* 0x002fea000383ffff */
[----:B------:R-:W-:Y:S05]  /*10d80*/  BRA `(.L_x_305) ;  /* 0xffffffa800987947 */ /* 0x000fea000383ffff */
.L_x_200:
[----:B------:R1:W1:Y:S02]  /*10d90*/  SYNCS.PHASECHK.TRANS64.TRYWAIT P1, [R2+URZ+0x33860], R0 ;  /* 0x03386000020075a7 */ /* 0x00026400080211ff */
[----:B-1----:R-:W-:Y:S05]  /*10da0*/  @!P1 NANOSLEEP.SYNCS 0x989680 ;  /* 0x009896800000995d */ /* 0x002fea0003900000 */
[----:B------:R-:W1:Y:S02]  /*10db0*/  @!P1 SYNCS.PHASECHK.TRANS64 P1, [R2+URZ+0x33860], R0 ;  /* 0x03386000020095a7 */ /* 0x000e6400080210ff */
[----:B-1----:R-:W-:Y:S05]  /*10dc0*/  @!P1 BRA `(.L_x_200) ;  /* 0xfffffffc00f09947 */ /* 0x002fea000383ffff */
[----:B------:R-:W-:Y:S05]  /*10dd0*/  BRA `(.L_x_306) ;  /* 0xffffffa800a47947 */ /* 0x000fea000383ffff */
.L_x_203:
[----:B------:R1:W1:Y:S02]  /*10de0*/  SYNCS.PHASECHK.TRANS64.TRYWAIT P1, [R2+URZ+0x33898], R0 ;  /* 0x03389800020075a7 */ /* 0x00026400080211ff */
[----:B-1----:R-:W-:Y:S05]  /*10df0*/  @!P1 NANOSLEEP.SYNCS 0x989680 ;  /* 0x009896800000995d */ /* 0x002fea0003900000 */
[----:B------:R-:W1:Y:S02]  /*10e00*/  @!P1 SYNCS.PHASECHK.TRANS64 P1, [R2+URZ+0x33898], R0 ;  /* 0x03389800020095a7 */ /* 0x000e6400080210ff */
[----:B-1----:R-:W-:Y:S05]  /*10e10*/  @!P1 BRA `(.L_x_203) ;  /* 0xfffffffc00f09947 */ /* 0x002fea000383ffff */
[----:B------:R-:W-:Y:S05]  /*10e20*/  BRA `(.L_x_307) ;  /* 0xffffffa800cc7947 */ /* 0x000fea000383ffff */
.L_x_214:
[----:B-1----:R-:W-:-:S04]  /*10e30*/  MOV R3, UR36 ;  /* 0x0000002400037c02 */ /* 0x002fc80008000f00 */
[----:B------:R1:W2:Y:S03]  /*10e40*/  SYNCS.PHASECHK.TRANS64.TRYWAIT P1, [R3+URZ+0x338a0], R0 ;  /* 0x0338a000030075a7 */ /* 0x0002a600080211ff */
[----:B--2---:R-:W-:Y:S05]  /*10e50*/  @!P1 NANOSLEEP.SYNCS 0x989680 ;  /* 0x009896800000995d */ /* 0x004fea0003900000 */
[----:B------:R-:W2:Y:S02]  /*10e60*/  @!P1 SYNCS.PHASECHK.TRANS64 P1, [R3+URZ+0x338a0], R0 ;  /* 0x0338a000030095a7 */ /* 0x000ea400080210ff */
[----:B--2---:R-:W-:Y:S05]  /*10e70*/  @!P1 BRA `(.L_x_214) ;  /* 0xfffffffc00ec9947 */ /* 0x004fea000383ffff */
[----:B------:R-:W-:Y:S05]  /*10e80*/  BRA `(.L_x_308) ;  /* 0xffffffcc00507947 */ /* 0x000fea000383ffff */
.L_x_232:
[----:B------:R-:W-:-:S07]  /*10e90*/  MOV R0, UR36 ;  /* 0x0000002400007c02 */ /* 0x000fce0008000f00 */
.L_x_309:
[----:B------:R1:W1:Y:S02]  /*10ea0*/  SYNCS.PHASECHK.TRANS64.TRYWAIT P1, [R0+URZ+0x338a8], R3 ;  /* 0x0338a803000075a7 */ /* 0x00026400080211ff */
[----:B-1----:R-:W-:Y:S05]  /*10eb0*/  @!P1 NANOSLEEP.SYNCS 0x989680 ;  /* 0x009896800000995d */ /* 0x002fea0003900000 */
[----:B------:R-:W1:Y:S02]  /*10ec0*/  @!P1 SYNCS.PHASECHK.TRANS64 P1, [R0+URZ+0x338a8], R3 ;  /* 0x0338a803000095a7 */ /* 0x000e6400080210ff */
[----:B-1----:R-:W-:Y:S05]  /*10ed0*/  @!P1 BRA `(.L_x_309) ;  /* 0xfffffffc00f09947 */ /* 0x002fea000383ffff */
[----:B------:R-:W-:Y:S05]  /*10ee0*/  BRA `(.L_x_310) ;  /* 0xffffffdc00547947 */ /* 0x000fea000383ffff */
        .weak           $__internal_0_$__cuda_sm10x_tcgen05_guardrail_trap_col_being_dealloced_not_returned_by_alloc
        .type           $__internal_0_$__cuda_sm10x_tcgen05_guardrail_trap_col_being_dealloced_not_returned_by_alloc,@function
        .size           $__internal_0_$__cuda_sm10x_tcgen05_guardrail_trap_col_being_dealloced_not_returned_by_alloc,($__internal_1_$__cuda_sm10x_tcgen05_guardrail_trap_phase_invalid_during_alloc - $__internal_0_$__cuda_sm10x_tcgen05_guardrail_trap_col_being_dealloced_not_returned_by_alloc)
$__internal_0_$__cuda_sm10x_tcgen05_guardrail_trap_col_being_dealloced_not_returned_by_alloc:
[----:B------:R-:W-:Y:S05]  /*10ef0*/  BPT.TRAP 0x1 ;  /* 0x000000040000795c */ /* 0x000fea0000300000 */
[----:B------:R-:W-:-:S04]  /*10f00*/  MOV R3, 0x0 ;  /* 0x0000000000037802 */ /* 0x000fc80000000f00 */
[----:B------:R-:W-:Y:S05]  /*10f10*/  RET.REL.NODEC R2 `(_ZN7cutlass13device_kernelINS_4fmha6kernel36Sm100FmhaBwdKernelTmaWarpSpecializedIN4cute5tupleIJiiiiNS5_IJNS5_IJiiEEEiEEEEEENS_6half_tEfNS5_IJNS4_1CILi128EEESB_NSA_ILi112EEESC_EEENS1_10collective12ResidualMaskEEEEEvNT_6ParamsE) ;  /* 0xfffffef002387950 */ /* 0x000fea0003c3ffff */
        .weak           $__internal_1_$__cuda_sm10x_tcgen05_guardrail_trap_phase_invalid_during_alloc
        .type           $__internal_1_$__cuda_sm10x_tcgen05_guardrail_trap_phase_invalid_during_alloc,@function
        .size           $__internal_1_$__cuda_sm10x_tcgen05_guardrail_trap_phase_invalid_during_alloc,($__internal_2_$__cuda_sm10x_tcgen05_guardrail_trap_unallocated_columns_being_dealloced - $__internal_1_$__cuda_sm10x_tcgen05_guardrail_trap_phase_invalid_during_alloc)
$__internal_1_$__cuda_sm10x_tcgen05_guardrail_trap_phase_invalid_during_alloc:
[----:B------:R-:W-:Y:S05]  /*10f20*/  BPT.TRAP 0x1 ;  /* 0x000000040000795c */ /* 0x000fea0000300000 */
[----:B------:R-:W-:-:S04]  /*10f30*/  HFMA2 R3, -RZ, RZ, 0, 0 ;  /* 0x00000000ff037431 */ /* 0x000fc800000001ff */
[----:B------:R-:W-:Y:S05]  /*10f40*/  RET.REL.NODEC R2 `(_ZN7cutlass13device_kernelINS_4fmha6kernel36Sm100FmhaBwdKernelTmaWarpSpecializedIN4cute5tupleIJiiiiNS5_IJNS5_IJiiEEEiEEEEEENS_6half_tEfNS5_IJNS4_1CILi128EEESB_NSA_ILi112EEESC_EEENS1_10collective12ResidualMaskEEEEEvNT_6ParamsE) ;  /* 0xfffffef0022c7950 */ /* 0x000fea0003c3ffff */
        .weak           $__internal_2_$__cuda_sm10x_tcgen05_guardrail_trap_unallocated_columns_being_dealloced
        .type           $__internal_2_$__cuda_sm10x_tcgen05_guardrail_trap_unallocated_columns_being_dealloced,@function
        .size           $__internal_2_$__cuda_sm10x_tcgen05_guardrail_trap_unallocated_columns_being_dealloced,($__internal_3_$__cuda_sm20_div_u16 - $__internal_2_$__cuda_sm10x_tcgen05_guardrail_trap_unallocated_columns_being_dealloced)
$__internal_2_$__cuda_sm10x_tcgen05_guardrail_trap_unallocated_columns_being_dealloced:
[----:B------:R-:W-:Y:S05]  /*10f50*/  BPT.TRAP 0x1 ;  /* 0x000000040000795c */ /* 0x000fea0000300000 */
[----:B------:R-:W-:-:S04]  /*10f60*/  MOV R3, 0x0 ;  /* 0x0000000000037802 */ /* 0x000fc80000000f00 */
[----:B------:R-:W-:Y:S05]  /*10f70*/  RET.REL.NODEC R2 `(_ZN7cutlass13device_kernelINS_4fmha6kernel36Sm100FmhaBwdKernelTmaWarpSpecializedIN4cute5tupleIJiiiiNS5_IJNS5_IJiiEEEiEEEEEENS_6half_tEfNS5_IJNS4_1CILi128EEESB_NSA_ILi112EEESC_EEENS1_10collective12ResidualMaskEEEEEvNT_6ParamsE) ;  /* 0xfffffef002207950 */ /* 0x000fea0003c3ffff */
        .weak           $__internal_3_$__cuda_sm20_div_u16
        .type           $__internal_3_$__cuda_sm20_div_u16,@function
        .size           $__internal_3_$__cuda_sm20_div_u16,(.L_x_320 - $__internal_3_$__cuda_sm20_div_u16)
$__internal_3_$__cuda_sm20_div_u16:
[----:B------:R-:W1:Y:S01]  /*10f80*/  I2F.U16 R5, R6 ;  /* 0x0000000600057306 */ /* 0x000e620000101000 */
[----:B------:R-:W-:Y:S01]  /*10f90*/  IMAD.MOV.U32 R3, RZ, RZ, 0x4b800000 ;  /* 0x4b800000ff037424 */ /* 0x000fe200078e00ff */
[----:B------:R-:W-:-:S04]  /*10fa0*/  LOP3.LUT R0, R0, 0xffff, RZ, 0xc0, !PT ;  /* 0x0000ffff00007812 */ /* 0x000fc800078ec0ff */
[----:B------:R-:W-:Y:S02]  /*10fb0*/  I2FP.F32.U32.RZ R0, R0 ;  /* 0x0000000000007245 */ /* 0x000fe4000020d000 */
[C---:B-1----:R-:W-:Y:S02]  /*10fc0*/  FSETP.GEU.AND P0, PT, |R5|.reuse, 1.175494350822287508e-38, PT ;  /* 0x008000000500780b */ /* 0x042fe40003f0e200 */
[----:B------:R-:W-:Y:S02]  /*10fd0*/  FSETP.GT.AND P1, PT, |R5|, 8.50705917302346158658e+37, PT ;  /* 0x7e8000000500780b */ /* 0x000fe40003f24200 */
[----:B------:R-:W-:Y:S02]  /*10fe0*/  FSEL R3, R3, 1, !P0 ;  /* 0x3f80000003037808 */ /* 0x000fe40004000000 */
[----:B------:R-:W-:Y:S02]  /*10ff0*/  ISETP.NE.U32.AND P0, PT, R6, RZ, PT ;  /* 0x000000ff0600720c */ /* 0x000fe40003f05070 */
[----:B------:R-:W-:-:S05]  /*11000*/  FSEL R3, R3, 0.25, !P1 ;  /* 0x3e80000003037808 */ /* 0x000fca0004800000 */
[----:B------:R-:W-:-:S06]  /*11010*/  FMUL R5, R5, R3 ;  /* 0x0000000305057220 */ /* 0x000fcc0000400000 */
[----:B------:R-:W1:Y:S02]  /*11020*/  MUFU.RCP R5, R5 ;  /* 0x0000000500057308 */ /* 0x000e640000001000 */
[----:B-1----:R-:W-:-:S04]  /*11030*/  FMUL R5, R3, R5 ;  /* 0x0000000503057220 */ /* 0x002fc80000400000 */
[----:B------:R-:W-:-:S04]  /*11040*/  VIADD R5, R5, 0x2 ;  /* 0x0000000205057836 */ /* 0x000fc80000000000 */
[----:B------:R-:W-:Y:S01]  /*11050*/  FMUL.RZ R0, R0, R5 ;  /* 0x0000000500007220 */ /* 0x000fe2000040c000 */
[----:B------:R-:W-:-:S05]  /*11060*/  IMAD.MOV.U32 R5, RZ, RZ, 0x0 ;  /* 0x00000000ff057424 */ /* 0x000fca00078e00ff */
[----:B------:R-:W1:Y:S02]  /*11070*/  F2I.U32.TRUNC.NTZ R0, R0 ;  /* 0x0000000000007305 */ /* 0x000e64000020f000 */
[----:B-1----:R-:W-:Y:S01]  /*11080*/  LOP3.LUT R16, R0, 0xffff, RZ, 0xc0, !PT ;  /* 0x0000ffff00107812 */ /* 0x002fe200078ec0ff */
[----:B------:R-:W-:Y:S01]  /*11090*/  @!P0 IMAD.MOV.U32 R16, RZ, RZ, -0x1 ;  /* 0xffffffffff108424 */ /* 0x000fe200078e00ff */
[----:B------:R-:W-:Y:S06]  /*110a0*/  RET.REL.NODEC R4 `(_ZN7cutlass13device_kernelINS_4fmha6kernel36Sm100FmhaBwdKernelTmaWarpSpecializedIN4cute5tupleIJiiiiNS5_IJNS5_IJiiEEEiEEEEEENS_6half_tEfNS5_IJNS4_1CILi128EEESB_NSA_ILi112EEESC_EEENS1_10collective12ResidualMaskEEEEEvNT_6ParamsE) ;  /* 0xfffffeec04d47950 */ /* 0x000fec0003c3ffff */
.L_x_311:
[----:B------:R-:W-:-:S00]  /*110b0*/  BRA `(.L_x_311) ;  /* 0xfffffffc00fc7947 */ /* 0x000fc0000383ffff */
[----:B------:R-:W-:-:S00]  /*110c0*/  NOP ;  /* 0x0000000000007918 */ /* 0x000fc00000000000 */
        /* <DEDUP_REMOVED lines=11> */
.L_x_320:


//--------------------- .nv.global.init           --------------------------
	.section	.nv.global.init,"aw",@progbits
.nv.global.init:
	.type		$str$25,@object
	.size		$str$25,($str$26 - $str$25)
$str$25:
        /*0000*/ 	.byte	0x28, 0x61, 0x64, 0x64, 0x72, 0x65, 0x73, 0x73, 0x20, 0x26, 0x20, 0x6d, 0x61, 0x73, 0x6b, 0x29
        /*0010*/ 	.byte	0x20, 0x3d, 0x3d, 0x20, 0x30, 0x00
	.type		$str$26,@object
	.size		$str$26,($str$24 - $str$26)
$str$26:
        /*0016*/ 	.byte	0x2f, 0x74, 0x6d, 0x70, 0x2f, 0x63, 0x75, 0x74, 0x6c, 0x61, 0x73, 0x73, 0x5f, 0x73, 0x77, 0x65
        /*0026*/ 	.byte	0x65, 0x70, 0x5f, 0x73, 0x72, 0x63, 0x2f, 0x69, 0x6e, 0x63, 0x6c, 0x75, 0x64, 0x65, 0x2f, 0x63
        /*0036*/ 	.byte	0x75, 0x74, 0x65, 0x2f, 0x70, 0x6f, 0x69, 0x6e, 0x74, 0x65, 0x72, 0x5f, 0x66, 0x6c, 0x61, 0x67
        /*0046*/ 	.byte	0x67, 0x65, 0x64, 0x2e, 0x68, 0x70, 0x70, 0x00
	.type		$str$24,@object
	.size		$str$24,($str$23 - $str$24)
$str$24:
        /*004e*/ 	.byte	0x2f, 0x74, 0x6d, 0x70, 0x2f, 0x63, 0x75, 0x74, 0x6c, 0x61, 0x73, 0x73, 0x5f, 0x73, 0x77, 0x65
        /*005e*/ 	.byte	0x65, 0x70, 0x5f, 0x73, 0x72, 0x63, 0x2f, 0x69, 0x6e, 0x63, 0x6c, 0x75, 0x64, 0x65, 0x2f, 0x63
        /*006e*/ 	.byte	0x75, 0x74, 0x65, 0x2f, 0x61, 0x74, 0x6f, 0x6d, 0x2f, 0x63, 0x6f, 0x70, 0x79, 0x5f, 0x74, 0x72
        /*007e*/ 	.byte	0x61, 0x69, 0x74, 0x73, 0x5f, 0x73, 0x6d, 0x31, 0x30, 0x30, 0x2e, 0x68, 0x70, 0x70, 0x00
	.type		$str$23,@object
	.size		$str$23,(__unnamed_3 - $str$23)
$str$23:
        /*008d*/ 	.byte	0x28, 0x28, 0x75, 0x69, 0x6e, 0x74, 0x33, 0x32, 0x5f, 0x74, 0x28, 0x74, 0x68, 0x72, 0x65, 0x61
        /*009d*/ 	.byte	0x64, 0x49, 0x64, 0x78, 0x2e, 0x78, 0x29, 0x20, 0x2f, 0x20, 0x33, 0x32, 0x29, 0x20, 0x25, 0x20
        /*00ad*/ 	.byte	0x34, 0x29, 0x20, 0x3d, 0x3d, 0x20, 0x28, 0x28, 0x28, 0x74, 0x6d, 0x65, 0x6d, 0x5f, 0x61, 0x64
        /*00bd*/ 	.byte	0x64, 0x72, 0x20, 0x3e, 0x3e, 0x20, 0x31, 0x36, 0x29, 0x20, 0x2f, 0x20, 0x33, 0x32, 0x29, 0x20
        /*00cd*/ 	.byte	0x25, 0x20, 0x34, 0x29, 0x00
	.type		__unnamed_3,@object
	.size		__unnamed_3,(__unnamed_1 - __unnamed_3)
__unnamed_3:
        /* <DEDUP_REMOVED lines=25> */
        /*0262*/ 	.byte	0x34, 0x3e, 0x3e, 0x3e, 0x3e, 0x20, 0x26, 0x5d, 0x00
	.type		__unnamed_1,@object
	.size		__unnamed_1,(__unnamed_2 - __unnamed_1)
__unnamed_1:
        /* <DEDUP_REMOVED lines=31> */
        /*045b*/ 	.byte	0x31, 0x3e, 0x3e, 0x3e, 0x5d, 0x00
	.type		__unnamed_2,@object
	.size		__unnamed_2,(__unnamed_4 - __unnamed_2)
__unnamed_2:
        /* <DEDUP_REMOVED lines=32> */
        /*0661*/ 	.byte	0x3c, 0x31, 0x33, 0x31, 0x30, 0x37, 0x32, 0x3e, 0x3e, 0x3e, 0x3e, 0x5d, 0x00
	.type		__unnamed_4,@object
	.size		__unnamed_4,(.L_4 - __unnamed_4)
__unnamed_4:
        /* <DEDUP_REMOVED lines=37> */
        /*08be*/ 	.byte	0x3a, 0x43, 0x3c, 0x30, 0x3e, 0x3e, 0x3e, 0x3e, 0x5d, 0x00
.L_4:


//--------------------- .nv.shared._ZN7cutlass13device_kernelINS_4fmha6kernel36Sm100FmhaBwdKernelTmaWarpSpecializedIN4cute5tupleIJiiiiNS5_IJNS5_IJiiEEEiEEEEEENS_6half_tEfNS5_IJNS4_1CILi128EEESB_NSA_ILi112EEESC_EEENS1_10collective12ResidualMaskEEEEEvNT_6ParamsE --------------------------
	.section	.nv.shared._ZN7cutlass13device_kernelINS_4fmha6kernel36Sm100FmhaBwdKernelTmaWarpSpecializedIN4cute5tupleIJiiiiNS5_IJNS5_IJiiEEEiEEEEEENS_6half_tEfNS5_IJNS4_1CILi128EEESB_NSA_ILi112EEESC_EEENS1_10collective12ResidualMaskEEEEEvNT_6ParamsE,"aw",@nobits
	.sectionflags	@""
	.align	16
	.zero		1024


//--------------------- .nv.shared.reserved.0     --------------------------
	.section	.nv.shared.reserved.0,"aw",@nobits
	.weak		__nv_reservedSMEM_offset_0_alias
	.size		__nv_reservedSMEM_offset_0_alias, 0, 64
	.other		__nv_reservedSMEM_offset_0_alias,@"STO_CUDA_RESERVED_SHARED STV_DEFAULT"
__nv_reservedSMEM_offset_0_alias:
	.zero		0
.nv.shared.reserved.0:
	.zero		64
	.weak		__nv_reservedSMEM_tcgen05_partition
	.type		__nv_reservedSMEM_tcgen05_partition,@object
	.size		__nv_reservedSMEM_tcgen05_partition,(.L_0 - __nv_reservedSMEM_tcgen05_partition)
__nv_reservedSMEM_tcgen05_partition:
	.zero		32
.L_0:


//--------------------- .nv.global                --------------------------
	.section	.nv.global,"aw",@nobits
.nv.global:
	.type		_ZN39_INTERNAL_3a8d8b7c_4_k_cu_a2feee26_34894cute1_E,@object
	.size		_ZN39_INTERNAL_3a8d8b7c_4_k_cu_a2feee26_34894cute1_E,(_ZN39_INTERNAL_3a8d8b7c_4_k_cu_a2feee26_34894cuda3std3__45__cpo6cbeginE - _ZN39_INTERNAL_3a8d8b7c_4_k_cu_a2feee26_34894cute1_E)
_ZN39_INTERNAL_3a8d8b7c_4_k_cu_a2feee26_34894cute1_E:
	.zero		1
	.type		_ZN39_INTERNAL_3a8d8b7c_4_k_cu_a2feee26_34894cuda3std3__45__cpo6cbeginE,@object
	.size		_ZN39_INTERNAL_3a8d8b7c_4_k_cu_a2feee26_34894cuda3std3__45__cpo6cbeginE,(_ZN39_INTERNAL_3a8d8b7c_4_k_cu_a2feee26_34894cuda3std3__48in_placeE - _ZN39_INTERNAL_3a8d8b7c_4_k_cu_a2feee26_34894cuda3std3__45__cpo6cbeginE)
_ZN39_INTERNAL_3a8d8b7c_4_k_cu_a2feee26_34894cuda3std3__45__cpo6cbeginE:
	.zero		1
	.type		_ZN39_INTERNAL_3a8d8b7c_4_k_cu_a2feee26_34894cuda3std3__48in_placeE,@object
	.size		_ZN39_INTERNAL_3a8d8b7c_4_k_cu_a2feee26_34894cuda3std3__48in_placeE,(_ZN39_INTERNAL_3a8d8b7c_4_k_cu_a2feee26_34894cuda3std6ranges3__45__cpo9iter_moveE - _ZN39_INTERNAL_3a8d8b7c_4_k_cu_a2feee26_34894cuda3std3__48in_placeE)
_ZN39_INTERNAL_3a8d8b7c_4_k_cu_a2feee26_34894cuda3std3__48in_placeE:
	.zero		1
	.type		_ZN39_INTERNAL_3a8d8b7c_4_k_cu_a2feee26_34894cuda3std6ranges3__45__cpo9iter_moveE,@object
	.size		_ZN39_INTERNAL_3a8d8b7c_4_k_cu_a2feee26_34894cuda3std6ranges3__45__cpo9iter_moveE,(_ZN39_INTERNAL_3a8d8b7c_4_k_cu_a2feee26_34894cuda3std3__45__cpo5beginE - _ZN39_INTERNAL_3a8d8b7c_4_k_cu_a2feee26_34894cuda3std6ranges3__45__cpo9iter_moveE)
_ZN39_INTERNAL_3a8d8b7c_4_k_cu_a2feee26_34894cuda3std6ranges3__45__cpo9iter_moveE:
	.zero		1
	.type		_ZN39_INTERNAL_3a8d8b7c_4_k_cu_a2feee26_34894cuda3std3__45__cpo5beginE,@object
	.size		_ZN39_INTERNAL_3a8d8b7c_4_k_cu_a2feee26_34894cuda3std3__45__cpo5beginE,(_ZN39_INTERNAL_3a8d8b7c_4_k_cu_a2feee26_34894cuda3std3__441_GLOBAL__N__3a8d8b7c_4_k_cu_a2feee26_34896ignoreE - _ZN39_INTERNAL_3a8d8b7c_4_k_cu_a2feee26_34894cuda3std3__45__cpo5beginE)
_ZN39_INTERNAL_3a8d8b7c_4_k_cu_a2feee26_34894cuda3std3__45__cpo5beginE:
	.zero		1
	.type		_ZN39_INTERNAL_3a8d8b7c_4_k_cu_a2feee26_34894cuda3std3__441_GLOBAL__N__3a8d8b7c_4_k_cu_a2feee26_34896ignoreE,@object
	.size		_ZN39_INTERNAL_3a8d8b7c_4_k_cu_a2feee26_34894cuda3std3__441_GLOBAL__N__3a8d8b7c_4_k_cu_a2feee26_34896ignoreE,(_ZN39_INTERNAL_3a8d8b7c_4_k_cu_a2feee26_34894cute7productE - _ZN39_INTERNAL_3a8d8b7c_4_k_cu_a2feee26_34894cuda3std3__441_GLOBAL__N__3a8d8b7c_4_k_cu_a2feee26_34896ignoreE)
_ZN39_INTERNAL_3a8d8b7c_4_k_cu_a2feee26_34894cuda3std3__441_GLOBAL__N__3a8d8b7c_4_k_cu_a2feee26_34896ignoreE:
	.zero		1
	.type		_ZN39_INTERNAL_3a8d8b7c_4_k_cu_a2feee26_34894cute7productE,@object
	.size		_ZN39_INTERNAL_3a8d8b7c_4_k_cu_a2feee26_34894cute7productE,(_ZN39_INTERNAL_3a8d8b7c_4_k_cu_a2feee26_34894cuda3std3__45__cpo3endE - _ZN39_INTERNAL_3a8d8b7c_4_k_cu_a2feee26_34894cute7productE)
_ZN39_INTERNAL_3a8d8b7c_4_k_cu_a2feee26_34894cute7productE:
	.zero		1
	.type		_ZN39_INTERNAL_3a8d8b7c_4_k_cu_a2feee26_34894cuda3std3__45__cpo3endE,@object
	.size		_ZN39_INTERNAL_3a8d8b7c_4_k_cu_a2feee26_34894cuda3std3__45__cpo3endE,(_ZN39_INTERNAL_3a8d8b7c_4_k_cu_a2feee26_34894cuda3std3__419piecewise_constructE - _ZN39_INTERNAL_3a8d8b7c_4_k_cu_a2feee26_34894cuda3std3__45__cpo3endE)
_ZN39_INTERNAL_3a8d8b7c_4_k_cu_a2feee26_34894cuda3std3__45__cpo3endE:
	.zero		1
	.type		_ZN39_INTERNAL_3a8d8b7c_4_k_cu_a2feee26_34894cuda3std3__419piecewise_constructE,@object
	.size		_ZN39_INTERNAL_3a8d8b7c_4_k_cu_a2feee26_34894cuda3std3__419piecewise_constructE,(_ZN39_INTERNAL_3a8d8b7c_4_k_cu_a2feee26_34894cuda3std3__45__cpo4cendE - _ZN39_INTERNAL_3a8d8b7c_4_k_cu_a2feee26_34894cuda3std3__419piecewise_constructE)
_ZN39_INTERNAL_3a8d8b7c_4_k_cu_a2feee26_34894cuda3std3__419piecewise_constructE:
	.zero		1
	.type		_ZN39_INTERNAL_3a8d8b7c_4_k_cu_a2feee26_34894cuda3std3__45__cpo4cendE,@object
	.size		_ZN39_INTERNAL_3a8d8b7c_4_k_cu_a2feee26_34894cuda3std3__45__cpo4cendE,(_ZN39_INTERNAL_3a8d8b7c_4_k_cu_a2feee26_34894cuda3std6ranges3__45__cpo4swapE - _ZN39_INTERNAL_3a8d8b7c_4_k_cu_a2feee26_34894cuda3std3__45__cpo4cendE)
_ZN39_INTERNAL_3a8d8b7c_4_k_cu_a2feee26_34894cuda3std3__45__cpo4cendE:
	.zero		1
	.type		_ZN39_INTERNAL_3a8d8b7c_4_k_cu_a2feee26_34894cuda3std6ranges3__45__cpo4swapE,@object
	.size		_ZN39_INTERNAL_3a8d8b7c_4_k_cu_a2feee26_34894cuda3std6ranges3__45__cpo4swapE,(.L_12 - _ZN39_INTERNAL_3a8d8b7c_4_k_cu_a2feee26_34894cuda3std6ranges3__45__cpo4swapE)
_ZN39_INTERNAL_3a8d8b7c_4_k_cu_a2feee26_34894cuda3std6ranges3__45__cpo4swapE:
	.zero		1
.L_12:


//--------------------- .nv.constant0._ZN7cutlass13device_kernelINS_4fmha6kernel36Sm100FmhaBwdKernelTmaWarpSpecializedIN4cute5tupleIJiiiiNS5_IJNS5_IJiiEEEiEEEEEENS_6half_tEfNS5_IJNS4_1CILi128EEESB_NSA_ILi112EEESC_EEENS1_10collective12ResidualMaskEEEEEvNT_6ParamsE --------------------------
	.section	.nv.constant0._ZN7cutlass13device_kernelINS_4fmha6kernel36Sm100FmhaBwdKernelTmaWarpSpecializedIN4cute5tupleIJiiiiNS5_IJNS5_IJiiEEEiEEEEEENS_6half_tEfNS5_IJNS4_1CILi128EEESB_NSA_ILi112EEESC_EEENS1_10collective12ResidualMaskEEEEEvNT_6ParamsE,"a",@progbits
	.sectionflags	@""
	.align	4
.nv.constant0._ZN7cutlass13device_kernelINS_4fmha6kernel36Sm100FmhaBwdKernelTmaWarpSpecializedIN4cute5tupleIJiiiiNS5_IJNS5_IJiiEEEiEEEEEENS_6half_tEfNS5_IJNS4_1CILi128EEESB_NSA_ILi112EEESC_EEENS1_10collective12ResidualMaskEEEEEvNT_6ParamsE:
	.zero		2560


//--------------------- SYMBOLS --------------------------

	.type		.nv.reservedSmem.offset0,@object
	.size		.nv.reservedSmem.offset0,0x4
	.type		.nv.reservedSmem.cap,@object
	.size		.nv.reservedSmem.cap,0x4
	.type		__assertfail,@function
